def matmul_kernel(
    a_ptr,
    b_ptr,
    c_ptr,
    M,
    N,
    K,
    stride_am,
    stride_ak,
    stride_bk,
    stride_bn,
    stride_cm,
    stride_cn,
    BLOCK_M: tl.constexpr,
    BLOCK_N: tl.constexpr,
    BLOCK_K: tl.constexpr,
    GROUP_M: tl.constexpr,
):
    pid = tl.program_id(axis=0)
    num_pid_m = tl.cdiv(M, BLOCK_M)
    num_pid_n = tl.cdiv(N, BLOCK_N)
    num_pid_in_group = GROUP_M * num_pid_n
    group_id = pid // num_pid_in_group
    first_pid_m = group_id * GROUP_M
    group_size_m = min(num_pid_m - first_pid_m, GROUP_M)
    pid_m = first_pid_m + ((pid % num_pid_in_group) % group_size_m)
    pid_n = (pid % num_pid_in_group) // group_size_m

    offs_am = (pid_m * BLOCK_M + tl.arange(0, BLOCK_M)) % M
    offs_bn = (pid_n * BLOCK_N + tl.arange(0, BLOCK_N)) % N
    offs_k = tl.arange(0, BLOCK_K)
    a_ptrs = a_ptr + offs_am[:, None] * stride_am + offs_k[None, :] * stride_ak
    b_ptrs = b_ptr + offs_k[:, None] * stride_bk + offs_bn[None, :] * stride_bn

    acc = tl.zeros((BLOCK_M, BLOCK_N), dtype=tl.float32)
    for kk in range(0, tl.cdiv(K, BLOCK_K)):
        a = tl.load(a_ptrs, mask=offs_k[None, :] < K - kk * BLOCK_K, other=0.0)
        b = tl.load(b_ptrs, mask=offs_k[:, None] < K - kk * BLOCK_K, other=0.0)
        acc = tl.dot(a, b, acc)
        a_ptrs += BLOCK_K * stride_ak
        b_ptrs += BLOCK_K * stride_bk

    c = acc.to(c_ptr.dtype.element_ty)
    offs_cm = pid_m * BLOCK_M + tl.arange(0, BLOCK_M)
    offs_cn = pid_n * BLOCK_N + tl.arange(0, BLOCK_N)
    c_ptrs = c_ptr + offs_cm[:, None] * stride_cm + offs_cn[None, :] * stride_cn
    mask = (offs_cm[:, None] < M) & (offs_cn[None, :] < N)
    tl.store(c_ptrs, c, mask=mask)

# config = {"BLOCK_K": 128, "BLOCK_M": 128, "BLOCK_N": 256, "GROUP_M": 1, "arch": "sm_90", "dtype": "fp32", "num_ctas": 1, "num_stages": 3, "num_warps": 4}
# arch = sm_90


// ===== COMPILED SASS (sm_90a) =====

	.target	sm_90a

	.elftype	@"ET_EXEC"


//--------------------- .note.nv.tkinfo           --------------------------
	.section	.note.nv.tkinfo,"",@"SHT_NOTE"
	.sectionflags	@"SHF_NOTE_NV_TKINFO"
	.tkinfo
        /*0018*/ 	.word	0x00000002
        /*0030*/ 	.string	""
        /*0030*/ 	.string	"ptxas"
        /*0030*/ 	.string	"Cuda compilation tools, release 13.0, V13.0.88"
        /*0030*/ 	.string	"Build cuda_13.0.r13.0/compiler.36424714_0"
        /*0030*/ 	.string	"-v  -suppress-debug-info  -lineinfo  -arch sm_90a "



//--------------------- .note.nv.cuinfo           --------------------------
	.section	.note.nv.cuinfo,"",@"SHT_NOTE"
	.sectionflags	@"SHF_NOTE_NV_CUINFO"
        /*0018*/ 	.short	0x0002
        /*001a*/ 	.short	0x005a
        /*001c*/ 	.short	0x0082
	.zero		2


//--------------------- .nv.info                  --------------------------
	.section	.nv.info,"",@"SHT_CUDA_INFO"
	.align	4


	//----- nvinfo : EIATTR_REGCOUNT
	.align		4
        /*0000*/ 	.byte	0x04, 0x2f
        /*0002*/ 	.short	(.L_1 - .L_0)
	.align		4
.L_0:
        /*0004*/ 	.word	index@(matmul_kernel)
        /*0008*/ 	.word	0x000000ff


	//----- nvinfo : EIATTR_FRAME_SIZE
	.align		4
.L_1:
        /*000c*/ 	.byte	0x04, 0x11
        /*000e*/ 	.short	(.L_3 - .L_2)
	.align		4
.L_2:
        /*0010*/ 	.word	index@(matmul_kernel)
        /*0014*/ 	.word	0x00001748


	//----- nvinfo : EIATTR_MIN_STACK_SIZE
	.align		4
.L_3:
        /*0018*/ 	.byte	0x04, 0x12
        /*001a*/ 	.short	(.L_5 - .L_4)
	.align		4
.L_4:
        /*001c*/ 	.word	index@(matmul_kernel)
        /*0020*/ 	.word	0x00001748
.L_5:


//--------------------- .nv.compat                --------------------------
	.section	.nv.compat,"",@"SHT_CUDA_COMPAT_INFO"
	.align	4
        /*0000*/ 	.byte	0x02, 0x09, 0x01, 0x00, 0x02, 0x02, 0x04, 0x00, 0x02, 0x05, 0x05, 0x00, 0x03, 0x07, 0x01, 0x01
        /*0010*/ 	.byte	0x02, 0x03, 0x00, 0x00, 0x02, 0x06, 0x01, 0x00, 0x04, 0x0b, 0x08, 0x00, 0x00, 0x00, 0x00, 0x00
        /*0020*/ 	.byte	0x00, 0x00, 0x00, 0x00


//--------------------- .nv.info.matmul_kernel    --------------------------
	.section	.nv.info.matmul_kernel,"",@"SHT_CUDA_INFO"
	.sectionflags	@""
	.align	4


	//----- nvinfo : EIATTR_CUDA_API_VERSION
	.align		4
        /*0000*/ 	.byte	0x04, 0x37
        /*0002*/ 	.short	(.L_7 - .L_6)
.L_6:
        /*0004*/ 	.word	0x00000082


	//----- nvinfo : EIATTR_KPARAM_INFO
	.align		4
.L_7:
        /*0008*/ 	.byte	0x04, 0x17
        /*000a*/ 	.short	(.L_9 - .L_8)
.L_8:
        /*000c*/ 	.word	0x00000000
        /*0010*/ 	.short	0x000d
        /*0012*/ 	.short	0x0048
        /*0014*/ 	.byte	0x00, 0xf4, 0x21, 0x00


	//----- nvinfo : EIATTR_KPARAM_INFO
	.align		4
.L_9:
        /*0018*/ 	.byte	0x04, 0x17
        /*001a*/ 	.short	(.L_11 - .L_10)
.L_10:
        /*001c*/ 	.word	0x00000000
        /*0020*/ 	.short	0x000c
        /*0022*/ 	.short	0x0040
        /*0024*/ 	.byte	0x00, 0xf4, 0x21, 0x00


	//----- nvinfo : EIATTR_KPARAM_INFO
	.align		4
.L_11:
        /*0028*/ 	.byte	0x04, 0x17
        /*002a*/ 	.short	(.L_13 - .L_12)
.L_12:
        /*002c*/ 	.word	0x00000000
        /*0030*/ 	.short	0x000b
        /*0032*/ 	.short	0x0038
        /*0034*/ 	.byte	0x00, 0xf0, 0x11, 0x00


	//----- nvinfo : EIATTR_KPARAM_INFO
	.align		4
.L_13:
        /*0038*/ 	.byte	0x04, 0x17
        /*003a*/ 	.short	(.L_15 - .L_14)
.L_14:
        /*003c*/ 	.word	0x00000000
        /*0040*/ 	.short	0x000a
        /*0042*/ 	.short	0x0034
        /*0044*/ 	.byte	0x00, 0xf0, 0x11, 0x00


	//----- nvinfo : EIATTR_KPARAM_INFO
	.align		4
.L_15:
        /*0048*/ 	.byte	0x04, 0x17
        /*004a*/ 	.short	(.L_17 - .L_16)
.L_16:
        /*004c*/ 	.word	0x00000000
        /*0050*/ 	.short	0x0009
        /*0052*/ 	.short	0x0030
        /*0054*/ 	.byte	0x00, 0xf0, 0x11, 0x00


	//----- nvinfo : EIATTR_KPARAM_INFO
	.align		4
.L_17:
        /*0058*/ 	.byte	0x04, 0x17
        /*005a*/ 	.short	(.L_19 - .L_18)
.L_18:
        /*005c*/ 	.word	0x00000000
        /*0060*/ 	.short	0x0008
        /*0062*/ 	.short	0x002c
        /*0064*/ 	.byte	0x00, 0xf0, 0x11, 0x00


	//----- nvinfo : EIATTR_KPARAM_INFO
	.align		4
.L_19:
        /*0068*/ 	.byte	0x04, 0x17
        /*006a*/ 	.short	(.L_21 - .L_20)
.L_20:
        /*006c*/ 	.word	0x00000000
        /*0070*/ 	.short	0x0007
        /*0072*/ 	.short	0x0028
        /*0074*/ 	.byte	0x00, 0xf0, 0x11, 0x00


	//----- nvinfo : EIATTR_KPARAM_INFO
	.align		4
.L_21:
        /*0078*/ 	.byte	0x04, 0x17
        /*007a*/ 	.short	(.L_23 - .L_22)
.L_22:
        /*007c*/ 	.word	0x00000000
        /*0080*/ 	.short	0x0006
        /*0082*/ 	.short	0x0024
        /*0084*/ 	.byte	0x00, 0xf0, 0x11, 0x00


	//----- nvinfo : EIATTR_KPARAM_INFO
	.align		4
.L_23:
        /*0088*/ 	.byte	0x04, 0x17
        /*008a*/ 	.short	(.L_25 - .L_24)
.L_24:
        /*008c*/ 	.word	0x00000000
        /*0090*/ 	.short	0x0005
        /*0092*/ 	.short	0x0020
        /*0094*/ 	.byte	0x00, 0xf0, 0x11, 0x00


	//----- nvinfo : EIATTR_KPARAM_INFO
	.align		4
.L_25:
        /*0098*/ 	.byte	0x04, 0x17
        /*009a*/ 	.short	(.L_27 - .L_26)
.L_26:
        /*009c*/ 	.word	0x00000000
        /*00a0*/ 	.short	0x0004
        /*00a2*/ 	.short	0x001c
        /*00a4*/ 	.byte	0x00, 0xf0, 0x11, 0x00


	//----- nvinfo : EIATTR_KPARAM_INFO
	.align		4
.L_27:
        /*00a8*/ 	.byte	0x04, 0x17
        /*00aa*/ 	.short	(.L_29 - .L_28)
.L_28:
        /*00ac*/ 	.word	0x00000000
        /*00b0*/ 	.short	0x0003
        /*00b2*/ 	.short	0x0018
        /*00b4*/ 	.byte	0x00, 0xf0, 0x11, 0x00


	//----- nvinfo : EIATTR_KPARAM_INFO
	.align		4
.L_29:
        /*00b8*/ 	.byte	0x04, 0x17
        /*00ba*/ 	.short	(.L_31 - .L_30)
.L_30:
        /*00bc*/ 	.word	0x00000000
        /*00c0*/ 	.short	0x0002
        /*00c2*/ 	.short	0x0010
        /*00c4*/ 	.byte	0x00, 0xf4, 0x21, 0x00


	//----- nvinfo : EIATTR_KPARAM_INFO
	.align		4
.L_31:
        /*00c8*/ 	.byte	0x04, 0x17
        /*00ca*/ 	.short	(.L_33 - .L_32)
.L_32:
        /*00cc*/ 	.word	0x00000000
        /*00d0*/ 	.short	0x0001
        /*00d2*/ 	.short	0x0008
        /*00d4*/ 	.byte	0x00, 0xf4, 0x21, 0x00


	//----- nvinfo : EIATTR_KPARAM_INFO
	.align		4
.L_33:
        /*00d8*/ 	.byte	0x04, 0x17
        /*00da*/ 	.short	(.L_35 - .L_34)
.L_34:
        /*00dc*/ 	.word	0x00000000
        /*00e0*/ 	.short	0x0000
        /*00e2*/ 	.short	0x0000
        /*00e4*/ 	.byte	0x00, 0xf4, 0x21, 0x00


	//----- nvinfo : EIATTR_SPARSE_MMA_MASK
	.align		4
.L_35:
        /*00e8*/ 	.byte	0x03, 0x50
        /*00ea*/ 	.short	0x0000


	//----- nvinfo : EIATTR_MAXREG_COUNT
	.align		4
        /*00ec*/ 	.byte	0x03, 0x1b
        /*00ee*/ 	.short	0x00ff


	//----- nvinfo : EIATTR_NUM_BARRIERS
	.align		4
        /*00f0*/ 	.byte	0x02, 0x4c
        /*00f2*/ 	.byte	0x01
	.zero		1


	//----- nvinfo : EIATTR_ANNOTATIONS
	.align		4
        /*00f4*/ 	.byte	0x04, 0x55
        /*00f6*/ 	.short	(.L_37 - .L_36)


	//   ....[0]....
.L_36:
        /*00f8*/ 	.word	0x00000001
        /*00fc*/ 	.byte	0x70, 0x00, 0x00, 0x00, 0x01, 0x00, 0x00, 0x00, 0xc0, 0x05, 0x00, 0x00, 0x01, 0x00, 0x00, 0x00
        /* <DEDUP_REMOVED lines=2620> */
        /*a4cc*/ 	.byte	0x70, 0x28, 0x04, 0x00


	//----- nvinfo : EIATTR_MERCURY_ISA_VERSION
	.align		4
.L_37:
        /*a4d0*/ 	.byte	0x03, 0x5f
        /*a4d2*/ 	.short	0x0101


	//----- nvinfo : EIATTR_EXIT_INSTR_OFFSETS
	.align		4
        /*a4d4*/ 	.byte	0x04, 0x1c
        /*a4d6*/ 	.short	(.L_39 - .L_38)


	//   ....[0]....
.L_38:
        /*a4d8*/ 	.word	0x00042b20


	//   ....[1]....
        /*a4dc*/ 	.word	0x00042b40


	//----- nvinfo : EIATTR_REQNTID
	.align		4
.L_39:
        /*a4e0*/ 	.byte	0x04, 0x10
        /*a4e2*/ 	.short	(.L_41 - .L_40)
.L_40:
        /*a4e4*/ 	.word	0x00000080
        /*a4e8*/ 	.word	0x00000001
        /*a4ec*/ 	.word	0x00000001


	//----- nvinfo : EIATTR_CBANK_PARAM_SIZE
	.align		4
.L_41:
        /*a4f0*/ 	.byte	0x03, 0x19
        /*a4f2*/ 	.short	0x0050


	//----- nvinfo : EIATTR_PARAM_CBANK
	.align		4
        /*a4f4*/ 	.byte	0x04, 0x0a
        /*a4f6*/ 	.short	(.L_43 - .L_42)
	.align		4
.L_42:
        /*a4f8*/ 	.word	index@(.nv.constant0.matmul_kernel)
        /*a4fc*/ 	.short	0x0210
        /*a4fe*/ 	.short	0x0050


	//----- nvinfo : EIATTR_SW_WAR
	.align		4
.L_43:
        /*a500*/ 	.byte	0x04, 0x36
        /*a502*/ 	.short	(.L_45 - .L_44)
.L_44:
        /*a504*/ 	.word	0x00000008
.L_45:


//--------------------- .nv.callgraph             --------------------------
	.section	.nv.callgraph,"",@"SHT_CUDA_CALLGRAPH"
	.align	4
	.sectionentsize	8
	.align		4
        /*0000*/ 	.word	0x00000000
	.align		4
        /*0004*/ 	.word	0xffffffff
	.align		4
        /*0008*/ 	.word	0x00000000
	.align		4
        /*000c*/ 	.word	0xfffffffe
	.align		4
        /*0010*/ 	.word	0x00000000
	.align		4
        /*0014*/ 	.word	0xfffffffd
	.align		4
        /*0018*/ 	.word	0x00000000
	.align		4
        /*001c*/ 	.word	0xfffffffc


//--------------------- .text.matmul_kernel       --------------------------
	.section	.text.matmul_kernel,"ax",@progbits
	.align	128
        .global         matmul_kernel
        .type           matmul_kernel,@function
        .size           matmul_kernel,(.L_x_3 - matmul_kernel)
        .other          matmul_kernel,@"STO_CUDA_ENTRY STV_DEFAULT"
matmul_kernel:
.text.matmul_kernel:
[----:B------:R-:W1:Y:S08]  /*0000*/  LDC R1, c[0x0][0x28] ;  /* 0x00000a00ff017b82 */ /* 0x000e700000000800 */
[----:B------:R-:W2:Y:S01]  /*0010*/  LDC.64 R2, c[0x0][0x228] ;  /* 0x00008a00ff027b82 */ /* 0x000ea20000000a00 */
[----:B-1----:R-:W-:Y:S01]  /*0020*/  VIADD R1, R1, 0xffffe8b8 ;  /* 0xffffe8b801017836 */ /* 0x002fe20000000000 */
[----:B------:R-:W1:Y:S01]  /*0030*/  S2R R5, SR_CTAID.X ;  /* 0x0000000000057919 */ /* 0x000e620000002500 */
[----:B------:R-:W-:Y:S01]  /*0040*/  ULDC UR4, c[0x0][0x234] ;  /* 0x00008d0000047ab9 */ /* 0x000fe20000000800 */
[----:B------:R-:W-:Y:S01]  /*0050*/  ULDC.64 UR6, c[0x0][0x210] ;  /* 0x0000840000067ab9 */ /* 0x000fe20000000a00 */
[----:B--2---:R-:W-:Y:S01]  /*0060*/  IMAD.MOV.U32 R14, RZ, RZ, R3 ;  /* 0x000000ffff0e7224 */ /* 0x004fe200078e0003 */
[----:B------:R2:W-:Y:S01]  /*0070*/  STL.64 [R1+0xce8], R2 ;  /* 0x000ce80201007387 */ /* 0x0005e20000100a00 */
[----:B------:R-:W-:-:S02]  /*0080*/  IMAD.MOV.U32 R11, RZ, RZ, R2 ;  /* 0x000000ffff0b7224 */ /* 0x000fc400078e0002 */
[----:B------:R-:W-:-:S03]  /*0090*/  VIADD R0, R14, 0xff ;  /* 0x000000ff0e007836 */ /* 0x000fc60000000000 */
[----:B------:R-:W-:Y:S02]  /*00a0*/  IABS R126, R11 ;  /* 0x0000000b007e7213 */ /* 0x000fe40000000000 */
[----:B-1----:R-:W-:Y:S02]  /*00b0*/  IABS R8, R5 ;  /* 0x0000000500087213 */ /* 0x002fe40000000000 */
[----:B--2---:R-:W-:-:S04]  /*00c0*/  SHF.R.S32.HI R3, RZ, 0x1f, R0 ;  /* 0x0000001fff037819 */ /* 0x004fc80000011400 */
[----:B------:R-:W-:-:S04]  /*00d0*/  LEA.HI R3, R3, R0, RZ, 0x8 ;  /* 0x0000000003037211 */ /* 0x000fc800078f40ff */
[----:B------:R-:W-:-:S04]  /*00e0*/  SHF.R.S32.HI R4, RZ, 0x8, R3 ;  /* 0x00000008ff047819 */ /* 0x000fc80000011403 */
[-C--:B------:R-:W-:Y:S02]  /*00f0*/  IABS R7, R4.reuse ;  /* 0x0000000400077213 */ /* 0x080fe40000000000 */
[----:B------:R-:W-:Y:S02]  /*0100*/  IABS R10, R4 ;  /* 0x00000004000a7213 */ /* 0x000fe40000000000 */
[----:B------:R-:W1:Y:S08]  /*0110*/  I2F.RP R0, R7 ;  /* 0x0000000700007306 */ /* 0x000e700000209400 */
[----:B-1----:R-:W1:Y:S02]  /*0120*/  MUFU.RCP R0, R0 ;  /* 0x0000000000007308 */ /* 0x002e640000001000 */
[----:B-1----:R-:W-:Y:S01]  /*0130*/  VIADD R2, R0, 0xffffffe ;  /* 0x0ffffffe00027836 */ /* 0x002fe20000000000 */
[----:B------:R-:W-:-:S05]  /*0140*/  IADD3 R0, RZ, -R10, RZ ;  /* 0x8000000aff007210 */ /* 0x000fca0007ffe0ff */
[----:B------:R1:W2:Y:S02]  /*0150*/  F2I.FTZ.U32.TRUNC.NTZ R3, R2 ;  /* 0x0000000200037305 */ /* 0x0002a4000021f000 */
[----:B-1----:R-:W-:Y:S02]  /*0160*/  IMAD.MOV.U32 R2, RZ, RZ, RZ ;  /* 0x000000ffff027224 */ /* 0x002fe400078e00ff */
[----:B--2---:R-:W-:-:S04]  /*0170*/  IMAD.MOV R6, RZ, RZ, -R3 ;  /* 0x000000ffff067224 */ /* 0x004fc800078e0a03 */
[----:B------:R-:W-:Y:S02]  /*0180*/  IMAD R9, R6, R7, RZ ;  /* 0x0000000706097224 */ /* 0x000fe400078e02ff */
[----:B------:R-:W-:Y:S02]  /*0190*/  IMAD.MOV.U32 R6, RZ, RZ, R8 ;  /* 0x000000ffff067224 */ /* 0x000fe400078e0008 */
[----:B------:R-:W-:-:S06]  /*01a0*/  IMAD.HI.U32 R3, R3, R9, R2 ;  /* 0x0000000903037227 */ /* 0x000fcc00078e0002 */
[----:B------:R-:W-:-:S04]  /*01b0*/  IMAD.HI.U32 R3, R3, R6, RZ ;  /* 0x0000000603037227 */ /* 0x000fc800078e00ff */
[----:B------:R-:W-:-:S05]  /*01c0*/  IMAD R0, R3, R0, R6 ;  /* 0x0000000003007224 */ /* 0x000fca00078e0206 */
[----:B------:R-:W-:-:S13]  /*01d0*/  ISETP.GT.U32.AND P1, PT, R7, R0, PT ;  /* 0x000000000700720c */ /* 0x000fda0003f24070 */
[----:B------:R-:W-:Y:S02]  /*01e0*/  @!P1 IMAD.IADD R0, R0, 0x1, -R7 ;  /* 0x0000000100009824 */ /* 0x000fe400078e0a07 */
[----:B------:R-:W-:Y:S01]  /*01f0*/  @!P1 VIADD R3, R3, 0x1 ;  /* 0x0000000103039836 */ /* 0x000fe20000000000 */
[----:B------:R-:W-:Y:S02]  /*0200*/  ISETP.NE.AND P1, PT, R4, RZ, PT ;  /* 0x000000ff0400720c */ /* 0x000fe40003f25270 */
[----:B------:R-:W-:Y:S02]  /*0210*/  ISETP.GE.U32.AND P0, PT, R0, R7, PT ;  /* 0x000000070000720c */ /* 0x000fe40003f06070 */
[----:B------:R-:W-:Y:S02]  /*0220*/  LOP3.LUT R0, R5, R4, RZ, 0x3c, !PT ;  /* 0x0000000405007212 */ /* 0x000fe400078e3cff */
[----:B------:R-:W-:Y:S02]  /*0230*/  IABS R7, R14 ;  /* 0x0000000e00077213 */ /* 0x000fe40000000000 */
[----:B------:R-:W-:Y:S01]  /*0240*/  ISETP.GE.AND P2, PT, R0, RZ, PT ;  /* 0x000000ff0000720c */ /* 0x000fe20003f46270 */
[----:B------:R-:W-:-:S06]  /*0250*/  VIADD R0, R11, 0x7f ;  /* 0x0000007f0b007836 */ /* 0x000fcc0000000000 */
[----:B------:R-:W-:-:S04]  /*0260*/  @P0 VIADD R3, R3, 0x1 ;  /* 0x0000000103030836 */ /* 0x000fc80000000000 */
[----:B------:R-:W-:Y:S01]  /*0270*/  IMAD.MOV.U32 R8, RZ, RZ, R3 ;  /* 0x000000ffff087224 */ /* 0x000fe200078e0003 */
[----:B------:R-:W-:-:S03]  /*0280*/  SHF.R.S32.HI R3, RZ, 0x1f, R0 ;  /* 0x0000001fff037819 */ /* 0x000fc60000011400 */
[----:B------:R-:W-:Y:S01]  /*0290*/  @!P2 IMAD.MOV R8, RZ, RZ, -R8 ;  /* 0x000000ffff08a224 */ /* 0x000fe200078e0a08 */
[----:B------:R-:W-:Y:S02]  /*02a0*/  LEA.HI R3, R3, R0, RZ, 0x7 ;  /* 0x0000000003037211 */ /* 0x000fe400078f38ff */
[----:B------:R-:W-:-:S04]  /*02b0*/  @!P1 LOP3.LUT R8, RZ, R4, RZ, 0x33, !PT ;  /* 0x00000004ff089212 */ /* 0x000fc800078e33ff */
[----:B------:R-:W-:Y:S01]  /*02c0*/  LEA.HI.SX32 R3, R3, -R8, 0x19 ;  /* 0x8000000803037211 */ /* 0x000fe200078fcaff */
[----:B------:R-:W-:-:S03]  /*02d0*/  IMAD.MOV R6, RZ, RZ, -R8 ;  /* 0x000000ffff067224 */ /* 0x000fc600078e0a08 */
[----:B------:R-:W-:Y:S01]  /*02e0*/  VIMNMX R13, R3, 0x1, PT ;  /* 0x00000001030d7848 */ /* 0x000fe20003fe0100 */
[----:B------:R-:W-:-:S03]  /*02f0*/  IMAD R10, R4, R6, R5 ;  /* 0x00000006040a7224 */ /* 0x000fc600078e0205 */
[-C--:B------:R-:W-:Y:S02]  /*0300*/  IABS R9, R13.reuse ;  /* 0x0000000d00097213 */ /* 0x080fe40000000000 */
[----:B------:R-:W-:Y:S02]  /*0310*/  IABS R4, R10 ;  /* 0x0000000a00047213 */ /* 0x000fe40000000000 */
[----:B------:R-:W1:Y:S01]  /*0320*/  I2F.RP R0, R9 ;  /* 0x0000000900007306 */ /* 0x000e620000209400 */
[----:B------:R-:W-:-:S07]  /*0330*/  IABS R6, R13 ;  /* 0x0000000d00067213 */ /* 0x000fce0000000000 */
[----:B-1----:R-:W1:Y:S02]  /*0340*/  MUFU.RCP R0, R0 ;  /* 0x0000000000007308 */ /* 0x002e640000001000 */
[----:B-1----:R-:W-:-:S06]  /*0350*/  VIADD R2, R0, 0xffffffe ;  /* 0x0ffffffe00027836 */ /* 0x002fcc0000000000 */
[----:B------:R1:W2:Y:S02]  /*0360*/  F2I.FTZ.U32.TRUNC.NTZ R3, R2 ;  /* 0x0000000200037305 */ /* 0x0002a4000021f000 */
[----:B-1----:R-:W-:Y:S01]  /*0370*/  IMAD.MOV.U32 R2, RZ, RZ, RZ ;  /* 0x000000ffff027224 */ /* 0x002fe200078e00ff */
[----:B--2---:R-:W-:-:S05]  /*0380*/  IADD3 R12, RZ, -R3, RZ ;  /* 0x80000003ff0c7210 */ /* 0x004fca0007ffe0ff */
[----:B------:R-:W-:-:S04]  /*0390*/  IMAD R5, R12, R9, RZ ;  /* 0x000000090c057224 */ /* 0x000fc800078e02ff */
[----:B------:R-:W-:-:S04]  /*03a0*/  IMAD.HI.U32 R0, R3, R5, R2 ;  /* 0x0000000503007227 */ /* 0x000fc800078e0002 */
[----:B------:R-:W-:Y:S02]  /*03b0*/  IMAD.MOV.U32 R3, RZ, RZ, R7 ;  /* 0x000000ffff037224 */ /* 0x000fe400078e0007 */
[----:B------:R-:W-:Y:S02]  /*03c0*/  IMAD.MOV.U32 R5, RZ, RZ, R4 ;  /* 0x000000ffff057224 */ /* 0x000fe400078e0004 */
[----:B------:R-:W-:Y:S01]  /*03d0*/  IMAD.MOV R2, RZ, RZ, -R6 ;  /* 0x000000ffff027224 */ /* 0x000fe200078e0a06 */
[----:B------:R-:W1:Y:S01]  /*03e0*/  I2F.RP R7, R3 ;  /* 0x0000000300077306 */ /* 0x000e620000209400 */
[----:B------:R-:W-:-:S04]  /*03f0*/  IMAD.HI.U32 R0, R0, R5, RZ ;  /* 0x0000000500007227 */ /* 0x000fc800078e00ff */
[----:B------:R-:W-:-:S03]  /*0400*/  IMAD R2, R0, R2, R5 ;  /* 0x0000000200027224 */ /* 0x000fc600078e0205 */
[----:B------:R-:W2:Y:S02]  /*0410*/  I2F.RP R6, R126 ;  /* 0x0000007e00067306 */ /* 0x000ea40000209400 */
[----:B------:R-:W-:-:S06]  /*0420*/  ISETP.GT.U32.AND P1, PT, R9, R2, PT ;  /* 0x000000020900720c */ /* 0x000fcc0003f24070 */
[----:B-1----:R-:W1:Y:S07]  /*0430*/  MUFU.RCP R7, R7 ;  /* 0x0000000700077308 */ /* 0x002e6e0000001000 */
[----:B------:R-:W-:Y:S01]  /*0440*/  @!P1 IMAD.IADD R2, R2, 0x1, -R9 ;  /* 0x0000000102029824 */ /* 0x000fe200078e0a09 */
[----:B--2---:R-:W2:Y:S01]  /*0450*/  MUFU.RCP R6, R6 ;  /* 0x0000000600067308 */ /* 0x004ea20000001000 */
[----:B------:R-:W-:Y:S01]  /*0460*/  @!P1 VIADD R0, R0, 0x1 ;  /* 0x0000000100009836 */ /* 0x000fe20000000000 */
[----:B------:R-:W-:-:S02]  /*0470*/  ISETP.NE.AND P1, PT, R13, RZ, PT ;  /* 0x000000ff0d00720c */ /* 0x000fc40003f25270 */
[----:B------:R-:W-:Y:S02]  /*0480*/  ISETP.GE.U32.AND P0, PT, R2, R9, PT ;  /* 0x000000090200720c */ /* 0x000fe40003f06070 */
[----:B------:R-:W-:Y:S01]  /*0490*/  LOP3.LUT R2, R10, R13, RZ, 0x3c, !PT ;  /* 0x0000000d0a027212 */ /* 0x000fe200078e3cff */
[----:B-1----:R-:W-:-:S03]  /*04a0*/  VIADD R4, R7, 0xffffffe ;  /* 0x0ffffffe07047836 */ /* 0x002fc60000000000 */
[----:B------:R-:W-:Y:S01]  /*04b0*/  ISETP.GE.AND P2, PT, R2, RZ, PT ;  /* 0x000000ff0200720c */ /* 0x000fe20003f46270 */
[----:B------:R1:W3:Y:S06]  /*04c0*/  F2I.FTZ.U32.TRUNC.NTZ R5, R4 ;  /* 0x0000000400057305 */ /* 0x0002ec000021f000 */
[----:B------:R-:W-:Y:S01]  /*04d0*/  @P0 IADD3 R0, R0, 0x1, RZ ;  /* 0x0000000100000810 */ /* 0x000fe20007ffe0ff */
[----:B--2---:R-:W-:-:S04]  /*04e0*/  VIADD R244, R6, 0xffffffe ;  /* 0x0ffffffe06f47836 */ /* 0x004fc80000000000 */
[----:B------:R2:W4:Y:S01]  /*04f0*/  F2I.FTZ.U32.TRUNC.NTZ R245, R244 ;  /* 0x000000f400f57305 */ /* 0x000522000021f000 */
[----:B------:R-:W-:Y:S01]  /*0500*/  @!P2 IMAD.MOV R0, RZ, RZ, -R0 ;  /* 0x000000ffff00a224 */ /* 0x000fe200078e0a00 */
[----:B------:R-:W-:Y:S01]  /*0510*/  @!P1 LOP3.LUT R0, RZ, R13, RZ, 0x33, !PT ;  /* 0x0000000dff009212 */ /* 0x000fe200078e33ff */
[----:B-1----:R-:W-:Y:S02]  /*0520*/  IMAD.MOV.U32 R4, RZ, RZ, RZ ;  /* 0x000000ffff047224 */ /* 0x002fe400078e00ff */
[--C-:B---3--:R-:W-:Y:S02]  /*0530*/  IMAD.MOV R2, RZ, RZ, -R5.reuse ;  /* 0x000000ffff027224 */ /* 0x108fe400078e0a05 */
[----:B------:R-:W-:Y:S01]  /*0540*/  IMAD.SHL.U32 R7, R0, 0x100, RZ ;  /* 0x0000010000077824 */ /* 0x000fe200078e00ff */
[----:B--2---:R-:W-:Y:S01]  /*0550*/  MOV R244, RZ ;  /* 0x000000ff00f47202 */ /* 0x004fe20000000f00 */
[----:B------:R-:W-:Y:S02]  /*0560*/  IMAD R11, R2, R3, RZ ;  /* 0x00000003020b7224 */ /* 0x000fe400078e02ff */
[----:B------:R-:W-:Y:S01]  /*0570*/  VIADD R12, R7, 0xff ;  /* 0x000000ff070c7836 */ /* 0x000fe20000000000 */
[----:B------:R-:W-:Y:S01]  /*0580*/  IABS R2, R7 ;  /* 0x0000000700027213 */ /* 0x000fe20000000000 */
[----:B------:R-:W-:-:S03]  /*0590*/  IMAD.HI.U32 R11, R5, R11, R4 ;  /* 0x0000000b050b7227 */ /* 0x000fc600078e0004 */
[----:B------:R-:W-:Y:S01]  /*05a0*/  IABS R6, R12 ;  /* 0x0000000c00067213 */ /* 0x000fe20000000000 */
[----:B------:R-:W-:Y:S01]  /*05b0*/  IMAD.MOV.U32 R4, RZ, RZ, R2 ;  /* 0x000000ffff047224 */ /* 0x000fe200078e0002 */
[----:B------:R-:W-:Y:S01]  /*05c0*/  STL [R1+0x1528], R12 ;  /* 0x0015280c01007387 */ /* 0x000fe20000100800 */
[----:B------:R-:W-:Y:S02]  /*05d0*/  IMAD.MOV R2, RZ, RZ, -R0 ;  /* 0x000000ffff027224 */ /* 0x000fe400078e0a00 */
[----:B------:R-:W-:-:S04]  /*05e0*/  IMAD.HI.U32 R0, R11, R4, RZ ;  /* 0x000000040b007227 */ /* 0x000fc800078e00ff */
[----:B----4-:R-:W-:Y:S02]  /*05f0*/  IMAD.MOV R9, RZ, RZ, -R245 ;  /* 0x000000ffff097224 */ /* 0x010fe400078e0af5 */
[----:B------:R-:W-:Y:S02]  /*0600*/  IMAD.MOV R0, RZ, RZ, -R0 ;  /* 0x000000ffff007224 */ /* 0x000fe400078e0a00 */
[----:B------:R-:W-:Y:S02]  /*0610*/  IMAD R2, R13, R2, R10 ;  /* 0x000000020d027224 */ /* 0x000fe400078e020a */
[----:B------:R-:W-:Y:S02]  /*0620*/  VIADD R10, R7, 0x1 ;  /* 0x00000001070a7836 */ /* 0x000fe40000000000 */
[----:B------:R-:W-:Y:S02]  /*0630*/  IMAD R5, R9, R126, RZ ;  /* 0x0000007e09057224 */ /* 0x000fe400078e02ff */
[----:B------:R-:W-:Y:S01]  /*0640*/  IMAD R0, R3, R0, R4 ;  /* 0x0000000003007224 */ /* 0x000fe200078e0204 */
[----:B------:R1:W-:Y:S01]  /*0650*/  STL [R1+0x113c], R10 ;  /* 0x00113c0a01007387 */ /* 0x0003e20000100800 */
[----:B------:R-:W-:-:S02]  /*0660*/  VIADD R9, R7, 0x2 ;  /* 0x0000000207097836 */ /* 0x000fc40000000000 */
[----:B------:R-:W-:Y:S01]  /*0670*/  IMAD.HI.U32 R244, R245, R5, R244 ;  /* 0x00000005f5f47227 */ /* 0x000fe200078e00f4 */
[----:B------:R2:W-:Y:S03]  /*0680*/  STL [R1+0x24], R0 ;  /* 0x0000240001007387 */ /* 0x0005e60000100800 */
[----:B------:R-:W-:Y:S01]  /*0690*/  IMAD.IADD R2, R8, 0x1, R2 ;  /* 0x0000000108027824 */ /* 0x000fe200078e0202 */
[----:B------:R-:W-:Y:S01]  /*06a0*/  IABS R8, R10 ;  /* 0x0000000a00087213 */ /* 0x000fe20000000000 */
[C---:B------:R-:W-:Y:S01]  /*06b0*/  VIADD R5, R7.reuse, 0x3 ;  /* 0x0000000307057836 */ /* 0x040fe20000000000 */
[----:B-1----:R-:W-:Y:S01]  /*06c0*/  IABS R10, R9 ;  /* 0x00000009000a7213 */ /* 0x002fe20000000000 */
[C---:B------:R-:W-:Y:S01]  /*06d0*/  VIADD R4, R7.reuse, 0x4 ;  /* 0x0000000407047836 */ /* 0x040fe20000000000 */
[----:B------:R-:W-:Y:S01]  /*06e0*/  STL [R1+0x1138], R9 ;  /* 0x0011380901007387 */ /* 0x000fe20000100800 */
[----:B------:R-:W-:Y:S01]  /*06f0*/  VIADD R13, R7, 0x5 ;  /* 0x00000005070d7836 */ /* 0x000fe20000000000 */
[----:B------:R-:W-:Y:S01]  /*0700*/  IABS R12, R5 ;  /* 0x00000005000c7213 */ /* 0x000fe20000000000 */
[----:B--2---:R-:W-:Y:S01]  /*0710*/  IMAD.HI.U32 R0, R11, R6, RZ ;  /* 0x000000060b007227 */ /* 0x004fe200078e00ff */
[----:B------:R1:W-:Y:S01]  /*0720*/  STL [R1+0x1134], R5 ;  /* 0x0011340501007387 */ /* 0x0003e20000100800 */
[----:B------:R-:W-:-:S02]  /*0730*/  IABS R14, R4 ;  /* 0x00000004000e7213 */ /* 0x000fc40000000000 */
[----:B------:R-:W-:Y:S01]  /*0740*/  IMAD.MOV R0, RZ, RZ, -R0 ;  /* 0x000000ffff007224 */ /* 0x000fe200078e0a00 */
[----:B------:R2:W-:Y:S03]  /*0750*/  STL [R1+0x1130], R4 ;  /* 0x0011300401007387 */ /* 0x0005e60000100800 */
[----:B------:R-:W-:Y:S01]  /*0760*/  IMAD R0, R3, R0, R6 ;  /* 0x0000000003007224 */ /* 0x000fe200078e0206 */
[----:B------:R3:W-:Y:S01]  /*0770*/  STL [R1+0x1158], R13 ;  /* 0x0011580d01007387 */ /* 0x0007e20000100800 */
[----:B------:R-:W-:-:S04]  /*0780*/  IMAD.HI.U32 R6, R11, R12, RZ ;  /* 0x0000000c0b067227 */ /* 0x000fc800078e00ff */
[----:B-1----:R-:W-:-:S04]  /*0790*/  IMAD.HI.U32 R5, R11, R10, RZ ;  /* 0x0000000a0b057227 */ /* 0x002fc800078e00ff */
[----:B--2---:R-:W-:Y:S01]  /*07a0*/  IMAD.HI.U32 R4, R11, R8, RZ ;  /* 0x000000080b047227 */ /* 0x004fe200078e00ff */
[----:B------:R-:W-:-:S03]  /*07b0*/  IADD3 R5, -R5, RZ, RZ ;  /* 0x000000ff05057210 */ /* 0x000fc60007ffe1ff */
[----:B------:R-:W-:Y:S02]  /*07c0*/  IMAD.MOV R9, RZ, RZ, -R4 ;  /* 0x000000ffff097224 */ /* 0x000fe400078e0a04 */
[----:B------:R-:W-:-:S04]  /*07d0*/  IMAD.HI.U32 R4, R11, R14, RZ ;  /* 0x0000000e0b047227 */ /* 0x000fc800078e00ff */
[----:B------:R-:W-:Y:S02]  /*07e0*/  IMAD.MOV R6, RZ, RZ, -R6 ;  /* 0x000000ffff067224 */ /* 0x000fe400078e0a06 */
[C---:B------:R-:W-:Y:S02]  /*07f0*/  IMAD R9, R3.reuse, R9, R8 ;  /* 0x0000000903097224 */ /* 0x040fe400078e0208 */
[C---:B------:R-:W-:Y:S01]  /*0800*/  IMAD R8, R3.reuse, R5, R10 ;  /* 0x0000000503087224 */ /* 0x040fe200078e020a */
[----:B------:R-:W-:Y:S01]  /*0810*/  IABS R5, R13 ;  /* 0x0000000d00057213 */ /* 0x000fe20000000000 */
[----:B------:R-:W-:Y:S01]  /*0820*/  IMAD.MOV R4, RZ, RZ, -R4 ;  /* 0x000000ffff047224 */ /* 0x000fe200078e0a04 */
[----:B------:R1:W-:Y:S01]  /*0830*/  STL [R1+0x20], R9 ;  /* 0x0000200901007387 */ /* 0x0003e20000100800 */
[----:B------:R-:W-:Y:S02]  /*0840*/  IMAD R6, R3, R6, R12 ;  /* 0x0000000603067224 */ /* 0x000fe400078e020c */
[----:B------:R-:W-:Y:S01]  /*0850*/  VIADD R10, R7, 0x6 ;  /* 0x00000006070a7836 */ /* 0x000fe20000000000 */
[----:B------:R2:W-:Y:S01]  /*0860*/  STL [R1+0x1c], R8 ;  /* 0x00001c0801007387 */ /* 0x0005e20000100800 */
[----:B------:R-:W-:-:S02]  /*0870*/  IMAD R4, R3, R4, R14 ;  /* 0x0000000403047224 */ /* 0x000fc400078e020e */
[C---:B---3--:R-:W-:Y:S01]  /*0880*/  VIADD R13, R7.reuse, 0xf ;  /* 0x0000000f070d7836 */ /* 0x048fe20000000000 */
[----:B------:R3:W-:Y:S01]  /*0890*/  STL [R1+0x18], R6 ;  /* 0x0000180601007387 */ /* 0x0007e20000100800 */
[----:B-1----:R-:W-:-:S03]  /*08a0*/  VIADD R9, R7, 0x7 ;  /* 0x0000000707097836 */ /* 0x002fc60000000000 */
[----:B------:R1:W-:Y:S01]  /*08b0*/  STL [R1+0x115c], R10 ;  /* 0x00115c0a01007387 */ /* 0x0003e20000100800 */
[C---:B--2---:R-:W-:Y:S01]  /*08c0*/  VIADD R8, R7.reuse, 0x8 ;  /* 0x0000000807087836 */ /* 0x044fe20000000000 */
[----:B------:R-:W-:Y:S02]  /*08d0*/  IABS R12, R9 ;  /* 0x00000009000c7213 */ /* 0x000fe40000000000 */
[----:B------:R2:W-:Y:S01]  /*08e0*/  STL [R1+0x14], R4 ;  /* 0x0000140401007387 */ /* 0x0005e20000100800 */
[----:B---3--:R-:W-:Y:S01]  /*08f0*/  IMAD.MOV.U32 R6, RZ, RZ, R5 ;  /* 0x000000ffff067224 */ /* 0x008fe200078e0005 */
[----:B------:R-:W-:Y:S02]  /*0900*/  IABS R14, R8 ;  /* 0x00000008000e7213 */ /* 0x000fe40000000000 */
[----:B------:R3:W-:Y:S01]  /*0910*/  STL [R1+0x1160], R9 ;  /* 0x0011600901007387 */ /* 0x0007e20000100800 */
[----:B------:R-:W-:Y:S01]  /*0920*/  VIADD R5, R7, 0x9 ;  /* 0x0000000907057836 */ /* 0x000fe20000000000 */
[----:B-1----:R-:W-:-:S02]  /*0930*/  IABS R10, R10 ;  /* 0x0000000a000a7213 */ /* 0x002fc40000000000 */
[----:B------:R1:W-:Y:S01]  /*0940*/  STL [R1+0x1164], R8 ;  /* 0x0011640801007387 */ /* 0x0003e20000100800 */
[----:B--2---:R-:W-:Y:S01]  /*0950*/  IMAD.HI.U32 R4, R11, R6, RZ ;  /* 0x000000060b047227 */ /* 0x004fe200078e00ff */
[----:B------:R-:W-:Y:S02]  /*0960*/  IABS R16, R5 ;  /* 0x0000000500107213 */ /* 0x000fe40000000000 */
[----:B------:R2:W-:Y:S01]  /*0970*/  STL [R1+0x1170], R5 ;  /* 0x0011700501007387 */ /* 0x0005e20000100800 */
[----:B---3--:R-:W-:Y:S01]  /*0980*/  VIADD R9, R7, 0xa ;  /* 0x0000000a07097836 */ /* 0x008fe20000000000 */
[----:B-1----:R-:W-:Y:S01]  /*0990*/  IADD3 R8, -R4, RZ, RZ ;  /* 0x000000ff04087210 */ /* 0x002fe20007ffe1ff */
[----:B------:R-:W-:-:S04]  /*09a0*/  IMAD.HI.U32 R4, R11, R10, RZ ;  /* 0x0000000a0b047227 */ /* 0x000fc800078e00ff */
[----:B------:R-:W-:Y:S02]  /*09b0*/  IMAD R8, R3, R8, R6 ;  /* 0x0000000803087224 */ /* 0x000fe400078e0206 */
[----:B--2---:R-:W-:-:S03]  /*09c0*/  IMAD.HI.U32 R5, R11, R12, RZ ;  /* 0x0000000c0b057227 */ /* 0x004fc600078e00ff */
[----:B------:R1:W-:Y:S01]  /*09d0*/  STL [R1+0x10], R8 ;  /* 0x0000100801007387 */ /* 0x0003e20000100800 */
[----:B------:R-:W-:Y:S02]  /*09e0*/  IMAD.MOV R5, RZ, RZ, -R5 ;  /* 0x000000ffff057224 */ /* 0x000fe400078e0a05 */
[----:B------:R-:W-:Y:S01]  /*09f0*/  IMAD.HI.U32 R6, R11, R14, RZ ;  /* 0x0000000e0b067227 */ /* 0x000fe200078e00ff */
[----:B------:R-:W-:Y:S03]  /*0a00*/  STL [R1+0x117c], R9 ;  /* 0x00117c0901007387 */ /* 0x000fe60000100800 */
[----:B------:R-:W-:Y:S02]  /*0a10*/  IMAD R252, R3, R5, R12 ;  /* 0x0000000503fc7224 */ /* 0x000fe400078e020c */
[----:B------:R-:W-:Y:S02]  /*0a20*/  VIADD R5, R7, 0xc ;  /* 0x0000000c07057836 */ /* 0x000fe40000000000 */
[----:B-1----:R-:W-:-:S02]  /*0a30*/  IMAD.MOV R8, RZ, RZ, -R4 ;  /* 0x000000ffff087224 */ /* 0x002fc400078e0a04 */
[----:B------:R-:W-:Y:S01]  /*0a40*/  IMAD.HI.U32 R4, R11, R16, RZ ;  /* 0x000000100b047227 */ /* 0x000fe200078e00ff */
[----:B------:R-:W-:-:S03]  /*0a50*/  IABS R12, R5 ;  /* 0x00000005000c7213 */ /* 0x000fc60000000000 */
[----:B------:R-:W-:Y:S02]  /*0a60*/  IMAD R8, R3, R8, R10 ;  /* 0x0000000803087224 */ /* 0x000fe400078e020a */
[----:B------:R-:W-:Y:S02]  /*0a70*/  VIADD R10, R7, 0xb ;  /* 0x0000000b070a7836 */ /* 0x000fe40000000000 */
[----:B------:R-:W-:Y:S01]  /*0a80*/  IMAD.MOV R4, RZ, RZ, -R4 ;  /* 0x000000ffff047224 */ /* 0x000fe200078e0a04 */
[----:B------:R1:W-:Y:S01]  /*0a90*/  STL [R1+0xc], R8 ;  /* 0x00000c0801007387 */ /* 0x0003e20000100800 */
[----:B------:R-:W-:Y:S02]  /*0aa0*/  IMAD.MOV R6, RZ, RZ, -R6 ;  /* 0x000000ffff067224 */ /* 0x000fe400078e0a06 */
[C---:B------:R-:W-:Y:S01]  /*0ab0*/  IMAD R250, R3.reuse, R4, R16 ;  /* 0x0000000403fa7224 */ /* 0x040fe200078e0210 */
[----:B------:R2:W-:Y:S01]  /*0ac0*/  STL [R1+0x1180], R10 ;  /* 0x0011800a01007387 */ /* 0x0005e20000100800 */
[----:B------:R-:W-:-:S02]  /*0ad0*/  IMAD R251, R3, R6, R14 ;  /* 0x0000000603fb7224 */ /* 0x000fc400078e020e */
[----:B------:R-:W-:Y:S01]  /*0ae0*/  IMAD.HI.U32 R6, R11, R12, RZ ;  /* 0x0000000c0b067227 */ /* 0x000fe200078e00ff */
[----:B------:R3:W-:Y:S01]  /*0af0*/  STL [R1+0x1184], R5 ;  /* 0x0011840501007387 */ /* 0x0007e20000100800 */
[----:B-1----:R-:W-:Y:S02]  /*0b00*/  IABS R8, R9 ;  /* 0x0000000900087213 */ /* 0x002fe40000000000 */
[----:B------:R-:W-:Y:S02]  /*0b10*/  VIADD R9, R7, 0xd ;  /* 0x0000000d07097836 */ /* 0x000fe40000000000 */
[----:B------:R-:W-:Y:S01]  /*0b20*/  IMAD.MOV R6, RZ, RZ, -R6 ;  /* 0x000000ffff067224 */ /* 0x000fe200078e0a06 */
[----:B--2---:R-:W-:Y:S01]  /*0b30*/  IABS R10, R10 ;  /* 0x0000000a000a7213 */ /* 0x004fe20000000000 */
[----:B------:R-:W-:Y:S01]  /*0b40*/  IMAD.HI.U32 R4, R11, R8, RZ ;  /* 0x000000080b047227 */ /* 0x000fe200078e00ff */
[----:B------:R1:W-:Y:S01]  /*0b50*/  STL [R1+0x118c], R9 ;  /* 0x00118c0901007387 */ /* 0x0003e20000100800 */
[----:B------:R-:W-:-:S02]  /*0b60*/  IABS R14, R9 ;  /* 0x00000009000e7213 */ /* 0x000fc40000000000 */
[----:B---3--:R-:W-:Y:S01]  /*0b70*/  IADD3 R5, R7, 0xe, RZ ;  /* 0x0000000e07057810 */ /* 0x008fe20007ffe0ff */
[----:B------:R-:W-:Y:S02]  /*0b80*/  IMAD.MOV R4, RZ, RZ, -R4 ;  /* 0x000000ffff047224 */ /* 0x000fe400078e0a04 */
[C---:B------:R-:W-:Y:S01]  /*0b90*/  IMAD R6, R3.reuse, R6, R12 ;  /* 0x0000000603067224 */ /* 0x040fe200078e020c */
[----:B------:R-:W-:Y:S01]  /*0ba0*/  IABS R16, R5 ;  /* 0x0000000500107213 */ /* 0x000fe20000000000 */
[----:B------:R2:W-:Y:S01]  /*0bb0*/  STL [R1+0x1190], R5 ;  /* 0x0011900501007387 */ /* 0x0005e20000100800 */
[----:B------:R-:W-:Y:S02]  /*0bc0*/  IMAD R4, R3, R4, R8 ;  /* 0x0000000403047224 */ /* 0x000fe400078e0208 */
[----:B------:R-:W-:-:S03]  /*0bd0*/  IMAD.HI.U32 R8, R11, R14, RZ ;  /* 0x0000000e0b087227 */ /* 0x000fc600078e00ff */
[----:B------:R3:W-:Y:S01]  /*0be0*/  STL [R1+0x1574], R4 ;  /* 0x0015740401007387 */ /* 0x0007e20000100800 */
[----:B-1----:R-:W-:-:S03]  /*0bf0*/  IMAD.HI.U32 R9, R11, R16, RZ ;  /* 0x000000100b097227 */ /* 0x002fc600078e00ff */
[----:B------:R-:W-:Y:S01]  /*0c00*/  STL [R1+0x119c], R13 ;  /* 0x00119c0d01007387 */ /* 0x000fe20000100800 */
[----:B--2---:R-:W-:-:S04]  /*0c10*/  IMAD.HI.U32 R5, R11, R10, RZ ;  /* 0x0000000a0b057227 */ /* 0x004fc800078e00ff */
[----:B------:R-:W-:Y:S02]  /*0c20*/  IMAD.MOV R5, RZ, RZ, -R5 ;  /* 0x000000ffff057224 */ /* 0x000fe400078e0a05 */
[----:B------:R-:W-:Y:S02]  /*0c30*/  IMAD.MOV R8, RZ, RZ, -R8 ;  /* 0x000000ffff087224 */ /* 0x000fe400078e0a08 */
[C---:B------:R-:W-:Y:S01]  /*0c40*/  IMAD R5, R3.reuse, R5, R10 ;  /* 0x0000000503057224 */ /* 0x040fe200078e020a */
[----:B------:R-:W-:Y:S01]  /*0c50*/  IABS R10, R13 ;  /* 0x0000000d000a7213 */ /* 0x000fe20000000000 */
[----:B------:R-:W-:Y:S02]  /*0c60*/  IMAD.MOV R9, RZ, RZ, -R9 ;  /* 0x000000ffff097224 */ /* 0x000fe400078e0a09 */
[C---:B------:R-:W-:Y:S01]  /*0c70*/  IMAD R8, R3.reuse, R8, R14 ;  /* 0x0000000803087224 */ /* 0x040fe200078e020e */
[----:B------:R1:W-:Y:S01]  /*0c80*/  STL [R1+0x1578], R5 ;  /* 0x0015780501007387 */ /* 0x0003e20000100800 */
[----:B------:R-:W-:Y:S01]  /*0c90*/  MOV R14, R10 ;  /* 0x0000000a000e7202 */ /* 0x000fe20000000f00 */
[----:B------:R-:W-:-:S02]  /*0ca0*/  IMAD R9, R3, R9, R16 ;  /* 0x0000000903097224 */ /* 0x000fc400078e0210 */
[----:B------:R2:W-:Y:S01]  /*0cb0*/  STL [R1+0x1570], R6 ;  /* 0x0015700601007387 */ /* 0x0005e20000100800 */
[----:B---3--:R-:W-:Y:S02]  /*0cc0*/  VIADD R4, R7, 0x11 ;  /* 0x0000001107047836 */ /* 0x008fe40000000000 */
[----:B------:R-:W-:-:S03]  /*0cd0*/  IMAD.HI.U32 R10, R11, R14, RZ ;  /* 0x0000000e0b0a7227 */ /* 0x000fc600078e00ff */
[----:B------:R-:W-:Y:S01]  /*0ce0*/  IABS R18, R4 ;  /* 0x0000000400127213 */ /* 0x000fe20000000000 */
[C---:B-1----:R-:W-:Y:S02]  /*0cf0*/  VIADD R5, R7.reuse, 0x12 ;  /* 0x0000001207057836 */ /* 0x042fe40000000000 */
[----:B------:R-:W-:Y:S02]  /*0d00*/  IMAD.MOV R10, RZ, RZ, -R10 ;  /* 0x000000ffff0a7224 */ /* 0x000fe400078e0a0a */
[----:B--2---:R-:W-:Y:S01]  /*0d10*/  VIADD R6, R7, 0x10 ;  /* 0x0000001007067836 */ /* 0x004fe20000000000 */
[----:B------:R-:W-:Y:S01]  /*0d20*/  IABS R20, R5 ;  /* 0x0000000500147213 */ /* 0x000fe20000000000 */
[----:B------:R-:W-:Y:S02]  /*0d30*/  IMAD R10, R3, R10, R14 ;  /* 0x0000000a030a7224 */ /* 0x000fe400078e020e */
[----:B------:R-:W-:Y:S01]  /*0d40*/  IMAD.HI.U32 R13, R11, R18, RZ ;  /* 0x000000120b0d7227 */ /* 0x000fe200078e00ff */
[----:B------:R1:W-:Y:S01]  /*0d50*/  STL [R1+0x11a4], R6 ;  /* 0x0011a40601007387 */ /* 0x0003e20000100800 */
[----:B------:R-:W-:-:S02]  /*0d60*/  IABS R16, R6 ;  /* 0x0000000600107213 */ /* 0x000fc40000000000 */
[C---:B------:R-:W-:Y:S01]  /*0d70*/  IMAD.HI.U32 R14, R11.reuse, R20, RZ ;  /* 0x000000140b0e7227 */ /* 0x040fe200078e00ff */
[----:B------:R-:W-:Y:S03]  /*0d80*/  STL [R1+0x156c], R9 ;  /* 0x00156c0901007387 */ /* 0x000fe60000100800 */
[----:B------:R-:W-:Y:S01]  /*0d90*/  IMAD.HI.U32 R12, R11, R16, RZ ;  /* 0x000000100b0c7227 */ /* 0x000fe200078e00ff */
[----:B------:R2:W-:Y:S01]  /*0da0*/  STL [R1+0x11a8], R4 ;  /* 0x0011a80401007387 */ /* 0x0005e20000100800 */
[----:B-1----:R-:W-:Y:S02]  /*0db0*/  IADD3 R6, R7, 0x15, RZ ;  /* 0x0000001507067810 */ /* 0x002fe40007ffe0ff */
[----:B------:R-:W-:Y:S01]  /*0dc0*/  IMAD.MOV R12, RZ, RZ, -R12 ;  /* 0x000000ffff0c7224 */ /* 0x000fe200078e0a0c */
[----:B------:R1:W-:Y:S01]  /*0dd0*/  STL [R1+0x11ac], R5 ;  /* 0x0011ac0501007387 */ /* 0x0003e20000100800 */
[----:B------:R-:W-:-:S02]  /*0de0*/  IMAD.MOV R14, RZ, RZ, -R14 ;  /* 0x000000ffff0e7224 */ /* 0x000fc400078e0a0e */
[C---:B------:R-:W-:Y:S02]  /*0df0*/  IMAD R12, R3.reuse, R12, R16 ;  /* 0x0000000c030c7224 */ /* 0x040fe400078e0210 */
[----:B------:R-:W-:Y:S02]  /*0e00*/  IMAD R14, R3, R14, R20 ;  /* 0x0000000e030e7224 */ /* 0x000fe400078e0214 */
[C---:B--2---:R-:W-:Y:S02]  /*0e10*/  VIADD R4, R7.reuse, 0x13 ;  /* 0x0000001307047836 */ /* 0x044fe40000000000 */
[----:B------:R-:W-:Y:S02]  /*0e20*/  IMAD.MOV R13, RZ, RZ, -R13 ;  /* 0x000000ffff0d7224 */ /* 0x000fe400078e0a0d */
[----:B-1----:R-:W-:Y:S01]  /*0e30*/  VIADD R5, R7, 0x17 ;  /* 0x0000001707057836 */ /* 0x002fe20000000000 */
[----:B------:R1:W-:Y:S01]  /*0e40*/  STL [R1+0x11b4], R4 ;  /* 0x0011b40401007387 */ /* 0x0003e20000100800 */
[----:B------:R-:W-:Y:S01]  /*0e50*/  IABS R22, R4 ;  /* 0x0000000400167213 */ /* 0x000fe20000000000 */
[----:B------:R-:W-:-:S02]  /*0e60*/  IMAD R13, R3, R13, R18 ;  /* 0x0000000d030d7224 */ /* 0x000fc400078e0212 */
[----:B------:R-:W-:Y:S01]  /*0e70*/  IABS R26, R5 ;  /* 0x00000005001a7213 */ /* 0x000fe20000000000 */
[----:B------:R-:W-:Y:S02]  /*0e80*/  VIADD R9, R7, 0xed ;  /* 0x000000ed07097836 */ /* 0x000fe40000000000 */
[----:B------:R-:W-:-:S04]  /*0e90*/  IMAD.HI.U32 R15, R11, R22, RZ ;  /* 0x000000160b0f7227 */ /* 0x000fc800078e00ff */
[----:B-1----:R-:W-:Y:S02]  /*0ea0*/  VIADD R4, R7, 0x14 ;  /* 0x0000001407047836 */ /* 0x002fe40000000000 */
[----:B------:R-:W-:Y:S02]  /*0eb0*/  IMAD.MOV R15, RZ, RZ, -R15 ;  /* 0x000000ffff0f7224 */ /* 0x000fe400078e0a0f */
[----:B------:R-:W-:Y:S01]  /*0ec0*/  IMAD.HI.U32 R19, R11, R26, RZ ;  /* 0x0000001a0b137227 */ /* 0x000fe200078e00ff */
[----:B------:R-:W-:Y:S01]  /*0ed0*/  IABS R16, R4 ;  /* 0x0000000400107213 */ /* 0x000fe20000000000 */
[----:B------:R1:W-:Y:S02]  /*0ee0*/  STL [R1+0x11bc], R4 ;  /* 0x0011bc0401007387 */ /* 0x0003e40000100800 */
[----:B------:R-:W-:Y:S01]  /*0ef0*/  IMAD R15, R3, R15, R22 ;  /* 0x0000000f030f7224 */ /* 0x000fe200078e0216 */
[----:B------:R-:W-:Y:S01]  /*0f00*/  IABS R22, R6 ;  /* 0x0000000600167213 */ /* 0x000fe20000000000 */
[----:B------:R-:W-:Y:S01]  /*0f10*/  IMAD.MOV.U32 R20, RZ, RZ, R16 ;  /* 0x000000ffff147224 */ /* 0x000fe200078e0010 */
[----:B------:R2:W-:Y:S01]  /*0f20*/  STL [R1+0x11c8], R6 ;  /* 0x0011c80601007387 */ /* 0x0005e20000100800 */
[----:B------:R-:W-:-:S02]  /*0f30*/  IADD3 R19, -R19, RZ, RZ ;  /* 0x000000ff13137210 */ /* 0x000fc40007ffe1ff */
[----:B------:R-:W-:-:S04]  /*0f40*/  IMAD.HI.U32 R16, R11, R20, RZ ;  /* 0x000000140b107227 */ /* 0x000fc800078e00ff */
[C---:B-1----:R-:W-:Y:S02]  /*0f50*/  VIADD R4, R7.reuse, 0x16 ;  /* 0x0000001607047836 */ /* 0x042fe40000000000 */
[----:B------:R-:W-:Y:S02]  /*0f60*/  IMAD.MOV R16, RZ, RZ, -R16 ;  /* 0x000000ffff107224 */ /* 0x000fe400078e0a10 */
[----:B--2---:R-:W-:Y:S01]  /*0f70*/  VIADD R6, R7, 0x1a ;  /* 0x0000001a07067836 */ /* 0x004fe20000000000 */
[----:B------:R1:W-:Y:S01]  /*0f80*/  STL [R1+0x11cc], R4 ;  /* 0x0011cc0401007387 */ /* 0x0003e20000100800 */
[----:B------:R-:W-:Y:S01]  /*0f90*/  IABS R24, R4 ;  /* 0x0000000400187213 */ /* 0x000fe20000000000 */
[----:B------:R-:W-:Y:S02]  /*0fa0*/  IMAD R16, R3, R16, R20 ;  /* 0x0000001003107224 */ /* 0x000fe400078e0214 */
[----:B------:R-:W-:Y:S01]  /*0fb0*/  STL [R1+0x11d0], R5 ;  /* 0x0011d00501007387 */ /* 0x000fe20000100800 */
[----:B------:R-:W-:-:S04]  /*0fc0*/  IMAD.HI.U32 R17, R11, R22, RZ ;  /* 0x000000160b117227 */ /* 0x000fc800078e00ff */
[----:B------:R-:W-:-:S04]  /*0fd0*/  IMAD.HI.U32 R18, R11, R24, RZ ;  /* 0x000000180b127227 */ /* 0x000fc800078e00ff */
[----:B-1----:R-:W-:Y:S02]  /*0fe0*/  VIADD R4, R7, 0x18 ;  /* 0x0000001807047836 */ /* 0x002fe40000000000 */
[----:B------:R-:W-:Y:S02]  /*0ff0*/  IMAD.MOV R18, RZ, RZ, -R18 ;  /* 0x000000ffff127224 */ /* 0x000fe400078e0a12 */
[C---:B------:R-:W-:Y:S01]  /*1000*/  IMAD R19, R3.reuse, R19, R26 ;  /* 0x0000001303137224 */ /* 0x040fe200078e021a */
[----:B------:R-:W-:Y:S01]  /*1010*/  IABS R28, R4 ;  /* 0x00000004001c7213 */ /* 0x000fe20000000000 */
[----:B------:R1:W-:Y:S01]  /*1020*/  STL [R1+0x11d8], R4 ;  /* 0x0011d80401007387 */ /* 0x0003e20000100800 */
[----:B------:R-:W-:Y:S01]  /*1030*/  IMAD R18, R3, R18, R24 ;  /* 0x0000001203127224 */ /* 0x000fe200078e0218 */
[----:B------:R-:W-:Y:S01]  /*1040*/  IABS R26, R6 ;  /* 0x00000006001a7213 */ /* 0x000fe20000000000 */
[----:B------:R-:W-:Y:S02]  /*1050*/  IMAD.MOV R17, RZ, RZ, -R17 ;  /* 0x000000ffff117224 */ /* 0x000fe400078e0a11 */
[----:B------:R-:W-:-:S04]  /*1060*/  IMAD.HI.U32 R20, R11, R28, RZ ;  /* 0x0000001c0b147227 */ /* 0x000fc800078e00ff */
[----:B------:R-:W-:Y:S02]  /*1070*/  IMAD.MOV R20, RZ, RZ, -R20 ;  /* 0x000000ffff147224 */ /* 0x000fe400078e0a14 */
[----:B-1----:R-:W-:Y:S02]  /*1080*/  VIADD R4, R7, 0x19 ;  /* 0x0000001907047836 */ /* 0x002fe40000000000 */
[----:B------:R-:W-:Y:S02]  /*1090*/  IMAD R20, R3, R20, R28 ;  /* 0x0000001403147224 */ /* 0x000fe400078e021c */
[----:B------:R-:W-:Y:S01]  /*10a0*/  VIADD R5, R7, 0x1c ;  /* 0x0000001c07057836 */ /* 0x000fe20000000000 */
[----:B------:R1:W-:Y:S01]  /*10b0*/  STL [R1+0x11e0], R4 ;  /* 0x0011e00401007387 */ /* 0x0003e20000100800 */
[----:B------:R-:W-:Y:S01]  /*10c0*/  IABS R24, R4 ;  /* 0x0000000400187213 */ /* 0x000fe20000000000 */
[----:B------:R-:W-:Y:S02]  /*10d0*/  IMAD R17, R3, R17, R22 ;  /* 0x0000001103117224 */ /* 0x000fe400078e0216 */
[----:B------:R-:W-:Y:S01]  /*10e0*/  STL [R1+0x11e8], R6 ;  /* 0x0011e80601007387 */ /* 0x000fe20000100800 */
[----:B------:R-:W-:Y:S01]  /*10f0*/  IMAD.HI.U32 R22, R11, R26, RZ ;  /* 0x0000001a0b167227 */ /* 0x000fe200078e00ff */
[----:B------:R-:W-:-:S03]  /*1100*/  IABS R30, R5 ;  /* 0x00000005001e7213 */ /* 0x000fc60000000000 */
[----:B------:R-:W-:-:S04]  /*1110*/  IMAD.HI.U32 R21, R11, R24, RZ ;  /* 0x000000180b157227 */ /* 0x000fc800078e00ff */
[----:B-1----:R-:W-:Y:S02]  /*1120*/  VIADD R4, R7, 0x1b ;  /* 0x0000001b07047836 */ /* 0x002fe40000000000 */
[----:B------:R-:W-:Y:S02]  /*1130*/  IMAD.MOV R21, RZ, RZ, -R21 ;  /* 0x000000ffff157224 */ /* 0x000fe400078e0a15 */
[----:B------:R-:W-:Y:S01]  /*1140*/  IMAD.MOV R22, RZ, RZ, -R22 ;  /* 0x000000ffff167224 */ /* 0x000fe200078e0a16 */
[----:B------:R1:W-:Y:S01]  /*1150*/  STL [R1+0x11f0], R4 ;  /* 0x0011f00401007387 */ /* 0x0003e20000100800 */
[----:B------:R-:W-:Y:S01]  /*1160*/  IABS R28, R4 ;  /* 0x00000004001c7213 */ /* 0x000fe20000000000 */
[----:B------:R-:W-:Y:S02]  /*1170*/  IMAD R21, R3, R21, R24 ;  /* 0x0000001503157224 */ /* 0x000fe400078e0218 */
[----:B------:R-:W-:Y:S01]  /*1180*/  STL [R1+0x11f4], R5 ;  /* 0x0011f40501007387 */ /* 0x000fe20000100800 */
[----:B------:R-:W-:-:S04]  /*1190*/  IMAD.HI.U32 R24, R11, R30, RZ ;  /* 0x0000001e0b187227 */ /* 0x000fc800078e00ff */
[----:B------:R-:W-:Y:S02]  /*11a0*/  IMAD R22, R3, R22, R26 ;  /* 0x0000001603167224 */ /* 0x000fe400078e021a */
[----:B-1----:R-:W-:Y:S02]  /*11b0*/  VIADD R4, R7, 0x1d ;  /* 0x0000001d07047836 */ /* 0x002fe40000000000 */
[----:B------:R-:W-:Y:S02]  /*11c0*/  IMAD.MOV R24, RZ, RZ, -R24 ;  /* 0x000000ffff187224 */ /* 0x000fe400078e0a18 */
[----:B------:R-:W-:Y:S01]  /*11d0*/  IMAD.HI.U32 R23, R11, R28, RZ ;  /* 0x0000001c0b177227 */ /* 0x000fe200078e00ff */
[----:B------:R1:W-:Y:S01]  /*11e0*/  STL [R1+0x1200], R4 ;  /* 0x0012000401007387 */ /* 0x0003e20000100800 */
[----:B------:R-:W-:Y:S02]  /*11f0*/  IABS R32, R4 ;  /* 0x0000000400207213 */ /* 0x000fe40000000000 */
[----:B------:R-:W-:-:S02]  /*1200*/  VIADD R6, R7, 0x1f ;  /* 0x0000001f07067836 */ /* 0x000fc40000000000 */
[----:B------:R-:W-:Y:S02]  /*1210*/  IMAD R24, R3, R24, R30 ;  /* 0x0000001803187224 */ /* 0x000fe400078e021e */
[----:B------:R-:W-:Y:S02]  /*1220*/  IMAD.MOV R23, RZ, RZ, -R23 ;  /* 0x000000ffff177224 */ /* 0x000fe400078e0a17 */
[----:B------:R-:W-:Y:S01]  /*1230*/  IMAD.HI.U32 R25, R11, R32, RZ ;  /* 0x000000200b197227 */ /* 0x000fe200078e00ff */
[----:B-1----:R-:W-:-:S03]  /*1240*/  IADD3 R4, R7, 0x1e, RZ ;  /* 0x0000001e07047810 */ /* 0x002fc60007ffe0ff */
[----:B------:R-:W-:Y:S01]  /*1250*/  VIADD R5, R7, 0x21 ;  /* 0x0000002107057836 */ /* 0x000fe20000000000 */
[----:B------:R-:W-:Y:S01]  /*1260*/  IABS R26, R4 ;  /* 0x00000004001a7213 */ /* 0x000fe20000000000 */
[----:B------:R1:W-:Y:S01]  /*1270*/  STL [R1+0x1204], R4 ;  /* 0x0012040401007387 */ /* 0x0003e20000100800 */
[C---:B------:R-:W-:Y:S02]  /*1280*/  IMAD R23, R3.reuse, R23, R28 ;  /* 0x0000001703177224 */ /* 0x040fe400078e021c */
[----:B------:R-:W-:Y:S01]  /*1290*/  IMAD.MOV R25, RZ, RZ, -R25 ;  /* 0x000000ffff197224 */ /* 0x000fe200078e0a19 */
[----:B------:R-:W-:Y:S01]  /*12a0*/  STL [R1+0x120c], R6 ;  /* 0x00120c0601007387 */ /* 0x000fe20000100800 */
[----:B------:R-:W-:Y:S01]  /*12b0*/  IMAD.MOV.U32 R30, RZ, RZ, R26 ;  /* 0x000000ffff1e7224 */ /* 0x000fe200078e001a */
[----:B------:R-:W-:Y:S01]  /*12c0*/  IABS R36, R5 ;  /* 0x0000000500247213 */ /* 0x000fe20000000000 */
[----:B------:R-:W-:Y:S01]  /*12d0*/  IMAD R25, R3, R25, R32 ;  /* 0x0000001903197224 */ /* 0x000fe200078e0220 */
[----:B------:R-:W-:Y:S01]  /*12e0*/  IABS R32, R6 ;  /* 0x0000000600207213 */ /* 0x000fe20000000000 */
[----:B------:R-:W-:-:S04]  /*12f0*/  IMAD.HI.U32 R26, R11, R30, RZ ;  /* 0x0000001e0b1a7227 */ /* 0x000fc800078e00ff */
[----:B-1----:R-:W-:Y:S02]  /*1300*/  VIADD R4, R7, 0x20 ;  /* 0x0000002007047836 */ /* 0x002fe40000000000 */
[----:B------:R-:W-:Y:S02]  /*1310*/  IMAD.MOV R26, RZ, RZ, -R26 ;  /* 0x000000ffff1a7224 */ /* 0x000fe400078e0a1a */
[----:B------:R-:W-:Y:S01]  /*1320*/  IMAD.HI.U32 R29, R11, R36, RZ ;  /* 0x000000240b1d7227 */ /* 0x000fe200078e00ff */
[----:B------:R-:W-:Y:S01]  /*1330*/  IABS R34, R4 ;  /* 0x0000000400227213 */ /* 0x000fe20000000000 */
[----:B------:R1:W-:Y:S02]  /*1340*/  STL [R1+0x1210], R4 ;  /* 0x0012100401007387 */ /* 0x0003e40000100800 */
[----:B------:R-:W-:Y:S02]  /*1350*/  IMAD R26, R3, R26, R30 ;  /* 0x0000001a031a7224 */ /* 0x000fe400078e021e */
[----:B------:R-:W-:Y:S01]  /*1360*/  IMAD.HI.U32 R28, R11, R34, RZ ;  /* 0x000000220b1c7227 */ /* 0x000fe200078e00ff */
[----:B------:R-:W-:Y:S03]  /*1370*/  STL [R1+0x1218], R5 ;  /* 0x0012180501007387 */ /* 0x000fe60000100800 */
[----:B------:R-:W-:-:S02]  /*1380*/  IMAD.MOV R28, RZ, RZ, -R28 ;  /* 0x000000ffff1c7224 */ /* 0x000fc400078e0a1c */
[----:B-1----:R-:W-:Y:S02]  /*1390*/  VIADD R4, R7, 0x22 ;  /* 0x0000002207047836 */ /* 0x002fe40000000000 */
[----:B------:R-:W-:Y:S02]  /*13a0*/  IMAD R28, R3, R28, R34 ;  /* 0x0000001c031c7224 */ /* 0x000fe400078e0222 */
[----:B------:R-:W-:Y:S01]  /*13b0*/  IMAD.HI.U32 R27, R11, R32, RZ ;  /* 0x000000200b1b7227 */ /* 0x000fe200078e00ff */
[----:B------:R1:W-:Y:S01]  /*13c0*/  STL [R1+0x121c], R4 ;  /* 0x00121c0401007387 */ /* 0x0003e20000100800 */
[----:B------:R-:W-:Y:S02]  /*13d0*/  IABS R38, R4 ;  /* 0x0000000400267213 */ /* 0x000fe40000000000 */
[----:B------:R-:W-:Y:S01]  /*13e0*/  IMAD.MOV R29, RZ, RZ, -R29 ;  /* 0x000000ffff1d7224 */ /* 0x000fe200078e0a1d */
[----:B------:R-:W-:Y:S01]  /*13f0*/  IADD3 R27, -R27, RZ, RZ ;  /* 0x000000ff1b1b7210 */ /* 0x000fe20007ffe1ff */
[----:B------:R-:W-:-:S02]  /*1400*/  VIADD R6, R7, 0x24 ;  /* 0x0000002407067836 */ /* 0x000fc40000000000 */
[----:B------:R-:W-:-:S04]  /*1410*/  IMAD.HI.U32 R30, R11, R38, RZ ;  /* 0x000000260b1e7227 */ /* 0x000fc800078e00ff */
[----:B-1----:R-:W-:Y:S02]  /*1420*/  VIADD R4, R7, 0x23 ;  /* 0x0000002307047836 */ /* 0x002fe40000000000 */
[----:B------:R-:W-:Y:S02]  /*1430*/  IMAD.MOV R30, RZ, RZ, -R30 ;  /* 0x000000ffff1e7224 */ /* 0x000fe400078e0a1e */
[----:B------:R-:W-:Y:S01]  /*1440*/  IMAD R29, R3, R29, R36 ;  /* 0x0000001d031d7224 */ /* 0x000fe200078e0224 */
[----:B------:R-:W-:Y:S01]  /*1450*/  IABS R34, R4 ;  /* 0x0000000400227213 */ /* 0x000fe20000000000 */
[----:B------:R1:W-:Y:S01]  /*1460*/  STL [R1+0x122c], R4 ;  /* 0x00122c0401007387 */ /* 0x0003e20000100800 */
[----:B------:R-:W-:Y:S01]  /*1470*/  VIADD R5, R7, 0x26 ;  /* 0x0000002607057836 */ /* 0x000fe20000000000 */
[----:B------:R-:W-:Y:S01]  /*1480*/  IABS R36, R6 ;  /* 0x0000000600247213 */ /* 0x000fe20000000000 */
[----:B------:R-:W-:Y:S01]  /*1490*/  IMAD R30, R3, R30, R38 ;  /* 0x0000001e031e7224 */ /* 0x000fe200078e0226 */
[----:B------:R-:W-:Y:S01]  /*14a0*/  STL [R1+0x1230], R6 ;  /* 0x0012300601007387 */ /* 0x000fe20000100800 */
[----:B------:R-:W-:Y:S01]  /*14b0*/  IMAD.HI.U32 R31, R11, R34, RZ ;  /* 0x000000220b1f7227 */ /* 0x000fe200078e00ff */
[----:B------:R-:W-:-:S03]  /*14c0*/  IABS R40, R5 ;  /* 0x0000000500287213 */ /* 0x000fc60000000000 */
[----:B------:R-:W-:Y:S01]  /*14d0*/  IMAD R27, R3, R27, R32 ;  /* 0x0000001b031b7224 */ /* 0x000fe200078e0220 */
[----:B------:R-:W-:Y:S01]  /*14e0*/  IADD3 R31, -R31, RZ, RZ ;  /* 0x000000ff1f1f7210 */ /* 0x000fe20007ffe1ff */
[----:B-1----:R-:W-:Y:S02]  /*14f0*/  VIADD R4, R7, 0x25 ;  /* 0x0000002507047836 */ /* 0x002fe40000000000 */
[----:B------:R-:W-:-:S03]  /*1500*/  IMAD.HI.U32 R32, R11, R36, RZ ;  /* 0x000000240b207227 */ /* 0x000fc600078e00ff */
[----:B------:R1:W-:Y:S01]  /*1510*/  STL [R1+0x1238], R4 ;  /* 0x0012380401007387 */ /* 0x0003e20000100800 */
[----:B------:R-:W-:Y:S01]  /*1520*/  IABS R38, R4 ;  /* 0x0000000400267213 */ /* 0x000fe20000000000 */
[----:B------:R-:W-:Y:S02]  /*1530*/  IMAD R31, R3, R31, R34 ;  /* 0x0000001f031f7224 */ /* 0x000fe400078e0222 */
[----:B------:R2:W-:Y:S01]  /*1540*/  STL [R1+0x123c], R5 ;  /* 0x00123c0501007387 */ /* 0x0005e20000100800 */
[----:B------:R-:W-:Y:S02]  /*1550*/  IMAD.MOV R32, RZ, RZ, -R32 ;  /* 0x000000ffff207224 */ /* 0x000fe400078e0a20 */
[----:B------:R-:W-:-:S04]  /*1560*/  IMAD.HI.U32 R34, R11, R40, RZ ;  /* 0x000000280b227227 */ /* 0x000fc800078e00ff */
[----:B-1----:R-:W-:Y:S02]  /*1570*/  VIADD R4, R7, 0x27 ;  /* 0x0000002707047836 */ /* 0x002fe40000000000 */
[----:B------:R-:W-:Y:S01]  /*1580*/  IMAD R32, R3, R32, R36 ;  /* 0x0000002003207224 */ /* 0x000fe200078e0224 */
[C---:B--2---:R-:W-:Y:S01]  /*1590*/  IADD3 R5, R7.reuse, 0x2b, RZ ;  /* 0x0000002b07057810 */ /* 0x044fe20007ffe0ff */
[----:B------:R-:W-:Y:S01]  /*15a0*/  IMAD.MOV R34, RZ, RZ, -R34 ;  /* 0x000000ffff227224 */ /* 0x000fe200078e0a22 */
[----:B------:R1:W-:Y:S01]  /*15b0*/  STL [R1+0x1240], R4 ;  /* 0x0012400401007387 */ /* 0x0003e20000100800 */
[----:B------:R-:W-:Y:S01]  /*15c0*/  IABS R42, R4 ;  /* 0x00000004002a7213 */ /* 0x000fe20000000000 */
[----:B------:R-:W-:Y:S01]  /*15d0*/  VIADD R6, R7, 0x29 ;  /* 0x0000002907067836 */ /* 0x000fe20000000000 */
[----:B------:R-:W-:Y:S01]  /*15e0*/  IABS R46, R5 ;  /* 0x00000005002e7213 */ /* 0x000fe20000000000 */
[----:B------:R-:W-:-:S04]  /*15f0*/  IMAD.HI.U32 R33, R11, R38, RZ ;  /* 0x000000260b217227 */ /* 0x000fc800078e00ff */
[----:B------:R-:W-:Y:S02]  /*1600*/  IMAD R34, R3, R34, R40 ;  /* 0x0000002203227224 */ /* 0x000fe400078e0228 */
[----:B-1----:R-:W-:Y:S02]  /*1610*/  VIADD R4, R7, 0x28 ;  /* 0x0000002807047836 */ /* 0x002fe40000000000 */
[----:B------:R-:W-:Y:S02]  /*1620*/  IMAD.MOV R33, RZ, RZ, -R33 ;  /* 0x000000ffff217224 */ /* 0x000fe400078e0a21 */
[----:B------:R-:W-:Y:S01]  /*1630*/  IMAD.HI.U32 R35, R11, R42, RZ ;  /* 0x0000002a0b237227 */ /* 0x000fe200078e00ff */
[----:B------:R-:W-:Y:S01]  /*1640*/  IABS R36, R4 ;  /* 0x0000000400247213 */ /* 0x000fe20000000000 */
[----:B------:R1:W-:Y:S02]  /*1650*/  STL [R1+0x124c], R4 ;  /* 0x00124c0401007387 */ /* 0x0003e40000100800 */
[----:B------:R-:W-:-:S02]  /*1660*/  IMAD R33, R3, R33, R38 ;  /* 0x0000002103217224 */ /* 0x000fc400078e0226 */
[----:B------:R-:W-:Y:S01]  /*1670*/  IMAD.MOV.U32 R40, RZ, RZ, R36 ;  /* 0x000000ffff287224 */ /* 0x000fe200078e0024 */
[----:B------:R-:W-:Y:S01]  /*1680*/  STL [R1+0x1258], R6 ;  /* 0x0012580601007387 */ /* 0x000fe20000100800 */
[----:B------:R-:W-:Y:S02]  /*1690*/  IMAD.MOV R35, RZ, RZ, -R35 ;  /* 0x000000ffff237224 */ /* 0x000fe400078e0a23 */
[----:B------:R-:W-:-:S04]  /*16a0*/  IMAD.HI.U32 R36, R11, R40, RZ ;  /* 0x000000280b247227 */ /* 0x000fc800078e00ff */
[----:B-1----:R-:W-:Y:S02]  /*16b0*/  VIADD R4, R7, 0x2a ;  /* 0x0000002a07047836 */ /* 0x002fe40000000000 */
[----:B------:R-:W-:Y:S02]  /*16c0*/  IMAD.MOV R36, RZ, RZ, -R36 ;  /* 0x000000ffff247224 */ /* 0x000fe400078e0a24 */
[----:B------:R-:W-:Y:S01]  /*16d0*/  IMAD R35, R3, R35, R42 ;  /* 0x0000002303237224 */ /* 0x000fe200078e022a */
[----:B------:R1:W-:Y:S01]  /*16e0*/  STL [R1+0x125c], R4 ;  /* 0x00125c0401007387 */ /* 0x0003e20000100800 */
[----:B------:R-:W-:Y:S01]  /*16f0*/  IABS R44, R4 ;  /* 0x00000004002c7213 */ /* 0x000fe20000000000 */
[C---:B------:R-:W-:Y:S01]  /*1700*/  IMAD.HI.U32 R39, R11.reuse, R46, RZ ;  /* 0x0000002e0b277227 */ /* 0x040fe200078e00ff */
[----:B------:R-:W-:Y:S01]  /*1710*/  IABS R42, R6 ;  /* 0x00000006002a7213 */ /* 0x000fe20000000000 */
[----:B------:R-:W-:Y:S02]  /*1720*/  STL [R1+0x1260], R5 ;  /* 0x0012600501007387 */ /* 0x000fe40000100800 */
[----:B------:R-:W-:-:S04]  /*1730*/  IMAD.HI.U32 R38, R11, R44, RZ ;  /* 0x0000002c0b267227 */ /* 0x000fc800078e00ff */
[----:B-1----:R-:W-:Y:S02]  /*1740*/  VIADD R4, R7, 0x2c ;  /* 0x0000002c07047836 */ /* 0x002fe40000000000 */
[----:B------:R-:W-:Y:S02]  /*1750*/  IMAD.MOV R38, RZ, RZ, -R38 ;  /* 0x000000ffff267224 */ /* 0x000fe400078e0a26 */
[C---:B------:R-:W-:Y:S01]  /*1760*/  IMAD R36, R3.reuse, R36, R40 ;  /* 0x0000002403247224 */ /* 0x040fe200078e0228 */
[----:B------:R-:W-:Y:S01]  /*1770*/  IABS R48, R4 ;  /* 0x0000000400307213 */ /* 0x000fe20000000000 */
[----:B------:R1:W-:Y:S01]  /*1780*/  STL [R1+0x1264], R4 ;  /* 0x0012640401007387 */ /* 0x0003e20000100800 */
[----:B------:R-:W-:Y:S02]  /*1790*/  IMAD.MOV R39, RZ, RZ, -R39 ;  /* 0x000000ffff277224 */ /* 0x000fe400078e0a27 */
[----:B------:R-:W-:Y:S02]  /*17a0*/  IMAD R38, R3, R38, R44 ;  /* 0x0000002603267224 */ /* 0x000fe400078e022c */
[----:B------:R-:W-:-:S04]  /*17b0*/  IMAD.HI.U32 R40, R11, R48, RZ ;  /* 0x000000300b287227 */ /* 0x000fc800078e00ff */
[C---:B------:R-:W-:Y:S02]  /*17c0*/  VIADD R6, R7.reuse, 0x2e ;  /* 0x0000002e07067836 */ /* 0x040fe40000000000 */
[----:B-1----:R-:W-:Y:S02]  /*17d0*/  VIADD R4, R7, 0x2d ;  /* 0x0000002d07047836 */ /* 0x002fe40000000000 */
[----:B------:R-:W-:-:S03]  /*17e0*/  IMAD.HI.U32 R37, R11, R42, RZ ;  /* 0x0000002a0b257227 */ /* 0x000fc600078e00ff */
[----:B------:R1:W-:Y:S01]  /*17f0*/  STL [R1+0x1270], R4 ;  /* 0x0012700401007387 */ /* 0x0003e20000100800 */
[----:B------:R-:W-:Y:S01]  /*1800*/  IABS R44, R4 ;  /* 0x00000004002c7213 */ /* 0x000fe20000000000 */
[----:B------:R-:W-:Y:S02]  /*1810*/  IMAD.MOV R40, RZ, RZ, -R40 ;  /* 0x000000ffff287224 */ /* 0x000fe400078e0a28 */
[----:B------:R-:W-:Y:S01]  /*1820*/  IMAD R39, R3, R39, R46 ;  /* 0x0000002703277224 */ /* 0x000fe200078e022e */
[----:B------:R-:W-:Y:S01]  /*1830*/  IABS R46, R6 ;  /* 0x00000006002e7213 */ /* 0x000fe20000000000 */
[----:B------:R-:W-:Y:S01]  /*1840*/  IMAD.MOV R37, RZ, RZ, -R37 ;  /* 0x000000ffff257224 */ /* 0x000fe200078e0a25 */
[----:B------:R2:W-:Y:S01]  /*1850*/  STL [R1+0x1278], R6 ;  /* 0x0012780601007387 */ /* 0x0005e20000100800 */
[C---:B------:R-:W-:Y:S01]  /*1860*/  VIADD R5, R7.reuse, 0x30 ;  /* 0x0000003007057836 */ /* 0x040fe20000000000 */
[----:B-1----:R-:W-:Y:S01]  /*1870*/  IADD3 R4, R7, 0x2f, RZ ;  /* 0x0000002f07047810 */ /* 0x002fe20007ffe0ff */
[----:B------:R-:W-:-:S02]  /*1880*/  IMAD R40, R3, R40, R48 ;  /* 0x0000002803287224 */ /* 0x000fc400078e0230 */
[----:B------:R-:W-:Y:S01]  /*1890*/  IMAD.HI.U32 R41, R11, R44, RZ ;  /* 0x0000002c0b297227 */ /* 0x000fe200078e00ff */
[----:B------:R-:W-:Y:S01]  /*18a0*/  IABS R48, R4 ;  /* 0x0000000400307213 */ /* 0x000fe20000000000 */
[----:B------:R1:W-:Y:S01]  /*18b0*/  STL [R1+0x127c], R4 ;  /* 0x00127c0401007387 */ /* 0x0003e20000100800 */
[----:B------:R-:W-:Y:S01]  /*18c0*/  IABS R50, R5 ;  /* 0x0000000500327213 */ /* 0x000fe20000000000 */
[----:B------:R-:W-:Y:S01]  /*18d0*/  IMAD R37, R3, R37, R42 ;  /* 0x0000002503257224 */ /* 0x000fe200078e022a */
[----:B--2---:R-:W-:Y:S01]  /*18e0*/  IADD3 R6, R7, 0x33, RZ ;  /* 0x0000003307067810 */ /* 0x004fe20007ffe0ff */
[----:B------:R-:W-:Y:S01]  /*18f0*/  IMAD.MOV R41, RZ, RZ, -R41 ;  /* 0x000000ffff297224 */ /* 0x000fe200078e0a29 */
[----:B------:R-:W-:Y:S01]  /*1900*/  STL [R1+0x1284], R5 ;  /* 0x0012840501007387 */ /* 0x000fe20000100800 */
[----:B------:R-:W-:-:S04]  /*1910*/  IMAD.HI.U32 R42, R11, R46, RZ ;  /* 0x0000002e0b2a7227 */ /* 0x000fc800078e00ff */
[----:B-1----:R-:W-:Y:S02]  /*1920*/  VIADD R4, R7, 0x31 ;  /* 0x0000003107047836 */ /* 0x002fe40000000000 */
[----:B------:R-:W-:Y:S02]  /*1930*/  IMAD R41, R3, R41, R44 ;  /* 0x0000002903297224 */ /* 0x000fe400078e022c */
[----:B------:R-:W-:Y:S01]  /*1940*/  IMAD.MOV R42, RZ, RZ, -R42 ;  /* 0x000000ffff2a7224 */ /* 0x000fe200078e0a2a */
[----:B------:R1:W-:Y:S01]  /*1950*/  STL [R1+0x128c], R4 ;  /* 0x00128c0401007387 */ /* 0x0003e20000100800 */
[----:B------:R-:W-:Y:S01]  /*1960*/  IABS R52, R4 ;  /* 0x0000000400347213 */ /* 0x000fe20000000000 */
[----:B------:R-:W-:-:S04]  /*1970*/  IMAD.HI.U32 R44, R11, R50, RZ ;  /* 0x000000320b2c7227 */ /* 0x000fc800078e00ff */
[----:B------:R-:W-:Y:S02]  /*1980*/  IMAD R42, R3, R42, R46 ;  /* 0x0000002a032a7224 */ /* 0x000fe400078e022e */
[----:B------:R-:W-:Y:S02]  /*1990*/  IMAD.MOV R44, RZ, RZ, -R44 ;  /* 0x000000ffff2c7224 */ /* 0x000fe400078e0a2c */
[----:B-1----:R-:W-:Y:S02]  /*19a0*/  VIADD R4, R7, 0x32 ;  /* 0x0000003207047836 */ /* 0x002fe40000000000 */
[----:B------:R-:W-:-:S03]  /*19b0*/  IMAD.HI.U32 R43, R11, R48, RZ ;  /* 0x000000300b2b7227 */ /* 0x000fc600078e00ff */
[----:B------:R-:W-:Y:S01]  /*19c0*/  IABS R46, R4 ;  /* 0x00000004002e7213 */ /* 0x000fe20000000000 */
[----:B------:R1:W-:Y:S01]  /*19d0*/  STL [R1+0x1294], R4 ;  /* 0x0012940401007387 */ /* 0x0003e20000100800 */
[----:B------:R-:W-:Y:S02]  /*19e0*/  IMAD R44, R3, R44, R50 ;  /* 0x0000002c032c7224 */ /* 0x000fe400078e0232 */
[----:B------:R-:W-:Y:S01]  /*19f0*/  VIADD R5, R7, 0x35 ;  /* 0x0000003507057836 */ /* 0x000fe20000000000 */
[----:B------:R-:W-:Y:S01]  /*1a00*/  STL [R1+0x1298], R6 ;  /* 0x0012980601007387 */ /* 0x000fe20000100800 */
[----:B------:R-:W-:Y:S02]  /*1a10*/  IMAD.MOV.U32 R50, RZ, RZ, R46 ;  /* 0x000000ffff327224 */ /* 0x000fe400078e002e */
[----:B------:R-:W-:Y:S01]  /*1a20*/  IMAD.MOV R43, RZ, RZ, -R43 ;  /* 0x000000ffff2b7224 */ /* 0x000fe200078e0a2b */
[----:B------:R-:W-:Y:S01]  /*1a30*/  IABS R56, R5 ;  /* 0x0000000500387213 */ /* 0x000fe20000000000 */
[----:B------:R-:W-:-:S04]  /*1a40*/  IMAD.HI.U32 R45, R11, R52, RZ ;  /* 0x000000340b2d7227 */ /* 0x000fc800078e00ff */
[----:B-1----:R-:W-:Y:S02]  /*1a50*/  VIADD R4, R7, 0x34 ;  /* 0x0000003407047836 */ /* 0x002fe40000000000 */
[----:B------:R-:W-:-:S03]  /*1a60*/  IMAD.HI.U32 R46, R11, R50, RZ ;  /* 0x000000320b2e7227 */ /* 0x000fc600078e00ff */
[----:B------:R1:W-:Y:S01]  /*1a70*/  STL [R1+0x12a0], R4 ;  /* 0x0012a00401007387 */ /* 0x0003e20000100800 */
[----:B------:R-:W-:Y:S01]  /*1a80*/  IABS R54, R4 ;  /* 0x0000000400367213 */ /* 0x000fe20000000000 */
[----:B------:R-:W-:Y:S02]  /*1a90*/  IMAD R43, R3, R43, R48 ;  /* 0x0000002b032b7224 */ /* 0x000fe400078e0230 */
[----:B------:R-:W-:Y:S01]  /*1aa0*/  IMAD.MOV R45, RZ, RZ, -R45 ;  /* 0x000000ffff2d7224 */ /* 0x000fe200078e0a2d */
[----:B------:R-:W-:Y:S01]  /*1ab0*/  STL [R1+0x12a8], R5 ;  /* 0x0012a80501007387 */ /* 0x000fe20000100800 */
        /* <DEDUP_REMOVED lines=8> */
[----:B------:R-:W-:Y:S01]  /*1b40*/  IMAD.MOV R48, RZ, RZ, -R48 ;  /* 0x000000ffff307224 */ /* 0x000fe200078e0a30 */
[----:B------:R-:W-:Y:S01]  /*1b50*/  IADD3 R49, -R49, RZ, RZ ;  /* 0x000000ff31317210 */ /* 0x000fe20007ffe1ff */
[----:B------:R-:W-:-:S02]  /*1b60*/  IMAD R46, R3, R46, R50 ;  /* 0x0000002e032e7224 */ /* 0x000fc400078e0232 */
[----:B------:R-:W-:-:S04]  /*1b70*/  IMAD.HI.U32 R50, R11, R58, RZ ;  /* 0x0000003a0b327227 */ /* 0x000fc800078e00ff */
[----:B-1----:R-:W-:Y:S02]  /*1b80*/  VIADD R4, R7, 0x37 ;  /* 0x0000003707047836 */ /* 0x002fe40000000000 */
[----:B------:R-:W-:Y:S02]  /*1b90*/  IMAD R48, R3, R48, R54 ;  /* 0x0000003003307224 */ /* 0x000fe400078e0236 */
[----:B------:R-:W-:Y:S01]  /*1ba0*/  VIADD R6, R7, 0x38 ;  /* 0x0000003807067836 */ /* 0x000fe20000000000 */
[----:B------:R1:W-:Y:S01]  /*1bb0*/  STL [R1+0x12b8], R4 ;  /* 0x0012b80401007387 */ /* 0x0003e20000100800 */
[----:B------:R-:W-:Y:S01]  /*1bc0*/  IMAD.HI.U32 R47, R11, R52, RZ ;  /* 0x000000340b2f7227 */ /* 0x000fe200078e00ff */
[----:B------:R-:W-:Y:S02]  /*1bd0*/  IABS R54, R4 ;  /* 0x0000000400367213 */ /* 0x000fe40000000000 */
[----:B------:R-:W-:Y:S01]  /*1be0*/  STL [R1+0x12c0], R6 ;  /* 0x0012c00601007387 */ /* 0x000fe20000100800 */
[----:B------:R-:W-:-:S02]  /*1bf0*/  IMAD.MOV R50, RZ, RZ, -R50 ;  /* 0x000000ffff327224 */ /* 0x000fc400078e0a32 */
[----:B------:R-:W-:Y:S01]  /*1c00*/  IMAD R49, R3, R49, R56 ;  /* 0x0000003103317224 */ /* 0x000fe200078e0238 */
[----:B------:R-:W-:Y:S01]  /*1c10*/  IABS R56, R6 ;  /* 0x0000000600387213 */ /* 0x000fe20000000000 */
[----:B------:R-:W-:Y:S02]  /*1c20*/  IMAD.MOV R47, RZ, RZ, -R47 ;  /* 0x000000ffff2f7224 */ /* 0x000fe400078e0a2f */
[----:B-1----:R-:W-:Y:S02]  /*1c30*/  VIADD R4, R7, 0x39 ;  /* 0x0000003907047836 */ /* 0x002fe40000000000 */
[----:B------:R-:W-:Y:S02]  /*1c40*/  IMAD R50, R3, R50, R58 ;  /* 0x0000003203327224 */ /* 0x000fe400078e023a */
[----:B------:R-:W-:Y:S01]  /*1c50*/  VIADD R5, R7, 0x3a ;  /* 0x0000003a07057836 */ /* 0x000fe20000000000 */
[----:B------:R1:W-:Y:S01]  /*1c60*/  STL [R1+0x12c4], R4 ;  /* 0x0012c40401007387 */ /* 0x0003e20000100800 */
[----:B------:R-:W-:Y:S01]  /*1c70*/  IABS R58, R4 ;  /* 0x00000004003a7213 */ /* 0x000fe20000000000 */
[----:B------:R-:W-:-:S02]  /*1c80*/  IMAD.HI.U32 R51, R11, R54, RZ ;  /* 0x000000360b337227 */ /* 0x000fc400078e00ff */
[----:B------:R-:W-:Y:S01]  /*1c90*/  IABS R60, R5 ;  /* 0x00000005003c7213 */ /* 0x000fe20000000000 */
[----:B------:R-:W-:Y:S01]  /*1ca0*/  STL [R1+0x12c8], R5 ;  /* 0x0012c80501007387 */ /* 0x000fe20000100800 */
[----:B------:R-:W-:Y:S02]  /*1cb0*/  IMAD R47, R3, R47, R52 ;  /* 0x0000002f032f7224 */ /* 0x000fe400078e0234 */
[----:B------:R-:W-:-:S04]  /*1cc0*/  IMAD.HI.U32 R52, R11, R56, RZ ;  /* 0x000000380b347227 */ /* 0x000fc800078e00ff */
[----:B-1----:R-:W-:Y:S02]  /*1cd0*/  VIADD R4, R7, 0x3b ;  /* 0x0000003b07047836 */ /* 0x002fe40000000000 */
[----:B------:R-:W-:Y:S02]  /*1ce0*/  IMAD.MOV R51, RZ, RZ, -R51 ;  /* 0x000000ffff337224 */ /* 0x000fe400078e0a33 */
[----:B------:R-:W-:Y:S01]  /*1cf0*/  IMAD.MOV R52, RZ, RZ, -R52 ;  /* 0x000000ffff347224 */ /* 0x000fe200078e0a34 */
[----:B------:R1:W-:Y:S01]  /*1d00*/  STL [R1+0x12d0], R4 ;  /* 0x0012d00401007387 */ /* 0x0003e20000100800 */
[----:B------:R-:W-:Y:S01]  /*1d10*/  IABS R62, R4 ;  /* 0x00000004003e7213 */ /* 0x000fe20000000000 */
[----:B------:R-:W-:Y:S02]  /*1d20*/  IMAD R51, R3, R51, R54 ;  /* 0x0000003303337224 */ /* 0x000fe400078e0236 */
[----:B------:R-:W-:-:S04]  /*1d30*/  IMAD.HI.U32 R54, R11, R60, RZ ;  /* 0x0000003c0b367227 */ /* 0x000fc800078e00ff */
[----:B------:R-:W-:Y:S01]  /*1d40*/  IMAD R52, R3, R52, R56 ;  /* 0x0000003403347224 */ /* 0x000fe200078e0238 */
[----:B-1----:R-:W-:Y:S01]  /*1d50*/  IADD3 R4, R7, 0x3c, RZ ;  /* 0x0000003c07047810 */ /* 0x002fe20007ffe0ff */
[----:B------:R-:W-:Y:S02]  /*1d60*/  IMAD.MOV R54, RZ, RZ, -R54 ;  /* 0x000000ffff367224 */ /* 0x000fe400078e0a36 */
[----:B------:R-:W-:Y:S01]  /*1d70*/  IMAD.HI.U32 R53, R11, R58, RZ ;  /* 0x0000003a0b357227 */ /* 0x000fe200078e00ff */
[----:B------:R-:W-:Y:S01]  /*1d80*/  IABS R56, R4 ;  /* 0x0000000400387213 */ /* 0x000fe20000000000 */
[----:B------:R1:W-:Y:S02]  /*1d90*/  STL [R1+0x12dc], R4 ;  /* 0x0012dc0401007387 */ /* 0x0003e40000100800 */
[----:B------:R-:W-:Y:S02]  /*1da0*/  VIADD R6, R7, 0x3d ;  /* 0x0000003d07067836 */ /* 0x000fe40000000000 */
[----:B------:R-:W-:-:S02]  /*1db0*/  IMAD R54, R3, R54, R60 ;  /* 0x0000003603367224 */ /* 0x000fc400078e023c */
[----:B------:R-:W-:Y:S01]  /*1dc0*/  IMAD.MOV R53, RZ, RZ, -R53 ;  /* 0x000000ffff357224 */ /* 0x000fe200078e0a35 */
[----:B------:R-:W-:Y:S01]  /*1dd0*/  STL [R1+0x12e4], R6 ;  /* 0x0012e40601007387 */ /* 0x000fe20000100800 */
[----:B------:R-:W-:-:S04]  /*1de0*/  IMAD.HI.U32 R55, R11, R62, RZ ;  /* 0x0000003e0b377227 */ /* 0x000fc800078e00ff */
[C---:B-1----:R-:W-:Y:S02]  /*1df0*/  VIADD R4, R7.reuse, 0x3e ;  /* 0x0000003e07047836 */ /* 0x042fe40000000000 */
[----:B------:R-:W-:Y:S02]  /*1e00*/  IMAD.MOV.U32 R60, RZ, RZ, R56 ;  /* 0x000000ffff3c7224 */ /* 0x000fe400078e0038 */
[----:B------:R-:W-:Y:S01]  /*1e10*/  VIADD R5, R7, 0x3f ;  /* 0x0000003f07057836 */ /* 0x000fe20000000000 */
[----:B------:R-:W-:Y:S01]  /*1e20*/  IABS R64, R4 ;  /* 0x0000000400407213 */ /* 0x000fe20000000000 */
[----:B------:R1:W-:Y:S01]  /*1e30*/  STL [R1+0x12e8], R4 ;  /* 0x0012e80401007387 */ /* 0x0003e20000100800 */
[----:B------:R-:W-:Y:S02]  /*1e40*/  IMAD R53, R3, R53, R58 ;  /* 0x0000003503357224 */ /* 0x000fe400078e023a */
[----:B------:R-:W-:Y:S01]  /*1e50*/  IMAD.MOV R55, RZ, RZ, -R55 ;  /* 0x000000ffff377224 */ /* 0x000fe200078e0a37 */
[----:B------:R-:W-:Y:S01]  /*1e60*/  IABS R66, R5 ;  /* 0x0000000500427213 */ /* 0x000fe20000000000 */
[C---:B------:R-:W-:Y:S01]  /*1e70*/  IMAD.HI.U32 R56, R11.reuse, R60, RZ ;  /* 0x0000003c0b387227 */ /* 0x040fe200078e00ff */
[----:B------:R-:W-:Y:S03]  /*1e80*/  STL [R1+0x12ec], R5 ;  /* 0x0012ec0501007387 */ /* 0x000fe60000100800 */
[----:B------:R-:W-:-:S04]  /*1e90*/  IMAD.HI.U32 R58, R11, R64, RZ ;  /* 0x000000400b3a7227 */ /* 0x000fc800078e00ff */
[----:B-1----:R-:W-:Y:S02]  /*1ea0*/  VIADD R4, R7, 0x40 ;  /* 0x0000004007047836 */ /* 0x002fe40000000000 */
[----:B------:R-:W-:Y:S01]  /*1eb0*/  IMAD R55, R3, R55, R62 ;  /* 0x0000003703377224 */ /* 0x000fe200078e023e */
[----:B------:R-:W-:Y:S01]  /*1ec0*/  IABS R62, R6 ;  /* 0x00000006003e7213 */ /* 0x000fe20000000000 */
[----:B------:R-:W-:Y:S01]  /*1ed0*/  IMAD.MOV R56, RZ, RZ, -R56 ;  /* 0x000000ffff387224 */ /* 0x000fe200078e0a38 */
[----:B------:R1:W-:Y:S01]  /*1ee0*/  STL [R1+0x12f4], R4 ;  /* 0x0012f40401007387 */ /* 0x0003e20000100800 */
[----:B------:R-:W-:Y:S01]  /*1ef0*/  IABS R68, R4 ;  /* 0x0000000400447213 */ /* 0x000fe20000000000 */
[----:B------:R-:W-:Y:S02]  /*1f00*/  IMAD.MOV R58, RZ, RZ, -R58 ;  /* 0x000000ffff3a7224 */ /* 0x000fe400078e0a3a */
[----:B------:R-:W-:-:S04]  /*1f10*/  IMAD.HI.U32 R59, R11, R66, RZ ;  /* 0x000000420b3b7227 */ /* 0x000fc800078e00ff */
[----:B------:R-:W-:Y:S02]  /*1f20*/  IMAD R56, R3, R56, R60 ;  /* 0x0000003803387224 */ /* 0x000fe400078e023c */
[----:B-1----:R-:W-:Y:S02]  /*1f30*/  VIADD R4, R7, 0x41 ;  /* 0x0000004107047836 */ /* 0x002fe40000000000 */
[----:B------:R-:W-:-:S03]  /*1f40*/  IMAD.HI.U32 R60, R11, R68, RZ ;  /* 0x000000440b3c7227 */ /* 0x000fc600078e00ff */
[----:B------:R1:W-:Y:S01]  /*1f50*/  STL [R1+0x1300], R4 ;  /* 0x0013000401007387 */ /* 0x0003e20000100800 */
[----:B------:R-:W-:Y:S01]  /*1f60*/  IMAD R58, R3, R58, R64 ;  /* 0x0000003a033a7224 */ /* 0x000fe200078e0240 */
[----:B------:R-:W-:Y:S01]  /*1f70*/  IABS R64, R4 ;  /* 0x0000000400407213 */ /* 0x000fe20000000000 */
[----:B------:R-:W-:-:S04]  /*1f80*/  IMAD.HI.U32 R57, R11, R62, RZ ;  /* 0x0000003e0b397227 */ /* 0x000fc800078e00ff */
[----:B------:R-:W-:Y:S01]  /*1f90*/  IMAD.MOV R59, RZ, RZ, -R59 ;  /* 0x000000ffff3b7224 */ /* 0x000fe200078e0a3b */
[----:B------:R-:W-:Y:S01]  /*1fa0*/  IADD3 R57, -R57, RZ, RZ ;  /* 0x000000ff39397210 */ /* 0x000fe20007ffe1ff */
[C---:B------:R-:W-:Y:S02]  /*1fb0*/  VIADD R6, R7.reuse, 0x42 ;  /* 0x0000004207067836 */ /* 0x040fe40000000000 */
[----:B------:R-:W-:Y:S02]  /*1fc0*/  IMAD.MOV R60, RZ, RZ, -R60 ;  /* 0x000000ffff3c7224 */ /* 0x000fe400078e0a3c */
[----:B-1----:R-:W-:Y:S01]  /*1fd0*/  VIADD R4, R7, 0x43 ;  /* 0x0000004307047836 */ /* 0x002fe20000000000 */
[----:B------:R-:W-:Y:S01]  /*1fe0*/  STL [R1+0x1304], R6 ;  /* 0x0013040601007387 */ /* 0x000fe20000100800 */
[----:B------:R-:W-:Y:S01]  /*1ff0*/  IMAD R59, R3, R59, R66 ;  /* 0x0000003b033b7224 */ /* 0x000fe200078e0242 */
[----:B------:R-:W-:Y:S01]  /*2000*/  IABS R66, R6 ;  /* 0x0000000600427213 */ /* 0x000fe20000000000 */
[----:B------:R-:W-:Y:S01]  /*2010*/  IMAD.HI.U32 R61, R11, R64, RZ ;  /* 0x000000400b3d7227 */ /* 0x000fe200078e00ff */
[----:B------:R1:W-:Y:S03]  /*2020*/  STL [R1+0x130c], R4 ;  /* 0x00130c0401007387 */ /* 0x0003e60000100800 */
[----:B------:R-:W-:Y:S01]  /*2030*/  VIADD R5, R7, 0x44 ;  /* 0x0000004407057836 */ /* 0x000fe20000000000 */
[----:B------:R-:W-:Y:S01]  /*2040*/  IADD3 R61, -R61, RZ, RZ ;  /* 0x000000ff3d3d7210 */ /* 0x000fe20007ffe1ff */
[C---:B------:R-:W-:Y:S01]  /*2050*/  IMAD R60, R3.reuse, R60, R68 ;  /* 0x0000003c033c7224 */ /* 0x040fe200078e0244 */
[----:B------:R-:W-:Y:S01]  /*2060*/  IABS R68, R4 ;  /* 0x0000000400447213 */ /* 0x000fe20000000000 */
[----:B------:R-:W-:Y:S01]  /*2070*/  IMAD R57, R3, R57, R62 ;  /* 0x0000003903397224 */ /* 0x000fe200078e023e */
[----:B------:R-:W-:Y:S01]  /*2080*/  IABS R70, R5 ;  /* 0x0000000500467213 */ /* 0x000fe20000000000 */
[----:B------:R-:W-:Y:S01]  /*2090*/  IMAD.HI.U32 R62, R11, R66, RZ ;  /* 0x000000420b3e7227 */ /* 0x000fe200078e00ff */
[----:B------:R2:W-:Y:S03]  /*20a0*/  STL [R1+0x1314], R5 ;  /* 0x0013140501007387 */ /* 0x0005e60000100800 */
[----:B-1----:R-:W-:-:S02]  /*20b0*/  VIADD R4, R7, 0x45 ;  /* 0x0000004507047836 */ /* 0x002fc40000000000 */
[----:B------:R-:W-:Y:S02]  /*20c0*/  IMAD R61, R3, R61, R64 ;  /* 0x0000003d033d7224 */ /* 0x000fe400078e0240 */
[----:B------:R-:W-:Y:S01]  /*20d0*/  IMAD.MOV R62, RZ, RZ, -R62 ;  /* 0x000000ffff3e7224 */ /* 0x000fe200078e0a3e */
[----:B------:R1:W-:Y:S01]  /*20e0*/  STL [R1+0x1318], R4 ;  /* 0x0013180401007387 */ /* 0x0003e20000100800 */
[----:B------:R-:W-:Y:S01]  /*20f0*/  IABS R72, R4 ;  /* 0x0000000400487213 */ /* 0x000fe20000000000 */
[----:B------:R-:W-:Y:S01]  /*2100*/  IMAD.HI.U32 R64, R11, R70, RZ ;  /* 0x000000460b407227 */ /* 0x000fe200078e00ff */
[----:B--2---:R-:W-:-:S03]  /*2110*/  IADD3 R5, R7, 0x49, RZ ;  /* 0x0000004907057810 */ /* 0x004fc60007ffe0ff */
[----:B------:R-:W-:Y:S01]  /*2120*/  IMAD R62, R3, R62, R66 ;  /* 0x0000003e033e7224 */ /* 0x000fe200078e0242 */
[----:B------:R-:W-:Y:S01]  /*2130*/  IABS R76, R5 ;  /* 0x00000005004c7213 */ /* 0x000fe20000000000 */
[----:B------:R-:W-:Y:S02]  /*2140*/  IMAD.MOV R64, RZ, RZ, -R64 ;  /* 0x000000ffff407224 */ /* 0x000fe400078e0a40 */
[C---:B-1----:R-:W-:Y:S02]  /*2150*/  VIADD R4, R7.reuse, 0x46 ;  /* 0x0000004607047836 */ /* 0x042fe40000000000 */
[----:B------:R-:W-:Y:S02]  /*2160*/  VIADD R6, R7, 0x47 ;  /* 0x0000004707067836 */ /* 0x000fe40000000000 */
        /* <DEDUP_REMOVED lines=18> */
[----:B------:R-:W-:Y:S01]  /*2290*/  IMAD R65, R3, R65, R72 ;  /* 0x0000004103417224 */ /* 0x000fe200078e0248 */
[----:B------:R-:W-:Y:S01]  /*22a0*/  IABS R78, R4 ;  /* 0x00000004004e7213 */ /* 0x000fe20000000000 */
[----:B------:R1:W-:Y:S01]  /*22b0*/  STL [R1+0x133c], R4 ;  /* 0x00133c0401007387 */ /* 0x0003e20000100800 */
[----:B------:R-:W-:Y:S01]  /*22c0*/  IABS R72, R6 ;  /* 0x0000000600487213 */ /* 0x000fe20000000000 */
[----:B------:R-:W-:-:S04]  /*22d0*/  IMAD.HI.U32 R69, R11, R76, RZ ;  /* 0x0000004c0b457227 */ /* 0x000fc800078e00ff */
[----:B------:R-:W-:Y:S02]  /*22e0*/  IMAD.MOV R68, RZ, RZ, -R68 ;  /* 0x000000ffff447224 */ /* 0x000fe400078e0a44 */
[----:B------:R-:W-:Y:S02]  /*22f0*/  IMAD R66, R3, R66, R70 ;  /* 0x0000004203427224 */ /* 0x000fe400078e0246 */
[----:B-1----:R-:W-:Y:S02]  /*2300*/  VIADD R4, R7, 0x4b ;  /* 0x0000004b07047836 */ /* 0x002fe40000000000 */
[----:B------:R-:W-:-:S03]  /*2310*/  IMAD.HI.U32 R70, R11, R78, RZ ;  /* 0x0000004e0b467227 */ /* 0x000fc600078e00ff */
[----:B------:R1:W-:Y:S01]  /*2320*/  STL [R1+0x1344], R4 ;  /* 0x0013440401007387 */ /* 0x0003e20000100800 */
[----:B------:R-:W-:Y:S02]  /*2330*/  IMAD.MOV R69, RZ, RZ, -R69 ;  /* 0x000000ffff457224 */ /* 0x000fe400078e0a45 */
[----:B------:R-:W-:Y:S01]  /*2340*/  IMAD R68, R3, R68, R74 ;  /* 0x0000004403447224 */ /* 0x000fe200078e024a */
[----:B------:R-:W-:Y:S01]  /*2350*/  IABS R74, R4 ;  /* 0x00000004004a7213 */ /* 0x000fe20000000000 */
[----:B------:R-:W-:Y:S02]  /*2360*/  VIADD R6, R7, 0x4c ;  /* 0x0000004c07067836 */ /* 0x000fe40000000000 */
[----:B------:R-:W-:Y:S01]  /*2370*/  IMAD.HI.U32 R67, R11, R72, RZ ;  /* 0x000000480b437227 */ /* 0x000fe200078e00ff */
[----:B-1----:R-:W-:-:S03]  /*2380*/  IADD3 R4, R7, 0x4d, RZ ;  /* 0x0000004d07047810 */ /* 0x002fc60007ffe0ff */
[----:B------:R-:W-:Y:S01]  /*2390*/  IMAD.MOV R70, RZ, RZ, -R70 ;  /* 0x000000ffff467224 */ /* 0x000fe200078e0a46 */
[----:B------:R1:W-:Y:S01]  /*23a0*/  STL [R1+0x134c], R6 ;  /* 0x00134c0601007387 */ /* 0x0003e20000100800 */
[----:B------:R-:W-:Y:S01]  /*23b0*/  IMAD R69, R3, R69, R76 ;  /* 0x0000004503457224 */ /* 0x000fe200078e024c */
[----:B------:R-:W-:Y:S01]  /*23c0*/  IABS R76, R6 ;  /* 0x00000006004c7213 */ /* 0x000fe20000000000 */
[----:B------:R-:W-:Y:S01]  /*23d0*/  IMAD.MOV R67, RZ, RZ, -R67 ;  /* 0x000000ffff437224 */ /* 0x000fe200078e0a43 */
[----:B------:R2:W-:Y:S01]  /*23e0*/  STL [R1+0x1354], R4 ;  /* 0x0013540401007387 */ /* 0x0005e20000100800 */
[----:B------:R-:W-:Y:S02]  /*23f0*/  VIADD R5, R7, 0x4e ;  /* 0x0000004e07057836 */ /* 0x000fe40000000000 */
[----:B------:R-:W-:Y:S01]  /*2400*/  IMAD R70, R3, R70, R78 ;  /* 0x0000004603467224 */ /* 0x000fe200078e024e */
[----:B------:R-:W-:Y:S01]  /*2410*/  IABS R78, R4 ;  /* 0x00000004004e7213 */ /* 0x000fe20000000000 */
[----:B------:R-:W-:Y:S01]  /*2420*/  IMAD.HI.U32 R71, R11, R74, RZ ;  /* 0x0000004a0b477227 */ /* 0x000fe200078e00ff */
[----:B------:R-:W-:Y:S01]  /*2430*/  IABS R80, R5 ;  /* 0x0000000500507213 */ /* 0x000fe20000000000 */
[----:B------:R-:W-:Y:S01]  /*2440*/  STL [R1+0x1350], R5 ;  /* 0x0013500501007387 */ /* 0x000fe20000100800 */
[----:B-1----:R-:W-:Y:S01]  /*2450*/  IADD3 R6, R7, 0x51, RZ ;  /* 0x0000005107067810 */ /* 0x002fe20007ffe0ff */
[----:B------:R-:W-:-:S02]  /*2460*/  IMAD R67, R3, R67, R72 ;  /* 0x0000004303437224 */ /* 0x000fc400078e0248 */
[----:B--2---:R-:W-:Y:S02]  /*2470*/  VIADD R4, R7, 0x4f ;  /* 0x0000004f07047836 */ /* 0x004fe40000000000 */
[----:B------:R-:W-:Y:S02]  /*2480*/  IMAD.MOV R71, RZ, RZ, -R71 ;  /* 0x000000ffff477224 */ /* 0x000fe400078e0a47 */
[----:B------:R-:W-:Y:S01]  /*2490*/  IMAD.HI.U32 R72, R11, R76, RZ ;  /* 0x0000004c0b487227 */ /* 0x000fe200078e00ff */
[----:B------:R1:W-:Y:S01]  /*24a0*/  STL [R1+0x135c], R4 ;  /* 0x00135c0401007387 */ /* 0x0003e20000100800 */
[----:B------:R-:W-:Y:S02]  /*24b0*/  IABS R82, R4 ;  /* 0x0000000400527213 */ /* 0x000fe40000000000 */
[----:B------:R-:W-:Y:S02]  /*24c0*/  IMAD R71, R3, R71, R74 ;  /* 0x0000004703477224 */ /* 0x000fe400078e024a */
[----:B------:R-:W-:-:S02]  /*24d0*/  IMAD.MOV R72, RZ, RZ, -R72 ;  /* 0x000000ffff487224 */ /* 0x000fc400078e0a48 */
[----:B------:R-:W-:-:S04]  /*24e0*/  IMAD.HI.U32 R74, R11, R80, RZ ;  /* 0x000000500b4a7227 */ /* 0x000fc800078e00ff */
[----:B-1----:R-:W-:Y:S02]  /*24f0*/  VIADD R4, R7, 0x50 ;  /* 0x0000005007047836 */ /* 0x002fe40000000000 */
[----:B------:R-:W-:Y:S02]  /*2500*/  IMAD R72, R3, R72, R76 ;  /* 0x0000004803487224 */ /* 0x000fe400078e024c */
[----:B------:R-:W-:Y:S01]  /*2510*/  IMAD.MOV R74, RZ, RZ, -R74 ;  /* 0x000000ffff4a7224 */ /* 0x000fe200078e0a4a */
[----:B------:R-:W-:Y:S01]  /*2520*/  IABS R76, R4 ;  /* 0x00000004004c7213 */ /* 0x000fe20000000000 */
[----:B------:R1:W-:Y:S01]  /*2530*/  STL [R1+0x136c], R4 ;  /* 0x00136c0401007387 */ /* 0x0003e20000100800 */
[----:B------:R-:W-:-:S03]  /*2540*/  IMAD.HI.U32 R73, R11, R78, RZ ;  /* 0x0000004e0b497227 */ /* 0x000fc600078e00ff */
[----:B------:R-:W-:Y:S01]  /*2550*/  STL [R1+0x1374], R6 ;  /* 0x0013740601007387 */ /* 0x000fe20000100800 */
[----:B------:R-:W-:Y:S02]  /*2560*/  IMAD R74, R3, R74, R80 ;  /* 0x0000004a034a7224 */ /* 0x000fe400078e0250 */
[C---:B------:R-:W-:Y:S02]  /*2570*/  VIADD R5, R7.reuse, 0x53 ;  /* 0x0000005307057836 */ /* 0x040fe40000000000 */
[----:B------:R-:W-:Y:S02]  /*2580*/  IMAD.MOV.U32 R80, RZ, RZ, R76 ;  /* 0x000000ffff507224 */ /* 0x000fe400078e004c */
[----:B-1----:R-:W-:Y:S01]  /*2590*/  VIADD R4, R7, 0x52 ;  /* 0x0000005207047836 */ /* 0x002fe20000000000 */
[----:B------:R-:W-:Y:S01]  /*25a0*/  IABS R86, R5 ;  /* 0x0000000500567213 */ /* 0x000fe20000000000 */
[----:B------:R-:W-:Y:S02]  /*25b0*/  IMAD.MOV R73, RZ, RZ, -R73 ;  /* 0x000000ffff497224 */ /* 0x000fe400078e0a49 */
[----:B------:R-:W-:Y:S01]  /*25c0*/  IMAD.HI.U32 R75, R11, R82, RZ ;  /* 0x000000520b4b7227 */ /* 0x000fe200078e00ff */
[----:B------:R1:W-:Y:S01]  /*25d0*/  STL [R1+0x1370], R4 ;  /* 0x0013700401007387 */ /* 0x0003e20000100800 */
[----:B------:R-:W-:-:S02]  /*25e0*/  IABS R84, R4 ;  /* 0x0000000400547213 */ /* 0x000fc40000000000 */
[----:B------:R-:W-:Y:S01]  /*25f0*/  IMAD.HI.U32 R76, R11, R80, RZ ;  /* 0x000000500b4c7227 */ /* 0x000fe200078e00ff */
[----:B------:R-:W-:Y:S03]  /*2600*/  STL [R1+0x1378], R5 ;  /* 0x0013780501007387 */ /* 0x000fe60000100800 */
[----:B------:R-:W-:Y:S02]  /*2610*/  IMAD R73, R3, R73, R78 ;  /* 0x0000004903497224 */ /* 0x000fe400078e024e */
[----:B------:R-:W-:Y:S02]  /*2620*/  IMAD.MOV R75, RZ, RZ, -R75 ;  /* 0x000000ffff4b7224 */ /* 0x000fe400078e0a4b */
[----:B-1----:R-:W-:Y:S02]  /*2630*/  VIADD R4, R7, 0x54 ;  /* 0x0000005407047836 */ /* 0x002fe40000000000 */
[----:B------:R-:W-:-:S03]  /*2640*/  IMAD.HI.U32 R78, R11, R84, RZ ;  /* 0x000000540b4e7227 */ /* 0x000fc600078e00ff */
[----:B------:R-:W-:Y:S01]  /*2650*/  IABS R88, R4 ;  /* 0x0000000400587213 */ /* 0x000fe20000000000 */
[----:B------:R-:W-:Y:S01]  /*2660*/  IMAD.MOV R76, RZ, RZ, -R76 ;  /* 0x000000ffff4c7224 */ /* 0x000fe200078e0a4c */
[----:B------:R1:W-:Y:S01]  /*2670*/  STL [R1+0x1380], R4 ;  /* 0x0013800401007387 */ /* 0x0003e20000100800 */
[----:B------:R-:W-:-:S04]  /*2680*/  IMAD.HI.U32 R79, R11, R86, RZ ;  /* 0x000000560b4f7227 */ /* 0x000fc800078e00ff */
[----:B------:R-:W-:Y:S01]  /*2690*/  IMAD R75, R3, R75, R82 ;  /* 0x0000004b034b7224 */ /* 0x000fe200078e0252 */
[----:B------:R-:W-:Y:S01]  /*26a0*/  IABS R82, R6 ;  /* 0x0000000600527213 */ /* 0x000fe20000000000 */
[----:B------:R-:W-:Y:S01]  /*26b0*/  IMAD.MOV R78, RZ, RZ, -R78 ;  /* 0x000000ffff4e7224 */ /* 0x000fe200078e0a4e */
[----:B------:R-:W-:Y:S01]  /*26c0*/  IADD3 R79, -R79, RZ, RZ ;  /* 0x000000ff4f4f7210 */ /* 0x000fe20007ffe1ff */
[----:B------:R-:W-:Y:S02]  /*26d0*/  IMAD R76, R3, R76, R80 ;  /* 0x0000004c034c7224 */ /* 0x000fe400078e0250 */
[----:B-1----:R-:W-:Y:S02]  /*26e0*/  VIADD R4, R7, 0x55 ;  /* 0x0000005507047836 */ /* 0x002fe40000000000 */
[----:B------:R-:W-:-:S03]  /*26f0*/  IMAD.HI.U32 R80, R11, R88, RZ ;  /* 0x000000580b507227 */ /* 0x000fc600078e00ff */
[----:B------:R1:W-:Y:S01]  /*2700*/  STL [R1+0x1394], R4 ;  /* 0x0013940401007387 */ /* 0x0003e20000100800 */
[----:B------:R-:W-:Y:S01]  /*2710*/  IMAD R78, R3, R78, R84 ;  /* 0x0000004e034e7224 */ /* 0x000fe200078e0254 */
[----:B------:R-:W-:Y:S01]  /*2720*/  IABS R84, R4 ;  /* 0x0000000400547213 */ /* 0x000fe20000000000 */
[----:B------:R-:W-:Y:S02]  /*2730*/  VIADD R6, R7, 0x56 ;  /* 0x0000005607067836 */ /* 0x000fe40000000000 */
[----:B------:R-:W-:-:S03]  /*2740*/  IMAD.HI.U32 R77, R11, R82, RZ ;  /* 0x000000520b4d7227 */ /* 0x000fc600078e00ff */
[----:B------:R-:W-:Y:S01]  /*2750*/  STL [R1+0x138c], R6 ;  /* 0x00138c0601007387 */ /* 0x000fe20000100800 */
[----:B------:R-:W-:Y:S02]  /*2760*/  IMAD.MOV R80, RZ, RZ, -R80 ;  /* 0x000000ffff507224 */ /* 0x000fe400078e0a50 */
[----:B-1----:R-:W-:Y:S02]  /*2770*/  VIADD R4, R7, 0x57 ;  /* 0x0000005707047836 */ /* 0x002fe40000000000 */
[C---:B------:R-:W-:Y:S01]  /*2780*/  IMAD R79, R3.reuse, R79, R86 ;  /* 0x0000004f034f7224 */ /* 0x040fe200078e0256 */
[----:B------:R-:W-:Y:S01]  /*2790*/  IABS R86, R6 ;  /* 0x0000000600567213 */ /* 0x000fe20000000000 */
[----:B------:R-:W-:Y:S01]  /*27a0*/  IMAD.MOV R77, RZ, RZ, -R77 ;  /* 0x000000ffff4d7224 */ /* 0x000fe200078e0a4d */
[----:B------:R1:W-:Y:S01]  /*27b0*/  STL [R1+0x1398], R4 ;  /* 0x0013980401007387 */ /* 0x0003e20000100800 */
[----:B------:R-:W-:Y:S01]  /*27c0*/  IMAD R80, R3, R80, R88 ;  /* 0x0000005003507224 */ /* 0x000fe200078e0258 */
[----:B------:R-:W-:Y:S01]  /*27d0*/  IABS R88, R4 ;  /* 0x0000000400587213 */ /* 0x000fe20000000000 */
[----:B------:R-:W-:-:S02]  /*27e0*/  VIADD R5, R7, 0x58 ;  /* 0x0000005807057836 */ /* 0x000fc40000000000 */
[----:B------:R-:W-:-:S03]  /*27f0*/  IMAD.HI.U32 R81, R11, R84, RZ ;  /* 0x000000540b517227 */ /* 0x000fc600078e00ff */
[----:B------:R-:W-:Y:S01]  /*2800*/  IABS R90, R5 ;  /* 0x00000005005a7213 */ /* 0x000fe20000000000 */
[----:B------:R-:W-:Y:S01]  /*2810*/  IMAD R77, R3, R77, R82 ;  /* 0x0000004d034d7224 */ /* 0x000fe200078e0252 */
[----:B------:R-:W-:Y:S01]  /*2820*/  STL [R1+0x13a0], R5 ;  /* 0x0013a00501007387 */ /* 0x000fe20000100800 */
[----:B-1----:R-:W-:Y:S02]  /*2830*/  VIADD R4, R7, 0x59 ;  /* 0x0000005907047836 */ /* 0x002fe40000000000 */
[----:B------:R-:W-:-:S03]  /*2840*/  IMAD.HI.U32 R82, R11, R86, RZ ;  /* 0x000000560b527227 */ /* 0x000fc600078e00ff */
[----:B------:R1:W-:Y:S01]  /*2850*/  STL [R1+0x13ac], R4 ;  /* 0x0013ac0401007387 */ /* 0x0003e20000100800 */
[----:B------:R-:W-:Y:S01]  /*2860*/  IMAD.MOV R81, RZ, RZ, -R81 ;  /* 0x000000ffff517224 */ /* 0x000fe200078e0a51 */
[----:B------:R-:W-:Y:S01]  /*2870*/  IABS R92, R4 ;  /* 0x00000004005c7213 */ /* 0x000fe20000000000 */
[----:B------:R-:W-:Y:S02]  /*2880*/  IMAD.MOV R82, RZ, RZ, -R82 ;  /* 0x000000ffff527224 */ /* 0x000fe400078e0a52 */
[----:B------:R-:W-:Y:S02]  /*2890*/  IMAD R81, R3, R81, R84 ;  /* 0x0000005103517224 */ /* 0x000fe400078e0254 */
[----:B------:R-:W-:Y:S01]  /*28a0*/  IMAD.HI.U32 R84, R11, R90, RZ ;  /* 0x0000005a0b547227 */ /* 0x000fe200078e00ff */
[----:B-1----:R-:W-:-:S03]  /*28b0*/  IADD3 R4, R7, 0x5a, RZ ;  /* 0x0000005a07047810 */ /* 0x002fc60007ffe0ff */
[----:B------:R-:W-:Y:S02]  /*28c0*/  IMAD R82, R3, R82, R86 ;  /* 0x0000005203527224 */ /* 0x000fe400078e0256 */
[----:B------:R-:W-:Y:S01]  /*28d0*/  IMAD.MOV R84, RZ, RZ, -R84 ;  /* 0x000000ffff547224 */ /* 0x000fe200078e0a54 */
[----:B------:R-:W-:Y:S01]  /*28e0*/  IABS R86, R4 ;  /* 0x0000000400567213 */ /* 0x000fe20000000000 */
[----:B------:R1:W-:Y:S01]  /*28f0*/  STL [R1+0x13a4], R4 ;  /* 0x0013a40401007387 */ /* 0x0003e20000100800 */
[----:B------:R-:W-:-:S04]  /*2900*/  IMAD.HI.U32 R83, R11, R88, RZ ;  /* 0x000000580b537227 */ /* 0x000fc800078e00ff */
[----:B------:R-:W-:Y:S02]  /*2910*/  VIADD R6, R7, 0x5b ;  /* 0x0000005b07067836 */ /* 0x000fe40000000000 */
[----:B------:R-:W-:Y:S02]  /*2920*/  IMAD R84, R3, R84, R90 ;  /* 0x0000005403547224 */ /* 0x000fe400078e025a */
[----:B------:R-:W-:Y:S01]  /*2930*/  IMAD.MOV R83, RZ, RZ, -R83 ;  /* 0x000000ffff537224 */ /* 0x000fe200078e0a53 */
[----:B------:R-:W-:Y:S01]  /*2940*/  STL [R1+0x13b4], R6 ;  /* 0x0013b40601007387 */ /* 0x000fe20000100800 */
[----:B-1----:R-:W-:Y:S02]  /*2950*/  VIADD R4, R7, 0x5c ;  /* 0x0000005c07047836 */ /* 0x002fe40000000000 */
[----:B------:R-:W-:-:S03]  /*2960*/  IMAD.HI.U32 R85, R11, R92, RZ ;  /* 0x0000005c0b557227 */ /* 0x000fc600078e00ff */
[----:B------:R-:W-:Y:S01]  /*2970*/  IABS R94, R4 ;  /* 0x00000004005e7213 */ /* 0x000fe20000000000 */
[----:B------:R-:W-:Y:S01]  /*2980*/  IMAD.MOV.U32 R90, RZ, RZ, R86 ;  /* 0x000000ffff5a7224 */ /* 0x000fe200078e0056 */
[----:B------:R1:W-:Y:S01]  /*2990*/  STL [R1+0x13bc], R4 ;  /* 0x0013bc0401007387 */ /* 0x0003e20000100800 */
[----:B------:R-:W-:Y:S02]  /*29a0*/  VIADD R5, R7, 0x5d ;  /* 0x0000005d07057836 */ /* 0x000fe40000000000 */
[----:B------:R-:W-:Y:S02]  /*29b0*/  IMAD R83, R3, R83, R88 ;  /* 0x0000005303537224 */ /* 0x000fe400078e0258 */
[----:B------:R-:W-:Y:S01]  /*29c0*/  IMAD.MOV R85, RZ, RZ, -R85 ;  /* 0x000000ffff557224 */ /* 0x000fe200078e0a55 */
[----:B------:R-:W-:Y:S01]  /*29d0*/  IABS R96, R5 ;  /* 0x0000000500607213 */ /* 0x000fe20000000000 */
[----:B------:R-:W-:Y:S01]  /*29e0*/  IMAD.HI.U32 R86, R11, R90, RZ ;  /* 0x0000005a0b567227 */ /* 0x000fe200078e00ff */
[----:B------:R-:W-:Y:S03]  /*29f0*/  STL [R1+0x13c4], R5 ;  /* 0x0013c40501007387 */ /* 0x000fe60000100800 */
[----:B-1----:R-:W-:-:S02]  /*2a00*/  VIADD R4, R7, 0x5e ;  /* 0x0000005e07047836 */ /* 0x002fc40000000000 */
[----:B------:R-:W-:-:S03]  /*2a10*/  IMAD.HI.U32 R88, R11, R94, RZ ;  /* 0x0000005e0b587227 */ /* 0x000fc600078e00ff */
[----:B------:R1:W-:Y:S01]  /*2a20*/  STL [R1+0x13c0], R4 ;  /* 0x0013c00401007387 */ /* 0x0003e20000100800 */
[----:B------:R-:W-:Y:S01]  /*2a30*/  IMAD R85, R3, R85, R92 ;  /* 0x0000005503557224 */ /* 0x000fe200078e025c */
[----:B------:R-:W-:Y:S01]  /*2a40*/  IABS R98, R4 ;  /* 0x0000000400627213 */ /* 0x000fe20000000000 */
[----:B------:R-:W-:Y:S01]  /*2a50*/  IMAD.MOV R86, RZ, RZ, -R86 ;  /* 0x000000ffff567224 */ /* 0x000fe200078e0a56 */
[----:B------:R-:W-:Y:S01]  /*2a60*/  IABS R92, R6 ;  /* 0x00000006005c7213 */ /* 0x000fe20000000000 */
[----:B------:R-:W-:Y:S02]  /*2a70*/  IMAD.MOV R88, RZ, RZ, -R88 ;  /* 0x000000ffff587224 */ /* 0x000fe400078e0a58 */
[----:B------:R-:W-:-:S04]  /*2a80*/  IMAD.HI.U32 R89, R11, R96, RZ ;  /* 0x000000600b597227 */ /* 0x000fc800078e00ff */
[----:B-1----:R-:W-:Y:S02]  /*2a90*/  VIADD R4, R7, 0x5f ;  /* 0x0000005f07047836 */ /* 0x002fe40000000000 */
[----:B------:R-:W-:Y:S02]  /*2aa0*/  IMAD R86, R3, R86, R90 ;  /* 0x0000005603567224 */ /* 0x000fe400078e025a */
[----:B------:R-:W-:Y:S01]  /*2ab0*/  IMAD.HI.U32 R90, R11, R98, RZ ;  /* 0x000000620b5a7227 */ /* 0x000fe200078e00ff */
[----:B------:R1:W-:Y:S03]  /*2ac0*/  STL [R1+0x13d0], R4 ;  /* 0x0013d00401007387 */ /* 0x0003e60000100800 */
        /* <DEDUP_REMOVED lines=51> */
[----:B------:R-:W-:Y:S01]  /*2e00*/  IMAD.MOV R98, RZ, RZ, -R98 ;  /* 0x000000ffff627224 */ /* 0x000fe200078e0a62 */
[----:B------:R-:W-:Y:S01]  /*2e10*/  IABS R108, R4 ;  /* 0x00000004006c7213 */ /* 0x000fe20000000000 */
[----:B------:R1:W-:Y:S01]  /*2e20*/  STL [R1+0x141c], R4 ;  /* 0x00141c0401007387 */ /* 0x0003e20000100800 */
[C---:B------:R-:W-:Y:S01]  /*2e30*/  IMAD R95, R3.reuse, R95, R102 ;  /* 0x0000005f035f7224 */ /* 0x040fe200078e0266 */
[----:B------:R-:W-:Y:S01]  /*2e40*/  IABS R102, R6 ;  /* 0x0000000600667213 */ /* 0x000fe20000000000 */
[----:B------:R-:W-:Y:S02]  /*2e50*/  IMAD R96, R3, R96, R100 ;  /* 0x0000006003607224 */ /* 0x000fe400078e0264 */
[----:B------:R-:W-:-:S04]  /*2e60*/  IMAD.HI.U32 R99, R11, R106, RZ ;  /* 0x0000006a0b637227 */ /* 0x000fc800078e00ff */
[----:B------:R-:W-:-:S04]  /*2e70*/  IMAD.HI.U32 R100, R11, R108, RZ ;  /* 0x0000006c0b647227 */ /* 0x000fc800078e00ff */
[----:B-1----:R-:W-:Y:S02]  /*2e80*/  VIADD R4, R7, 0x69 ;  /* 0x0000006907047836 */ /* 0x002fe40000000000 */
[----:B------:R-:W-:Y:S02]  /*2e90*/  IMAD R98, R3, R98, R104 ;  /* 0x0000006203627224 */ /* 0x000fe400078e0268 */
[----:B------:R-:W-:Y:S01]  /*2ea0*/  VIADD R6, R7, 0x6a ;  /* 0x0000006a07067836 */ /* 0x000fe20000000000 */
[----:B------:R1:W-:Y:S01]  /*2eb0*/  STL [R1+0x1438], R4 ;  /* 0x0014380401007387 */ /* 0x0003e20000100800 */
[----:B------:R-:W-:Y:S01]  /*2ec0*/  IABS R104, R4 ;  /* 0x0000000400687213 */ /* 0x000fe20000000000 */
[----:B------:R-:W-:Y:S02]  /*2ed0*/  IMAD.MOV R99, RZ, RZ, -R99 ;  /* 0x000000ffff637224 */ /* 0x000fe400078e0a63 */
[----:B------:R-:W-:Y:S01]  /*2ee0*/  IMAD.MOV R100, RZ, RZ, -R100 ;  /* 0x000000ffff647224 */ /* 0x000fe200078e0a64 */
[----:B------:R2:W-:Y:S01]  /*2ef0*/  STL [R1+0x1448], R6 ;  /* 0x0014480601007387 */ /* 0x0005e20000100800 */
[----:B------:R-:W-:Y:S01]  /*2f00*/  IMAD.HI.U32 R97, R11, R102, RZ ;  /* 0x000000660b617227 */ /* 0x000fe200078e00ff */
[----:B-1----:R-:W-:-:S03]  /*2f10*/  IADD3 R4, R7, 0x6b, RZ ;  /* 0x0000006b07047810 */ /* 0x002fc60007ffe0ff */
[C---:B------:R-:W-:Y:S01]  /*2f20*/  IMAD R99, R3.reuse, R99, R106 ;  /* 0x0000006303637224 */ /* 0x040fe200078e026a */
[----:B------:R-:W-:Y:S01]  /*2f30*/  IABS R106, R6 ;  /* 0x00000006006a7213 */ /* 0x000fe20000000000 */
[----:B------:R-:W-:Y:S01]  /*2f40*/  IMAD R100, R3, R100, R108 ;  /* 0x0000006403647224 */ /* 0x000fe200078e026c */
[----:B------:R-:W-:Y:S01]  /*2f50*/  IABS R108, R4 ;  /* 0x00000004006c7213 */ /* 0x000fe20000000000 */
[----:B------:R-:W-:Y:S01]  /*2f60*/  IMAD.MOV R97, RZ, RZ, -R97 ;  /* 0x000000ffff617224 */ /* 0x000fe200078e0a61 */
[----:B------:R1:W-:Y:S01]  /*2f70*/  STL [R1+0x1450], R4 ;  /* 0x0014500401007387 */ /* 0x0003e20000100800 */
[C---:B------:R-:W-:Y:S01]  /*2f80*/  VIADD R5, R7.reuse, 0x6c ;  /* 0x0000006c07057836 */ /* 0x040fe20000000000 */
[----:B--2---:R-:W-:Y:S01]  /*2f90*/  IADD3 R6, R7, 0x6f, RZ ;  /* 0x0000006f07067810 */ /* 0x004fe20007ffe0ff */
[----:B------:R-:W-:-:S03]  /*2fa0*/  IMAD.HI.U32 R101, R11, R104, RZ ;  /* 0x000000680b657227 */ /* 0x000fc600078e00ff */
[----:B------:R-:W-:Y:S01]  /*2fb0*/  IABS R110, R5 ;  /* 0x00000005006e7213 */ /* 0x000fe20000000000 */
[----:B------:R-:W-:Y:S01]  /*2fc0*/  IMAD R97, R3, R97, R102 ;  /* 0x0000006103617224 */ /* 0x000fe200078e0266 */
[----:B------:R-:W-:Y:S01]  /*2fd0*/  STL [R1+0x1458], R5 ;  /* 0x0014580501007387 */ /* 0x000fe20000100800 */
[----:B------:R-:W-:Y:S02]  /*2fe0*/  IMAD.MOV R101, RZ, RZ, -R101 ;  /* 0x000000ffff657224 */ /* 0x000fe400078e0a65 */
[----:B-1----:R-:W-:Y:S02]  /*2ff0*/  VIADD R4, R7, 0x6d ;  /* 0x0000006d07047836 */ /* 0x002fe40000000000 */
[----:B------:R-:W-:-:S03]  /*3000*/  IMAD.HI.U32 R102, R11, R106, RZ ;  /* 0x0000006a0b667227 */ /* 0x000fc600078e00ff */
[----:B------:R-:W-:Y:S01]  /*3010*/  IABS R112, R4 ;  /* 0x0000000400707213 */ /* 0x000fe20000000000 */
[----:B------:R1:W-:Y:S01]  /*3020*/  STL [R1+0x1464], R4 ;  /* 0x0014640401007387 */ /* 0x0003e20000100800 */
[----:B------:R-:W-:Y:S02]  /*3030*/  IMAD R101, R3, R101, R104 ;  /* 0x0000006503657224 */ /* 0x000fe400078e0268 */
[----:B------:R-:W-:Y:S02]  /*3040*/  IMAD.MOV R102, RZ, RZ, -R102 ;  /* 0x000000ffff667224 */ /* 0x000fe400078e0a66 */
[----:B------:R-:W-:-:S04]  /*3050*/  IMAD.HI.U32 R104, R11, R110, RZ ;  /* 0x0000006e0b687227 */ /* 0x000fc800078e00ff */
[----:B------:R-:W-:-:S04]  /*3060*/  IMAD.HI.U32 R105, R11, R112, RZ ;  /* 0x000000700b697227 */ /* 0x000fc800078e00ff */
[----:B-1----:R-:W-:Y:S02]  /*3070*/  VIADD R4, R7, 0x6e ;  /* 0x0000006e07047836 */ /* 0x002fe40000000000 */
[----:B------:R-:W-:Y:S02]  /*3080*/  IMAD R102, R3, R102, R106 ;  /* 0x0000006603667224 */ /* 0x000fe400078e026a */
[----:B------:R-:W-:Y:S01]  /*3090*/  IMAD.HI.U32 R103, R11, R108, RZ ;  /* 0x0000006c0b677227 */ /* 0x000fe200078e00ff */
[----:B------:R1:W-:Y:S01]  /*30a0*/  STL [R1+0x1478], R4 ;  /* 0x0014780401007387 */ /* 0x0003e20000100800 */
[----:B------:R-:W-:Y:S02]  /*30b0*/  IABS R106, R4 ;  /* 0x00000004006a7213 */ /* 0x000fe40000000000 */
[----:B------:R-:W-:Y:S01]  /*30c0*/  IMAD.MOV R104, RZ, RZ, -R104 ;  /* 0x000000ffff687224 */ /* 0x000fe200078e0a68 */
[----:B------:R-:W-:Y:S01]  /*30d0*/  STL [R1+0x148c], R6 ;  /* 0x00148c0601007387 */ /* 0x000fe20000100800 */
[----:B------:R-:W-:-:S02]  /*30e0*/  IMAD.MOV R105, RZ, RZ, -R105 ;  /* 0x000000ffff697224 */ /* 0x000fc400078e0a69 */
[----:B------:R-:W-:Y:S02]  /*30f0*/  IMAD.MOV R103, RZ, RZ, -R103 ;  /* 0x000000ffff677224 */ /* 0x000fe400078e0a67 */
[----:B------:R-:W-:Y:S02]  /*3100*/  IMAD R104, R3, R104, R110 ;  /* 0x0000006803687224 */ /* 0x000fe400078e026e */
[----:B-1----:R-:W-:Y:S02]  /*3110*/  VIADD R4, R7, 0x70 ;  /* 0x0000007007047836 */ /* 0x002fe40000000000 */
[----:B------:R-:W-:Y:S02]  /*3120*/  IMAD.MOV.U32 R110, RZ, RZ, R106 ;  /* 0x000000ffff6e7224 */ /* 0x000fe400078e006a */
[----:B------:R-:W-:Y:S01]  /*3130*/  IMAD R105, R3, R105, R112 ;  /* 0x0000006903697224 */ /* 0x000fe200078e0270 */
[----:B------:R1:W-:Y:S01]  /*3140*/  STL [R1+0x1490], R4 ;  /* 0x0014900401007387 */ /* 0x0003e20000100800 */
[----:B------:R-:W-:Y:S01]  /*3150*/  VIADD R5, R7, 0x71 ;  /* 0x0000007107057836 */ /* 0x000fe20000000000 */
[----:B------:R-:W-:Y:S01]  /*3160*/  IABS R112, R4 ;  /* 0x0000000400707213 */ /* 0x000fe20000000000 */
[----:B------:R-:W-:Y:S01]  /*3170*/  IMAD R103, R3, R103, R108 ;  /* 0x0000006703677224 */ /* 0x000fe200078e026c */
[----:B------:R-:W-:Y:S01]  /*3180*/  IABS R108, R6 ;  /* 0x00000006006c7213 */ /* 0x000fe20000000000 */
[----:B------:R-:W-:Y:S01]  /*3190*/  IMAD.HI.U32 R106, R11, R110, RZ ;  /* 0x0000006e0b6a7227 */ /* 0x000fe200078e00ff */
[----:B------:R-:W-:Y:S01]  /*31a0*/  STL [R1+0x149c], R5 ;  /* 0x00149c0501007387 */ /* 0x000fe20000100800 */
[----:B------:R-:W-:-:S02]  /*31b0*/  IABS R114, R5 ;  /* 0x0000000500727213 */ /* 0x000fc40000000000 */
[----:B------:R-:W-:Y:S02]  /*31c0*/  IMAD.MOV R106, RZ, RZ, -R106 ;  /* 0x000000ffff6a7224 */ /* 0x000fe400078e0a6a */
[----:B-1----:R-:W-:Y:S02]  /*31d0*/  VIADD R4, R7, 0x72 ;  /* 0x0000007207047836 */ /* 0x002fe40000000000 */
[----:B------:R-:W-:-:S03]  /*31e0*/  IMAD.HI.U32 R107, R11, R108, RZ ;  /* 0x0000006c0b6b7227 */ /* 0x000fc600078e00ff */
[----:B------:R1:W-:Y:S01]  /*31f0*/  STL [R1+0x14a8], R4 ;  /* 0x0014a80401007387 */ /* 0x0003e20000100800 */
[----:B------:R-:W-:Y:S01]  /*3200*/  IABS R111, R4 ;  /* 0x00000004006f7213 */ /* 0x000fe20000000000 */
[----:B------:R-:W-:-:S04]  /*3210*/  IMAD.HI.U32 R109, R11, R112, RZ ;  /* 0x000000700b6d7227 */ /* 0x000fc800078e00ff */
[----:B------:R-:W-:Y:S02]  /*3220*/  IMAD R106, R3, R106, R110 ;  /* 0x0000006a036a7224 */ /* 0x000fe400078e026e */
[----:B------:R-:W-:Y:S01]  /*3230*/  IMAD.MOV.U32 R110, RZ, RZ, R111 ;  /* 0x000000ffff6e7224 */ /* 0x000fe200078e006f */
[----:B-1----:R-:W-:Y:S01]  /*3240*/  IADD3 R4, R7, 0x73, RZ ;  /* 0x0000007307047810 */ /* 0x002fe20007ffe0ff */
[----:B------:R-:W-:Y:S02]  /*3250*/  IMAD.MOV R107, RZ, RZ, -R107 ;  /* 0x000000ffff6b7224 */ /* 0x000fe400078e0a6b */
[----:B------:R-:W-:Y:S01]  /*3260*/  IMAD.HI.U32 R111, R11, R114, RZ ;  /* 0x000000720b6f7227 */ /* 0x000fe200078e00ff */
[----:B------:R-:W-:Y:S01]  /*3270*/  IABS R118, R4 ;  /* 0x0000000400767213 */ /* 0x000fe20000000000 */
[----:B------:R1:W-:Y:S02]  /*3280*/  STL [R1+0x14bc], R4 ;  /* 0x0014bc0401007387 */ /* 0x0003e40000100800 */
[----:B------:R-:W-:-:S02]  /*3290*/  IMAD.MOV R113, RZ, RZ, -R109 ;  /* 0x000000ffff717224 */ /* 0x000fc400078e0a6d */
[----:B------:R-:W-:-:S04]  /*32a0*/  IMAD.HI.U32 R109, R11, R110, RZ ;  /* 0x0000006e0b6d7227 */ /* 0x000fc800078e00ff */
[----:B------:R-:W-:Y:S02]  /*32b0*/  IMAD R107, R3, R107, R108 ;  /* 0x0000006b036b7224 */ /* 0x000fe400078e026c */
[C---:B-1----:R-:W-:Y:S02]  /*32c0*/  VIADD R4, R7.reuse, 0x75 ;  /* 0x0000007507047836 */ /* 0x042fe40000000000 */
[----:B------:R-:W-:Y:S02]  /*32d0*/  VIADD R6, R7, 0x74 ;  /* 0x0000007407067836 */ /* 0x000fe40000000000 */
[----:B------:R-:W-:Y:S02]  /*32e0*/  IMAD.MOV R111, RZ, RZ, -R111 ;  /* 0x000000ffff6f7224 */ /* 0x000fe400078e0a6f */
[C---:B------:R-:W-:Y:S01]  /*32f0*/  IMAD R108, R3.reuse, R113, R112 ;  /* 0x00000071036c7224 */ /* 0x040fe200078e0270 */
[----:B------:R-:W-:Y:S01]  /*3300*/  IABS R113, R4 ;  /* 0x0000000400717213 */ /* 0x000fe20000000000 */
[----:B------:R-:W-:Y:S01]  /*3310*/  IMAD.MOV R112, RZ, RZ, -R109 ;  /* 0x000000ffff707224 */ /* 0x000fe200078e0a6d */
[----:B------:R-:W-:Y:S01]  /*3320*/  STL [R1+0x14c8], R6 ;  /* 0x0014c80601007387 */ /* 0x000fe20000100800 */
[----:B------:R-:W-:-:S02]  /*3330*/  IMAD R109, R3, R111, R114 ;  /* 0x0000006f036d7224 */ /* 0x000fc400078e0272 */
[----:B------:R-:W-:Y:S01]  /*3340*/  VIADD R5, R7, 0x76 ;  /* 0x0000007607057836 */ /* 0x000fe20000000000 */
[----:B------:R1:W-:Y:S01]  /*3350*/  STL [R1+0x14d4], R4 ;  /* 0x0014d40401007387 */ /* 0x0003e20000100800 */
[----:B------:R-:W-:-:S03]  /*3360*/  IMAD.HI.U32 R111, R11, R118, RZ ;  /* 0x000000760b6f7227 */ /* 0x000fc600078e00ff */
[----:B------:R-:W-:Y:S01]  /*3370*/  IABS R114, R5 ;  /* 0x0000000500727213 */ /* 0x000fe20000000000 */
[----:B------:R-:W-:Y:S01]  /*3380*/  IMAD.HI.U32 R116, R11, R113, RZ ;  /* 0x000000710b747227 */ /* 0x000fe200078e00ff */
[----:B------:R-:W-:Y:S03]  /*3390*/  STL [R1+0x14dc], R5 ;  /* 0x0014dc0501007387 */ /* 0x000fe60000100800 */
[----:B------:R-:W-:Y:S01]  /*33a0*/  IMAD.MOV R111, RZ, RZ, -R111 ;  /* 0x000000ffff6f7224 */ /* 0x000fe200078e0a6f */
[----:B------:R-:W-:Y:S01]  /*33b0*/  IADD3 R116, -R116, RZ, RZ ;  /* 0x000000ff74747210 */ /* 0x000fe20007ffe1ff */
[----:B-1----:R-:W-:Y:S02]  /*33c0*/  VIADD R4, R7, 0x77 ;  /* 0x0000007707047836 */ /* 0x002fe40000000000 */
[C---:B------:R-:W-:Y:S02]  /*33d0*/  IMAD R111, R3.reuse, R111, R118 ;  /* 0x0000006f036f7224 */ /* 0x040fe400078e0276 */
[----:B------:R-:W-:Y:S01]  /*33e0*/  IMAD R110, R3, R112, R110 ;  /* 0x00000070036e7224 */ /* 0x000fe200078e026e */
[----:B------:R1:W-:Y:S01]  /*33f0*/  STL [R1+0x14ec], R4 ;  /* 0x0014ec0401007387 */ /* 0x0003e20000100800 */
[----:B------:R-:W-:Y:S01]  /*3400*/  IABS R115, R4 ;  /* 0x0000000400737213 */ /* 0x000fe20000000000 */
[----:B------:R-:W-:Y:S01]  /*3410*/  IMAD.HI.U32 R118, R11, R114, RZ ;  /* 0x000000720b767227 */ /* 0x000fe200078e00ff */
[----:B------:R-:W-:-:S03]  /*3420*/  IABS R112, R6 ;  /* 0x0000000600707213 */ /* 0x000fc60000000000 */
[----:B------:R-:W-:Y:S02]  /*3430*/  IMAD R113, R3, R116, R113 ;  /* 0x0000007403717224 */ /* 0x000fe400078e0271 */
[----:B------:R-:W-:Y:S02]  /*3440*/  IMAD.MOV R118, RZ, RZ, -R118 ;  /* 0x000000ffff767224 */ /* 0x000fe400078e0a76 */
[C---:B-1----:R-:W-:Y:S02]  /*3450*/  VIADD R4, R7.reuse, 0x78 ;  /* 0x0000007807047836 */ /* 0x042fe40000000000 */
[----:B------:R-:W-:Y:S02]  /*3460*/  VIADD R6, R7, 0x79 ;  /* 0x0000007907067836 */ /* 0x000fe40000000000 */
[----:B------:R-:W-:Y:S01]  /*3470*/  IMAD.HI.U32 R119, R11, R112, RZ ;  /* 0x000000700b777227 */ /* 0x000fe200078e00ff */
[----:B------:R1:W-:Y:S01]  /*3480*/  STL [R1+0x1520], R4 ;  /* 0x0015200401007387 */ /* 0x0003e20000100800 */
[----:B------:R-:W-:-:S02]  /*3490*/  IABS R116, R4 ;  /* 0x0000000400747213 */ /* 0x000fc40000000000 */
[----:B------:R-:W-:Y:S01]  /*34a0*/  IMAD R114, R3, R118, R114 ;  /* 0x0000007603727224 */ /* 0x000fe200078e0272 */
[----:B------:R-:W-:Y:S01]  /*34b0*/  STL [R1+0x150c], R6 ;  /* 0x00150c0601007387 */ /* 0x000fe20000100800 */
[----:B------:R-:W-:Y:S02]  /*34c0*/  IMAD.MOV R119, RZ, RZ, -R119 ;  /* 0x000000ffff777224 */ /* 0x000fe400078e0a77 */
[----:B------:R-:W-:Y:S02]  /*34d0*/  VIADD R5, R7, 0x7b ;  /* 0x0000007b07057836 */ /* 0x000fe40000000000 */
[----:B------:R-:W-:Y:S02]  /*34e0*/  IMAD R112, R3, R119, R112 ;  /* 0x0000007703707224 */ /* 0x000fe400078e0270 */
[----:B-1----:R-:W-:Y:S01]  /*34f0*/  VIADD R4, R7, 0x7a ;  /* 0x0000007a07047836 */ /* 0x002fe20000000000 */
[----:B------:R-:W-:Y:S01]  /*3500*/  IABS R119, R5 ;  /* 0x0000000500777213 */ /* 0x000fe20000000000 */
[----:B------:R-:W-:-:S03]  /*3510*/  IMAD.HI.U32 R117, R11, R115, RZ ;  /* 0x000000730b757227 */ /* 0x000fc600078e00ff */
[----:B------:R-:W-:Y:S01]  /*3520*/  IABS R118, R4 ;  /* 0x0000000400767213 */ /* 0x000fe20000000000 */
[----:B------:R1:W-:Y:S01]  /*3530*/  STL [R1+0x1510], R4 ;  /* 0x0015100401007387 */ /* 0x0003e20000100800 */
[----:B------:R-:W-:-:S03]  /*3540*/  IMAD.HI.U32 R122, R11, R116, RZ ;  /* 0x000000740b7a7227 */ /* 0x000fc600078e00ff */
[----:B------:R-:W-:Y:S01]  /*3550*/  STL [R1+0x151c], R5 ;  /* 0x00151c0501007387 */ /* 0x000fe20000100800 */
[----:B------:R-:W-:-:S04]  /*3560*/  IMAD.HI.U32 R121, R11, R118, RZ ;  /* 0x000000760b797227 */ /* 0x000fc800078e00ff */
[----:B------:R-:W-:Y:S02]  /*3570*/  IMAD.MOV R121, RZ, RZ, -R121 ;  /* 0x000000ffff797224 */ /* 0x000fe400078e0a79 */
[----:B-1----:R-:W-:Y:S02]  /*3580*/  VIADD R4, R7, 0x7c ;  /* 0x0000007c07047836 */ /* 0x002fe40000000000 */
[----:B------:R-:W-:Y:S02]  /*3590*/  IMAD.MOV R117, RZ, RZ, -R117 ;  /* 0x000000ffff757224 */ /* 0x000fe400078e0a75 */
[----:B------:R-:W-:Y:S01]  /*35a0*/  IMAD.HI.U32 R123, R11, R119, RZ ;  /* 0x000000770b7b7227 */ /* 0x000fe200078e00ff */
[----:B------:R1:W-:Y:S01]  /*35b0*/  STL [R1+0x1524], R4 ;  /* 0x0015240401007387 */ /* 0x0003e20000100800 */
[----:B------:R-:W-:Y:S02]  /*35c0*/  IABS R120, R4 ;  /* 0x0000000400787213 */ /* 0x000fe40000000000 */
[----:B------:R-:W-:-:S02]  /*35d0*/  IMAD.MOV R122, RZ, RZ, -R122 ;  /* 0x000000ffff7a7224 */ /* 0x000fc400078e0a7a */
[C---:B------:R-:W-:Y:S02]  /*35e0*/  IMAD R118, R3.reuse, R121, R118 ;  /* 0x0000007903767224 */ /* 0x040fe400078e0276 */
        /* <DEDUP_REMOVED lines=9> */
[----:B------:R-:W-:Y:S02]  /*3680*/  STL [R1+0x14fc], R6 ;  /* 0x0014fc0601007387 */ /* 0x000fe40000100800 */
[----:B------:R-:W-:Y:S02]  /*3690*/  IMAD R119, R3, R123, R119 ;  /* 0x0000007b03777224 */ /* 0x000fe400078e0277 */
[----:B------:R-:W-:-:S04]  /*36a0*/  IMAD.HI.U32 R124, R11, R117, RZ ;  /* 0x000000750b7c7227 */ /* 0x000fc800078e00ff */
[C---:B-1----:R-:W-:Y:S01]  /*36b0*/  VIADD R4, R7.reuse, 0x7f ;  /* 0x0000007f07047836 */ /* 0x042fe20000000000 */
[----:B------:R-:W-:Y:S01]  /*36c0*/  IADD3 R124, -R124, RZ, RZ ;  /* 0x000000ff7c7c7210 */ /* 0x000fe20007ffe1ff */
[----:B------:R-:W-:Y:S02]  /*36d0*/  IMAD.MOV R122, RZ, RZ, -R122 ;  /* 0x000000ffff7a7224 */ /* 0x000fe400078e0a7a */
[----:B------:R-:W-:Y:S01]  /*36e0*/  VIADD R5, R7, 0x80 ;  /* 0x0000008007057836 */ /* 0x000fe20000000000 */
[----:B------:R-:W-:Y:S01]  /*36f0*/  IABS R123, R4 ;  /* 0x00000004007b7213 */ /* 0x000fe20000000000 */
[----:B------:R1:W-:Y:S01]  /*3700*/  STL [R1+0x1508], R4 ;  /* 0x0015080401007387 */ /* 0x0003e20000100800 */
[C---:B------:R-:W-:Y:S01]  /*3710*/  IMAD R120, R3.reuse, R122, R120 ;  /* 0x0000007a03787224 */ /* 0x040fe200078e0278 */
[----:B------:R-:W-:Y:S01]  /*3720*/  IABS R122, R6 ;  /* 0x00000006007a7213 */ /* 0x000fe20000000000 */
[----:B------:R-:W-:Y:S01]  /*3730*/  IMAD R117, R3, R124, R117 ;  /* 0x0000007c03757224 */ /* 0x000fe200078e0275 */
[----:B------:R-:W-:Y:S01]  /*3740*/  STL [R1+0x1504], R5 ;  /* 0x0015040501007387 */ /* 0x000fe20000100800 */
[----:B------:R-:W-:Y:S01]  /*3750*/  IMAD.HI.U32 R128, R11, R123, RZ ;  /* 0x0000007b0b807227 */ /* 0x000fe200078e00ff */
[----:B------:R-:W-:-:S03]  /*3760*/  IABS R124, R5 ;  /* 0x00000005007c7213 */ /* 0x000fc60000000000 */
[----:B------:R-:W-:Y:S02]  /*3770*/  IMAD.MOV R128, RZ, RZ, -R128 ;  /* 0x000000ffff807224 */ /* 0x000fe400078e0a80 */
[----:B-1----:R-:W-:Y:S02]  /*3780*/  VIADD R4, R7, 0x81 ;  /* 0x0000008107047836 */ /* 0x002fe40000000000 */
[----:B------:R-:W-:-:S03]  /*3790*/  IMAD.HI.U32 R130, R11, R122, RZ ;  /* 0x0000007a0b827227 */ /* 0x000fc600078e00ff */
[----:B------:R1:W-:Y:S01]  /*37a0*/  STL [R1+0x1518], R4 ;  /* 0x0015180401007387 */ /* 0x0003e20000100800 */
[----:B------:R-:W-:Y:S01]  /*37b0*/  IABS R125, R4 ;  /* 0x00000004007d7213 */ /* 0x000fe20000000000 */
[----:B------:R-:W-:Y:S02]  /*37c0*/  IMAD R123, R3, R128, R123 ;  /* 0x00000080037b7224 */ /* 0x000fe400078e027b */
[----:B------:R-:W-:Y:S02]  /*37d0*/  IMAD.MOV R130, RZ, RZ, -R130 ;  /* 0x000000ffff827224 */ /* 0x000fe400078e0a82 */
[----:B------:R-:W-:Y:S02]  /*37e0*/  VIADD R6, R7, 0x83 ;  /* 0x0000008307067836 */ /* 0x000fe40000000000 */
[----:B------:R-:W-:-:S04]  /*37f0*/  IMAD.HI.U32 R129, R11, R124, RZ ;  /* 0x0000007c0b817227 */ /* 0x000fc800078e00ff */
[----:B-1----:R-:W-:Y:S02]  /*3800*/  VIADD R4, R7, 0x82 ;  /* 0x0000008207047836 */ /* 0x002fe40000000000 */
[----:B------:R-:W-:Y:S02]  /*3810*/  IMAD R122, R3, R130, R122 ;  /* 0x00000082037a7224 */ /* 0x000fe400078e027a */
[----:B------:R-:W-:Y:S01]  /*3820*/  IMAD.MOV R129, RZ, RZ, -R129 ;  /* 0x000000ffff817224 */ /* 0x000fe200078e0a81 */
[----:B------:R1:W-:Y:S01]  /*3830*/  STL [R1+0x14f8], R4 ;  /* 0x0014f80401007387 */ /* 0x0003e20000100800 */
[----:B------:R-:W-:Y:S01]  /*3840*/  IABS R128, R4 ;  /* 0x0000000400807213 */ /* 0x000fe20000000000 */
[----:B------:R-:W-:Y:S02]  /*3850*/  VIADD R5, R7, 0x85 ;  /* 0x0000008507057836 */ /* 0x000fe40000000000 */
[----:B------:R-:W-:Y:S01]  /*3860*/  STL [R1+0x14e8], R6 ;  /* 0x0014e80601007387 */ /* 0x000fe20000100800 */
[----:B------:R-:W-:Y:S01]  /*3870*/  IMAD R124, R3, R129, R124 ;  /* 0x00000081037c7224 */ /* 0x000fe200078e027c */
[----:B------:R-:W-:Y:S01]  /*3880*/  IABS R129, R6 ;  /* 0x0000000600817213 */ /* 0x000fe20000000000 */
[----:B------:R-:W-:Y:S01]  /*3890*/  IMAD.HI.U32 R127, R11, R121, RZ ;  /* 0x000000790b7f7227 */ /* 0x000fe200078e00ff */
[----:B------:R-:W-:-:S03]  /*38a0*/  IABS R131, R5 ;  /* 0x0000000500837213 */ /* 0x000fc60000000000 */
[----:B-1----:R-:W-:Y:S01]  /*38b0*/  VIADD R4, R7, 0x84 ;  /* 0x0000008407047836 */ /* 0x002fe20000000000 */
[----:B------:R-:W-:Y:S01]  /*38c0*/  IADD3 R127, -R127, RZ, RZ ;  /* 0x000000ff7f7f7210 */ /* 0x000fe20007ffe1ff */
[----:B------:R-:W-:-:S03]  /*38d0*/  IMAD.HI.U32 R135, R11, R129, RZ ;  /* 0x000000810b877227 */ /* 0x000fc600078e00ff */
[----:B------:R-:W-:Y:S01]  /*38e0*/  IABS R130, R4 ;  /* 0x0000000400827213 */ /* 0x000fe20000000000 */
[----:B------:R1:W-:Y:S01]  /*38f0*/  STL [R1+0x14f0], R4 ;  /* 0x0014f00401007387 */ /* 0x0003e20000100800 */
[----:B------:R-:W-:Y:S02]  /*3900*/  IMAD.MOV R135, RZ, RZ, -R135 ;  /* 0x000000ffff877224 */ /* 0x000fe400078e0a87 */
[C---:B------:R-:W-:Y:S01]  /*3910*/  IMAD.HI.U32 R134, R11.reuse, R131, RZ ;  /* 0x000000830b867227 */ /* 0x040fe200078e00ff */
[----:B------:R2:W-:Y:S03]  /*3920*/  STL [R1+0x14f4], R5 ;  /* 0x0014f40501007387 */ /* 0x0005e60000100800 */
[----:B------:R-:W-:Y:S01]  /*3930*/  IMAD.HI.U32 R133, R11, R130, RZ ;  /* 0x000000820b857227 */ /* 0x000fe200078e00ff */
[----:B-1----:R-:W-:-:S03]  /*3940*/  IADD3 R4, R7, 0x86, RZ ;  /* 0x0000008607047810 */ /* 0x002fc60007ffe0ff */
[----:B------:R-:W-:Y:S02]  /*3950*/  IMAD.MOV R133, RZ, RZ, -R133 ;  /* 0x000000ffff857224 */ /* 0x000fe400078e0a85 */
[----:B------:R-:W-:Y:S01]  /*3960*/  VIADD R6, R7, 0x88 ;  /* 0x0000008807067836 */ /* 0x000fe20000000000 */
[----:B------:R-:W-:Y:S01]  /*3970*/  IABS R132, R4 ;  /* 0x0000000400847213 */ /* 0x000fe20000000000 */
[----:B------:R1:W-:Y:S01]  /*3980*/  STL [R1+0x1500], R4 ;  /* 0x0015000401007387 */ /* 0x0003e20000100800 */
[----:B------:R-:W-:Y:S01]  /*3990*/  IMAD R130, R3, R133, R130 ;  /* 0x0000008503827224 */ /* 0x000fe200078e0282 */
[----:B--2---:R-:W-:Y:S01]  /*39a0*/  IADD3 R5, R7, 0x8a, RZ ;  /* 0x0000008a07057810 */ /* 0x004fe20007ffe0ff */
[C---:B------:R-:W-:Y:S02]  /*39b0*/  IMAD R129, R3.reuse, R135, R129 ;  /* 0x0000008703817224 */ /* 0x040fe400078e0281 */
[----:B------:R-:W-:Y:S01]  /*39c0*/  IMAD.MOV R134, RZ, RZ, -R134 ;  /* 0x000000ffff867224 */ /* 0x000fe200078e0a86 */
[----:B------:R-:W-:Y:S01]  /*39d0*/  IABS R136, R5 ;  /* 0x0000000500887213 */ /* 0x000fe20000000000 */
[----:B------:R-:W-:-:S02]  /*39e0*/  IMAD R121, R3, R127, R121 ;  /* 0x0000007f03797224 */ /* 0x000fc400078e0279 */
[----:B------:R-:W-:Y:S01]  /*39f0*/  IMAD R131, R3, R134, R131 ;  /* 0x0000008603837224 */ /* 0x000fe200078e0283 */
[----:B------:R-:W-:Y:S01]  /*3a00*/  IABS R134, R6 ;  /* 0x0000000600867213 */ /* 0x000fe20000000000 */
[----:B-1----:R-:W-:Y:S02]  /*3a10*/  VIADD R4, R7, 0x87 ;  /* 0x0000008707047836 */ /* 0x002fe40000000000 */
[----:B------:R-:W-:-:S03]  /*3a20*/  IMAD.HI.U32 R127, R11, R125, RZ ;  /* 0x0000007d0b7f7227 */ /* 0x000fc600078e00ff */
[----:B------:R1:W-:Y:S01]  /*3a30*/  STL [R1+0x14e4], R4 ;  /* 0x0014e40401007387 */ /* 0x0003e20000100800 */
[----:B------:R-:W-:Y:S01]  /*3a40*/  IABS R133, R4 ;  /* 0x0000000400857213 */ /* 0x000fe20000000000 */
[----:B------:R-:W-:Y:S02]  /*3a50*/  IMAD.HI.U32 R140, R11, R134, RZ ;  /* 0x000000860b8c7227 */ /* 0x000fe400078e00ff */
[----:B------:R2:W-:Y:S02]  /*3a60*/  STL [R1+0x14cc], R6 ;  /* 0x0014cc0601007387 */ /* 0x0005e40000100800 */
[----:B------:R-:W-:Y:S02]  /*3a70*/  IMAD.MOV R127, RZ, RZ, -R127 ;  /* 0x000000ffff7f7224 */ /* 0x000fe400078e0a7f */
[----:B------:R-:W-:Y:S02]  /*3a80*/  IMAD.MOV R140, RZ, RZ, -R140 ;  /* 0x000000ffff8c7224 */ /* 0x000fe400078e0a8c */
[----:B-1----:R-:W-:-:S02]  /*3a90*/  VIADD R4, R7, 0x89 ;  /* 0x0000008907047836 */ /* 0x002fc40000000000 */
[----:B------:R-:W-:-:S03]  /*3aa0*/  IMAD.HI.U32 R139, R11, R136, RZ ;  /* 0x000000880b8b7227 */ /* 0x000fc600078e00ff */
[----:B------:R-:W-:Y:S01]  /*3ab0*/  IABS R135, R4 ;  /* 0x0000000400877213 */ /* 0x000fe20000000000 */
[----:B------:R1:W-:Y:S01]  /*3ac0*/  STL [R1+0x14e0], R4 ;  /* 0x0014e00401007387 */ /* 0x0003e20000100800 */
[----:B--2---:R-:W-:Y:S02]  /*3ad0*/  VIADD R6, R7, 0x8d ;  /* 0x0000008d07067836 */ /* 0x004fe40000000000 */
[----:B------:R-:W-:Y:S01]  /*3ae0*/  IMAD R125, R3, R127, R125 ;  /* 0x0000007f037d7224 */ /* 0x000fe200078e027d */
[----:B------:R2:W-:Y:S01]  /*3af0*/  STL [R1+0x14d0], R5 ;  /* 0x0014d00501007387 */ /* 0x0005e20000100800 */
[----:B------:R-:W-:-:S04]  /*3b00*/  IMAD.HI.U32 R138, R11, R135, RZ ;  /* 0x000000870b8a7227 */ /* 0x000fc800078e00ff */
[----:B------:R-:W-:Y:S02]  /*3b10*/  IMAD.MOV R138, RZ, RZ, -R138 ;  /* 0x000000ffff8a7224 */ /* 0x000fe400078e0a8a */
[----:B-1----:R-:W-:Y:S02]  /*3b20*/  VIADD R4, R7, 0x8b ;  /* 0x0000008b07047836 */ /* 0x002fe40000000000 */
[----:B------:R-:W-:Y:S02]  /*3b30*/  IMAD R135, R3, R138, R135 ;  /* 0x0000008a03877224 */ /* 0x000fe400078e0287 */
[----:B------:R-:W-:Y:S01]  /*3b40*/  IMAD.HI.U32 R127, R11, R128, RZ ;  /* 0x000000800b7f7227 */ /* 0x000fe200078e00ff */
[----:B------:R1:W-:Y:S01]  /*3b50*/  STL [R1+0x14d8], R4 ;  /* 0x0014d80401007387 */ /* 0x0003e20000100800 */
[----:B------:R-:W-:Y:S02]  /*3b60*/  IABS R137, R4 ;  /* 0x0000000400897213 */ /* 0x000fe40000000000 */
[----:B------:R-:W-:-:S02]  /*3b70*/  IMAD R134, R3, R140, R134 ;  /* 0x0000008c03867224 */ /* 0x000fc400078e0286 */
[----:B------:R-:W-:Y:S02]  /*3b80*/  IMAD.MOV R139, RZ, RZ, -R139 ;  /* 0x000000ffff8b7224 */ /* 0x000fe400078e0a8b */
[C---:B--2---:R-:W-:Y:S02]  /*3b90*/  VIADD R5, R7.reuse, 0x8f ;  /* 0x0000008f07057836 */ /* 0x044fe40000000000 */
[----:B------:R-:W-:Y:S02]  /*3ba0*/  IMAD.MOV R127, RZ, RZ, -R127 ;  /* 0x000000ffff7f7224 */ /* 0x000fe400078e0a7f */
[----:B-1----:R-:W-:Y:S01]  /*3bb0*/  VIADD R4, R7, 0x8c ;  /* 0x0000008c07047836 */ /* 0x002fe20000000000 */
[----:B------:R-:W-:Y:S01]  /*3bc0*/  IABS R141, R5 ;  /* 0x00000005008d7213 */ /* 0x000fe20000000000 */
[C---:B------:R-:W-:Y:S01]  /*3bd0*/  IMAD R136, R3.reuse, R139, R136 ;  /* 0x0000008b03887224 */ /* 0x040fe200078e0288 */
[----:B------:R-:W-:Y:S01]  /*3be0*/  IABS R139, R6 ;  /* 0x00000006008b7213 */ /* 0x000fe20000000000 */
[----:B------:R-:W-:Y:S01]  /*3bf0*/  IMAD R128, R3, R127, R128 ;  /* 0x0000007f03807224 */ /* 0x000fe200078e0280 */
[----:B------:R1:W-:Y:S01]  /*3c00*/  STL [R1+0x14c4], R4 ;  /* 0x0014c40401007387 */ /* 0x0003e20000100800 */
[----:B------:R-:W-:Y:S01]  /*3c10*/  IABS R138, R4 ;  /* 0x00000004008a7213 */ /* 0x000fe20000000000 */
[----:B------:R-:W-:-:S02]  /*3c20*/  IMAD.HI.U32 R127, R11, R132, RZ ;  /* 0x000000840b7f7227 */ /* 0x000fc400078e00ff */
[----:B------:R2:W-:Y:S02]  /*3c30*/  STL [R1+0x14b8], R6 ;  /* 0x0014b80601007387 */ /* 0x0005e40000100800 */
[----:B------:R-:W-:Y:S01]  /*3c40*/  IMAD.HI.U32 R145, R11, R139, RZ ;  /* 0x0000008b0b917227 */ /* 0x000fe200078e00ff */
[----:B-1----:R-:W-:-:S03]  /*3c50*/  IADD3 R4, R7, 0x8e, RZ ;  /* 0x0000008e07047810 */ /* 0x002fc60007ffe0ff */
[----:B------:R-:W-:Y:S02]  /*3c60*/  IMAD.MOV R127, RZ, RZ, -R127 ;  /* 0x000000ffff7f7224 */ /* 0x000fe400078e0a7f */
[----:B------:R-:W-:Y:S01]  /*3c70*/  IMAD.MOV R145, RZ, RZ, -R145 ;  /* 0x000000ffff917224 */ /* 0x000fe200078e0a91 */
[----:B------:R-:W-:Y:S01]  /*3c80*/  IABS R140, R4 ;  /* 0x00000004008c7213 */ /* 0x000fe20000000000 */
[----:B------:R1:W-:Y:S01]  /*3c90*/  STL [R1+0x14b4], R4 ;  /* 0x0014b40401007387 */ /* 0x0003e20000100800 */
[----:B------:R-:W-:Y:S01]  /*3ca0*/  IMAD R132, R3, R127, R132 ;  /* 0x0000007f03847224 */ /* 0x000fe200078e0284 */
[----:B--2---:R-:W-:Y:S01]  /*3cb0*/  IADD3 R6, R7, 0x92, RZ ;  /* 0x0000009207067810 */ /* 0x004fe20007ffe0ff */
[C---:B------:R-:W-:Y:S01]  /*3cc0*/  IMAD.HI.U32 R127, R11.reuse, R133, RZ ;  /* 0x000000850b7f7227 */ /* 0x040fe200078e00ff */
[----:B------:R-:W-:Y:S03]  /*3cd0*/  STL [R1+0x14b0], R5 ;  /* 0x0014b00501007387 */ /* 0x000fe60000100800 */
[----:B------:R-:W-:-:S04]  /*3ce0*/  IMAD.HI.U32 R143, R11, R140, RZ ;  /* 0x0000008c0b8f7227 */ /* 0x000fc800078e00ff */
[----:B-1----:R-:W-:Y:S02]  /*3cf0*/  VIADD R4, R7, 0x90 ;  /* 0x0000009007047836 */ /* 0x002fe40000000000 */
[----:B------:R-:W-:Y:S02]  /*3d00*/  IMAD.MOV R143, RZ, RZ, -R143 ;  /* 0x000000ffff8f7224 */ /* 0x000fe400078e0a8f */
[----:B------:R-:W-:Y:S01]  /*3d10*/  IMAD.HI.U32 R144, R11, R141, RZ ;  /* 0x0000008d0b907227 */ /* 0x000fe200078e00ff */
[----:B------:R1:W-:Y:S01]  /*3d20*/  STL [R1+0x14c0], R4 ;  /* 0x0014c00401007387 */ /* 0x0003e20000100800 */
[----:B------:R-:W-:Y:S02]  /*3d30*/  IABS R142, R4 ;  /* 0x00000004008e7213 */ /* 0x000fe40000000000 */
[C---:B------:R-:W-:Y:S02]  /*3d40*/  IMAD R140, R3.reuse, R143, R140 ;  /* 0x0000008f038c7224 */ /* 0x040fe400078e028c */
[----:B------:R-:W-:-:S02]  /*3d50*/  IMAD R139, R3, R145, R139 ;  /* 0x00000091038b7224 */ /* 0x000fc400078e028b */
[----:B------:R-:W-:Y:S02]  /*3d60*/  IMAD.MOV R127, RZ, RZ, -R127 ;  /* 0x000000ffff7f7224 */ /* 0x000fe400078e0a7f */
[----:B------:R-:W-:Y:S02]  /*3d70*/  IMAD.MOV R144, RZ, RZ, -R144 ;  /* 0x000000ffff907224 */ /* 0x000fe400078e0a90 */
[C---:B-1----:R-:W-:Y:S02]  /*3d80*/  VIADD R4, R7.reuse, 0x91 ;  /* 0x0000009107047836 */ /* 0x042fe40000000000 */
[----:B------:R-:W-:Y:S02]  /*3d90*/  VIADD R5, R7, 0x94 ;  /* 0x0000009407057836 */ /* 0x000fe40000000000 */
[C---:B------:R-:W-:Y:S01]  /*3da0*/  IMAD R133, R3.reuse, R127, R133 ;  /* 0x0000007f03857224 */ /* 0x040fe200078e0285 */
[----:B------:R1:W-:Y:S01]  /*3db0*/  STL [R1+0x14ac], R4 ;  /* 0x0014ac0401007387 */ /* 0x0003e20000100800 */
[----:B------:R-:W-:Y:S01]  /*3dc0*/  IABS R143, R4 ;  /* 0x00000004008f7213 */ /* 0x000fe20000000000 */
[----:B------:R-:W-:Y:S01]  /*3dd0*/  IMAD R141, R3, R144, R141 ;  /* 0x00000090038d7224 */ /* 0x000fe200078e028d */
[----:B------:R-:W-:Y:S01]  /*3de0*/  IABS R144, R6 ;  /* 0x0000000600907213 */ /* 0x000fe20000000000 */
[----:B------:R-:W-:Y:S01]  /*3df0*/  STL [R1+0x1494], R6 ;  /* 0x0014940601007387 */ /* 0x000fe20000100800 */
[----:B------:R-:W-:Y:S01]  /*3e00*/  IMAD.HI.U32 R127, R11, R137, RZ ;  /* 0x000000890b7f7227 */ /* 0x000fe200078e00ff */
[----:B------:R-:W-:-:S03]  /*3e10*/  IABS R146, R5 ;  /* 0x0000000500927213 */ /* 0x000fc60000000000 */
[----:B------:R-:W-:Y:S02]  /*3e20*/  IMAD.MOV R127, RZ, RZ, -R127 ;  /* 0x000000ffff7f7224 */ /* 0x000fe400078e0a7f */
[----:B-1----:R-:W-:Y:S02]  /*3e30*/  VIADD R4, R7, 0x93 ;  /* 0x0000009307047836 */ /* 0x002fe40000000000 */
[----:B------:R-:W-:-:S03]  /*3e40*/  IMAD.HI.U32 R150, R11, R144, RZ ;  /* 0x000000900b967227 */ /* 0x000fc600078e00ff */
[----:B------:R-:W-:Y:S01]  /*3e50*/  IABS R145, R4 ;  /* 0x0000000400917213 */ /* 0x000fe20000000000 */
[----:B------:R1:W-:Y:S01]  /*3e60*/  STL [R1+0x14a0], R4 ;  /* 0x0014a00401007387 */ /* 0x0003e20000100800 */
[----:B------:R-:W-:Y:S02]  /*3e70*/  IMAD R137, R3, R127, R137 ;  /* 0x0000007f03897224 */ /* 0x000fe400078e0289 */
[C---:B------:R-:W-:Y:S01]  /*3e80*/  IMAD.HI.U32 R127, R11.reuse, R138, RZ ;  /* 0x0000008a0b7f7227 */ /* 0x040fe200078e00ff */
[----:B------:R-:W-:Y:S03]  /*3e90*/  STL [R1+0x1498], R5 ;  /* 0x0014980501007387 */ /* 0x000fe60000100800 */
[----:B------:R-:W-:-:S04]  /*3ea0*/  IMAD.HI.U32 R148, R11, R145, RZ ;  /* 0x000000910b947227 */ /* 0x000fc800078e00ff */
[----:B-1----:R-:W-:Y:S02]  /*3eb0*/  VIADD R4, R7, 0x95 ;  /* 0x0000009507047836 */ /* 0x002fe40000000000 */
[----:B------:R-:W-:Y:S02]  /*3ec0*/  IMAD.MOV R148, RZ, RZ, -R148 ;  /* 0x000000ffff947224 */ /* 0x000fe400078e0a94 */
[----:B------:R-:W-:Y:S01]  /*3ed0*/  IMAD.MOV R150, RZ, RZ, -R150 ;  /* 0x000000ffff967224 */ /* 0x000fe200078e0a96 */
[----:B------:R1:W-:Y:S01]  /*3ee0*/  STL [R1+0x14a4], R4 ;  /* 0x0014a40401007387 */ /* 0x0003e20000100800 */
[----:B------:R-:W-:Y:S01]  /*3ef0*/  IABS R147, R4 ;  /* 0x0000000400937213 */ /* 0x000fe20000000000 */
[----:B------:R-:W-:Y:S02]  /*3f00*/  IMAD R145, R3, R148, R145 ;  /* 0x0000009403917224 */ /* 0x000fe400078e0291 */
[----:B------:R-:W-:Y:S02]  /*3f10*/  VIADD R6, R7, 0x97 ;  /* 0x0000009707067836 */ /* 0x000fe40000000000 */
[----:B------:R-:W-:-:S04]  /*3f20*/  IMAD.HI.U32 R149, R11, R146, RZ ;  /* 0x000000920b957227 */ /* 0x000fc800078e00ff */
[----:B-1----:R-:W-:Y:S02]  /*3f30*/  VIADD R4, R7, 0x96 ;  /* 0x0000009607047836 */ /* 0x002fe40000000000 */
[----:B------:R-:W-:Y:S02]  /*3f40*/  IMAD.MOV R127, RZ, RZ, -R127 ;  /* 0x000000ffff7f7224 */ /* 0x000fe400078e0a7f */
[----:B------:R-:W-:Y:S01]  /*3f50*/  IMAD R144, R3, R150, R144 ;  /* 0x0000009603907224 */ /* 0x000fe200078e0290 */
[----:B------:R1:W-:Y:S01]  /*3f60*/  STL [R1+0x1488], R4 ;  /* 0x0014880401007387 */ /* 0x0003e20000100800 */
[----:B------:R-:W-:Y:S01]  /*3f70*/  IABS R148, R4 ;  /* 0x0000000400947213 */ /* 0x000fe20000000000 */
[----:B------:R-:W-:Y:S02]  /*3f80*/  IMAD.MOV R149, RZ, RZ, -R149 ;  /* 0x000000ffff957224 */ /* 0x000fe400078e0a95 */
[----:B------:R-:W-:Y:S01]  /*3f90*/  STL [R1+0x1474], R6 ;  /* 0x0014740601007387 */ /* 0x000fe20000100800 */
[----:B------:R-:W-:-:S02]  /*3fa0*/  VIADD R5, R7, 0x99 ;  /* 0x0000009907057836 */ /* 0x000fc40000000000 */
[----:B------:R-:W-:Y:S02]  /*3fb0*/  IMAD R138, R3, R127, R138 ;  /* 0x0000007f038a7224 */ /* 0x000fe400078e028a */
[----:B------:R-:W-:Y:S01]  /*3fc0*/  IMAD.HI.U32 R127, R11, R142, RZ ;  /* 0x0000008e0b7f7227 */ /* 0x000fe200078e00ff */
[----:B------:R-:W-:-:S03]  /*3fd0*/  IABS R151, R5 ;  /* 0x0000000500977213 */ /* 0x000fc60000000000 */
[----:B-1----:R-:W-:Y:S02]  /*3fe0*/  VIADD R4, R7, 0x98 ;  /* 0x0000009807047836 */ /* 0x002fe40000000000 */
[----:B------:R-:W-:Y:S01]  /*3ff0*/  IMAD R146, R3, R149, R146 ;  /* 0x0000009503927224 */ /* 0x000fe200078e0292 */
[----:B------:R-:W-:Y:S01]  /*4000*/  IABS R149, R6 ;  /* 0x0000000600957213 */ /* 0x000fe20000000000 */
[----:B------:R-:W-:Y:S01]  /*4010*/  IMAD.MOV R127, RZ, RZ, -R127 ;  /* 0x000000ffff7f7224 */ /* 0x000fe200078e0a7f */
[----:B------:R-:W-:Y:S01]  /*4020*/  IABS R150, R4 ;  /* 0x0000000400967213 */ /* 0x000fe20000000000 */
[----:B------:R1:W-:Y:S01]  /*4030*/  STL [R1+0x147c], R4 ;  /* 0x00147c0401007387 */ /* 0x0003e20000100800 */
[----:B------:R-:W-:-:S03]  /*4040*/  IMAD.HI.U32 R154, R11, R151, RZ ;  /* 0x000000970b9a7227 */ /* 0x000fc600078e00ff */
[----:B------:R-:W-:Y:S01]  /*4050*/  STL [R1+0x1484], R5 ;  /* 0x0014840501007387 */ /* 0x000fe20000100800 */
[----:B------:R-:W-:Y:S01]  /*4060*/  IMAD.HI.U32 R153, R11, R150, RZ ;  /* 0x000000960b997227 */ /* 0x000fe200078e00ff */
[----:B------:R-:W-:-:S03]  /*4070*/  IADD3 R154, -R154, RZ, RZ ;  /* 0x000000ff9a9a7210 */ /* 0x000fc60007ffe1ff */
[----:B------:R-:W-:Y:S02]  /*4080*/  IMAD.MOV R153, RZ, RZ, -R153 ;  /* 0x000000ffff997224 */ /* 0x000fe400078e0a99 */
[----:B-1----:R-:W-:Y:S02]  /*4090*/  VIADD R4, R7, 0x9a ;  /* 0x0000009a07047836 */ /* 0x002fe40000000000 */
[----:B------:R-:W-:-:S03]  /*40a0*/  IMAD.HI.U32 R155, R11, R149, RZ ;  /* 0x000000950b9b7227 */ /* 0x000fc600078e00ff */
[----:B------:R1:W-:Y:S01]  /*40b0*/  STL [R1+0x1480], R4 ;  /* 0x0014800401007387 */ /* 0x0003e20000100800 */
[----:B------:R-:W-:Y:S01]  /*40c0*/  IABS R152, R4 ;  /* 0x0000000400987213 */ /* 0x000fe20000000000 */
[----:B------:R-:W-:Y:S02]  /*40d0*/  IMAD R142, R3, R127, R142 ;  /* 0x0000007f038e7224 */ /* 0x000fe400078e028e */
[----:B------:R-:W-:-:S04]  /*40e0*/  IMAD.HI.U32 R127, R11, R143, RZ ;  /* 0x0000008f0b7f7227 */ /* 0x000fc800078e00ff */
[----:B------:R-:W-:Y:S02]  /*40f0*/  IMAD R150, R3, R153, R150 ;  /* 0x0000009903967224 */ /* 0x000fe400078e0296 */
[C---:B-1----:R-:W-:Y:S02]  /*4100*/  VIADD R4, R7.reuse, 0x9b ;  /* 0x0000009b07047836 */ /* 0x042fe40000000000 */
[----:B------:R-:W-:Y:S02]  /*4110*/  IMAD.MOV R155, RZ, RZ, -R155 ;  /* 0x000000ffff9b7224 */ /* 0x000fe400078e0a9b */
[----:B------:R-:W-:Y:S01]  /*4120*/  VIADD R6, R7, 0x9c ;  /* 0x0000009c07067836 */ /* 0x000fe20000000000 */
[----:B------:R1:W-:Y:S01]  /*4130*/  STL [R1+0x1470], R4 ;  /* 0x0014700401007387 */ /* 0x0003e20000100800 */
[----:B------:R-:W-:Y:S01]  /*4140*/  IABS R153, R4 ;  /* 0x0000000400997213 */ /* 0x000fe20000000000 */
[----:B------:R-:W-:Y:S02]  /*4150*/  IMAD.MOV R127, RZ, RZ, -R127 ;  /* 0x000000ffff7f7224 */ /* 0x000fe400078e0a7f */
[C---:B------:R-:W-:Y:S01]  /*4160*/  IMAD R149, R3.reuse, R155, R149 ;  /* 0x0000009b03957224 */ /* 0x040fe200078e0295 */
[----:B------:R-:W-:Y:S01]  /*4170*/  STL [R1+0x145c], R6 ;  /* 0x00145c0601007387 */ /* 0x000fe20000100800 */
[----:B------:R-:W-:-:S02]  /*4180*/  IMAD R143, R3, R127, R143 ;  /* 0x0000007f038f7224 */ /* 0x000fc400078e028f */
[----:B------:R-:W-:-:S04]  /*4190*/  IMAD.HI.U32 R127, R11, R147, RZ ;  /* 0x000000930b7f7227 */ /* 0x000fc800078e00ff */
[----:B-1----:R-:W-:Y:S01]  /*41a0*/  VIADD R4, R7, 0x9d ;  /* 0x0000009d07047836 */ /* 0x002fe20000000000 */
[----:B------:R-:W-:Y:S01]  /*41b0*/  IADD3 R127, -R127, RZ, RZ ;  /* 0x000000ff7f7f7210 */ /* 0x000fe20007ffe1ff */
[----:B------:R-:W-:Y:S02]  /*41c0*/  VIADD R5, R7, 0x9e ;  /* 0x0000009e07057836 */ /* 0x000fe40000000000 */
[C---:B------:R-:W-:Y:S01]  /*41d0*/  IMAD R151, R3.reuse, R154, R151 ;  /* 0x0000009a03977224 */ /* 0x040fe200078e0297 */
[----:B------:R-:W-:Y:S01]  /*41e0*/  IABS R155, R4 ;  /* 0x00000004009b7213 */ /* 0x000fe20000000000 */
[----:B------:R1:W-:Y:S01]  /*41f0*/  STL [R1+0x146c], R4 ;  /* 0x00146c0401007387 */ /* 0x0003e20000100800 */
[----:B------:R-:W-:Y:S01]  /*4200*/  IABS R154, R6 ;  /* 0x00000006009a7213 */ /* 0x000fe20000000000 */
[----:B------:R-:W-:Y:S01]  /*4210*/  IMAD R147, R3, R127, R147 ;  /* 0x0000007f03937224 */ /* 0x000fe200078e0293 */
[----:B------:R-:W-:Y:S01]  /*4220*/  IABS R156, R5 ;  /* 0x00000005009c7213 */ /* 0x000fe20000000000 */
[----:B------:R-:W-:Y:S01]  /*4230*/  IMAD.HI.U32 R158, R11, R155, RZ ;  /* 0x0000009b0b9e7227 */ /* 0x000fe200078e00ff */
[----:B------:R-:W-:Y:S03]  /*4240*/  STL [R1+0x1460], R5 ;  /* 0x0014600501007387 */ /* 0x000fe60000100800 */
[----:B------:R-:W-:-:S02]  /*4250*/  IMAD.MOV R158, RZ, RZ, -R158 ;  /* 0x000000ffff9e7224 */ /* 0x000fc400078e0a9e */
[----:B-1----:R-:W-:Y:S02]  /*4260*/  VIADD R4, R7, 0x9f ;  /* 0x0000009f07047836 */ /* 0x002fe40000000000 */
[----:B------:R-:W-:-:S03]  /*4270*/  IMAD.HI.U32 R160, R11, R154, RZ ;  /* 0x0000009a0ba07227 */ /* 0x000fc600078e00ff */
[----:B------:R1:W-:Y:S01]  /*4280*/  STL [R1+0x1468], R4 ;  /* 0x0014680401007387 */ /* 0x0003e20000100800 */
[----:B------:R-:W-:Y:S01]  /*4290*/  IABS R157, R4 ;  /* 0x00000004009d7213 */ /* 0x000fe20000000000 */
[----:B------:R-:W-:-:S04]  /*42a0*/  IMAD.HI.U32 R127, R11, R148, RZ ;  /* 0x000000940b7f7227 */ /* 0x000fc800078e00ff */
[----:B------:R-:W-:Y:S02]  /*42b0*/  IMAD R155, R3, R158, R155 ;  /* 0x0000009e039b7224 */ /* 0x000fe400078e029b */
[----:B------:R-:W-:Y:S01]  /*42c0*/  IMAD.MOV R160, RZ, RZ, -R160 ;  /* 0x000000ffffa07224 */ /* 0x000fe200078e0aa0 */
[C---:B-1----:R-:W-:Y:S01]  /*42d0*/  IADD3 R4, R7.reuse, 0xa0, RZ ;  /* 0x000000a007047810 */ /* 0x042fe20007ffe0ff */
[----:B------:R-:W-:Y:S02]  /*42e0*/  IMAD.MOV R127, RZ, RZ, -R127 ;  /* 0x000000ffff7f7224 */ /* 0x000fe400078e0a7f */
[----:B------:R-:W-:Y:S01]  /*42f0*/  VIADD R6, R7, 0xa1 ;  /* 0x000000a107067836 */ /* 0x000fe20000000000 */
[----:B------:R-:W-:Y:S01]  /*4300*/  IABS R158, R4 ;  /* 0x00000004009e7213 */ /* 0x000fe20000000000 */
[----:B------:R1:W-:Y:S01]  /*4310*/  STL [R1+0x1454], R4 ;  /* 0x0014540401007387 */ /* 0x0003e20000100800 */
[----:B------:R-:W-:-:S03]  /*4320*/  IMAD.HI.U32 R159, R11, R156, RZ ;  /* 0x0000009c0b9f7227 */ /* 0x000fc600078e00ff */
[----:B------:R-:W-:Y:S01]  /*4330*/  STL [R1+0x1444], R6 ;  /* 0x0014440601007387 */ /* 0x000fe20000100800 */
[C---:B------:R-:W-:Y:S02]  /*4340*/  IMAD R154, R3.reuse, R160, R154 ;  /* 0x000000a0039a7224 */ /* 0x040fe400078e029a */
[----:B------:R-:W-:Y:S02]  /*4350*/  IMAD R148, R3, R127, R148 ;  /* 0x0000007f03947224 */ /* 0x000fe400078e0294 */
[----:B------:R-:W-:-:S04]  /*4360*/  IMAD.HI.U32 R127, R11, R152, RZ ;  /* 0x000000980b7f7227 */ /* 0x000fc800078e00ff */
[C---:B-1----:R-:W-:Y:S02]  /*4370*/  VIADD R4, R7.reuse, 0xa2 ;  /* 0x000000a207047836 */ /* 0x042fe40000000000 */
[----:B------:R-:W-:Y:S02]  /*4380*/  IMAD.MOV R159, RZ, RZ, -R159 ;  /* 0x000000ffff9f7224 */ /* 0x000fe400078e0a9f */
[----:B------:R-:W-:Y:S01]  /*4390*/  VIADD R5, R7, 0xa3 ;  /* 0x000000a307057836 */ /* 0x000fe20000000000 */
[----:B------:R-:W-:Y:S01]  /*43a0*/  IABS R160, R4 ;  /* 0x0000000400a07213 */ /* 0x000fe20000000000 */
[----:B------:R1:W-:Y:S01]  /*43b0*/  STL [R1+0x1440], R4 ;  /* 0x0014400401007387 */ /* 0x0003e20000100800 */
[----:B------:R-:W-:Y:S02]  /*43c0*/  IMAD.MOV R127, RZ, RZ, -R127 ;  /* 0x000000ffff7f7224 */ /* 0x000fe400078e0a7f */
[----:B------:R-:W-:Y:S01]  /*43d0*/  IMAD R156, R3, R159, R156 ;  /* 0x0000009f039c7224 */ /* 0x000fe200078e029c */
[----:B------:R-:W-:Y:S01]  /*43e0*/  IABS R159, R6 ;  /* 0x00000006009f7213 */ /* 0x000fe20000000000 */
[----:B------:R-:W-:Y:S01]  /*43f0*/  IMAD.HI.U32 R163, R11, R160, RZ ;  /* 0x000000a00ba37227 */ /* 0x000fe200078e00ff */
[----:B------:R-:W-:Y:S01]  /*4400*/  STL [R1+0x143c], R5 ;  /* 0x00143c0501007387 */ /* 0x000fe20000100800 */
[----:B------:R-:W-:-:S02]  /*4410*/  IABS R161, R5 ;  /* 0x0000000500a17213 */ /* 0x000fc40000000000 */
[----:B------:R-:W-:Y:S01]  /*4420*/  IMAD R152, R3, R127, R152 ;  /* 0x0000007f03987224 */ /* 0x000fe200078e0298 */
[----:B------:R-:W-:Y:S01]  /*4430*/  IADD3 R163, -R163, RZ, RZ ;  /* 0x000000ffa3a37210 */ /* 0x000fe20007ffe1ff */
[----:B-1----:R-:W-:Y:S02]  /*4440*/  VIADD R4, R7, 0xa4 ;  /* 0x000000a407047836 */ /* 0x002fe40000000000 */
[----:B------:R-:W-:-:S03]  /*4450*/  IMAD.HI.U32 R127, R11, R153, RZ ;  /* 0x000000990b7f7227 */ /* 0x000fc600078e00ff */
        /* <DEDUP_REMOVED lines=8> */
[----:B------:R-:W-:Y:S01]  /*44e0*/  IABS R163, R4 ;  /* 0x0000000400a37213 */ /* 0x000fe20000000000 */
[----:B------:R-:W-:Y:S02]  /*44f0*/  IMAD.MOV R165, RZ, RZ, -R165 ;  /* 0x000000ffffa57224 */ /* 0x000fe400078e0aa5 */
[----:B------:R-:W-:Y:S02]  /*4500*/  VIADD R6, R7, 0xa6 ;  /* 0x000000a607067836 */ /* 0x000fe40000000000 */
[----:B------:R-:W-:Y:S02]  /*4510*/  IMAD R153, R3, R127, R153 ;  /* 0x0000007f03997224 */ /* 0x000fe400078e0299 */
[----:B------:R-:W-:Y:S01]  /*4520*/  IMAD.HI.U32 R127, R11, R157, RZ ;  /* 0x0000009d0b7f7227 */ /* 0x000fe200078e00ff */
[----:B------:R-:W-:Y:S03]  /*4530*/  STL [R1+0x1424], R6 ;  /* 0x0014240601007387 */ /* 0x000fe60000100800 */
[----:B-1----:R-:W-:-:S02]  /*4540*/  VIADD R4, R7, 0xa7 ;  /* 0x000000a707047836 */ /* 0x002fc40000000000 */
[----:B------:R-:W-:Y:S02]  /*4550*/  IMAD.MOV R164, RZ, RZ, -R164 ;  /* 0x000000ffffa47224 */ /* 0x000fe400078e0aa4 */
        /* <DEDUP_REMOVED lines=8> */
[----:B------:R-:W-:Y:S01]  /*45e0*/  STL [R1+0x1428], R5 ;  /* 0x0014280501007387 */ /* 0x000fe20000100800 */
[----:B------:R-:W-:-:S02]  /*45f0*/  IABS R166, R5 ;  /* 0x0000000500a67213 */ /* 0x000fc40000000000 */
[----:B------:R-:W-:Y:S02]  /*4600*/  IMAD R157, R3, R127, R157 ;  /* 0x0000007f039d7224 */ /* 0x000fe400078e029d */
[----:B-1----:R-:W-:Y:S02]  /*4610*/  VIADD R4, R7, 0xa9 ;  /* 0x000000a907047836 */ /* 0x002fe40000000000 */
[----:B------:R-:W-:-:S03]  /*4620*/  IMAD.HI.U32 R127, R11, R158, RZ ;  /* 0x0000009e0b7f7227 */ /* 0x000fc600078e00ff */
[----:B------:R1:W-:Y:S01]  /*4630*/  STL [R1+0x1430], R4 ;  /* 0x0014300401007387 */ /* 0x0003e20000100800 */
[----:B------:R-:W-:Y:S01]  /*4640*/  IABS R167, R4 ;  /* 0x0000000400a77213 */ /* 0x000fe20000000000 */
[----:B------:R-:W-:-:S04]  /*4650*/  IMAD.HI.U32 R170, R11, R164, RZ ;  /* 0x000000a40baa7227 */ /* 0x000fc800078e00ff */
[----:B------:R-:W-:Y:S01]  /*4660*/  IMAD.MOV R168, RZ, RZ, -R168 ;  /* 0x000000ffffa87224 */ /* 0x000fe200078e0aa8 */
[----:B------:R-:W-:Y:S01]  /*4670*/  IADD3 R170, -R170, RZ, RZ ;  /* 0x000000ffaaaa7210 */ /* 0x000fe20007ffe1ff */
[----:B------:R-:W-:Y:S02]  /*4680*/  IMAD.MOV R127, RZ, RZ, -R127 ;  /* 0x000000ffff7f7224 */ /* 0x000fe400078e0a7f */
[----:B-1----:R-:W-:Y:S02]  /*4690*/  VIADD R4, R7, 0xaa ;  /* 0x000000aa07047836 */ /* 0x002fe40000000000 */
[C---:B------:R-:W-:Y:S02]  /*46a0*/  IMAD R165, R3.reuse, R168, R165 ;  /* 0x000000a803a57224 */ /* 0x040fe400078e02a5 */
[----:B------:R-:W-:Y:S01]  /*46b0*/  IMAD R158, R3, R127, R158 ;  /* 0x0000007f039e7224 */ /* 0x000fe200078e029e */
[----:B------:R1:W-:Y:S01]  /*46c0*/  STL [R1+0x1420], R4 ;  /* 0x0014200401007387 */ /* 0x0003e20000100800 */
[----:B------:R-:W-:Y:S01]  /*46d0*/  IABS R168, R4 ;  /* 0x0000000400a87213 */ /* 0x000fe20000000000 */
[----:B------:R-:W-:-:S04]  /*46e0*/  IMAD.HI.U32 R127, R11, R162, RZ ;  /* 0x000000a20b7f7227 */ /* 0x000fc800078e00ff */
[----:B------:R-:W-:Y:S02]  /*46f0*/  VIADD R6, R7, 0xab ;  /* 0x000000ab07067836 */ /* 0x000fe40000000000 */
[----:B------:R-:W-:-:S03]  /*4700*/  IMAD.HI.U32 R169, R11, R166, RZ ;  /* 0x000000a60ba97227 */ /* 0x000fc600078e00ff */
[----:B------:R-:W-:Y:S01]  /*4710*/  STL [R1+0x140c], R6 ;  /* 0x00140c0601007387 */ /* 0x000fe20000100800 */
[----:B-1----:R-:W-:Y:S02]  /*4720*/  VIADD R4, R7, 0xac ;  /* 0x000000ac07047836 */ /* 0x002fe40000000000 */
[----:B------:R-:W-:Y:S02]  /*4730*/  IMAD R164, R3, R170, R164 ;  /* 0x000000aa03a47224 */ /* 0x000fe400078e02a4 */
[----:B------:R-:W-:Y:S01]  /*4740*/  IMAD.MOV R127, RZ, RZ, -R127 ;  /* 0x000000ffff7f7224 */ /* 0x000fe200078e0a7f */
[----:B------:R-:W-:Y:S01]  /*4750*/  IABS R170, R4 ;  /* 0x0000000400aa7213 */ /* 0x000fe20000000000 */
[----:B------:R-:W-:Y:S01]  /*4760*/  IMAD.MOV R169, RZ, RZ, -R169 ;  /* 0x000000ffffa97224 */ /* 0x000fe200078e0aa9 */
[----:B------:R1:W-:Y:S01]  /*4770*/  STL [R1+0x1410], R4 ;  /* 0x0014100401007387 */ /* 0x0003e20000100800 */
[----:B------:R-:W-:Y:S02]  /*4780*/  VIADD R5, R7, 0xad ;  /* 0x000000ad07057836 */ /* 0x000fe40000000000 */
[----:B------:R-:W-:-:S02]  /*4790*/  IMAD R162, R3, R127, R162 ;  /* 0x0000007f03a27224 */ /* 0x000fc400078e02a2 */
[----:B------:R-:W-:Y:S01]  /*47a0*/  IMAD.HI.U32 R127, R11, R163, RZ ;  /* 0x000000a30b7f7227 */ /* 0x000fe200078e00ff */
[----:B------:R-:W-:Y:S01]  /*47b0*/  STL [R1+0x1418], R5 ;  /* 0x0014180501007387 */ /* 0x000fe20000100800 */
[----:B------:R-:W-:Y:S02]  /*47c0*/  IABS R171, R5 ;  /* 0x0000000500ab7213 */ /* 0x000fe40000000000 */
[----:B------:R-:W-:Y:S01]  /*47d0*/  IMAD R166, R3, R169, R166 ;  /* 0x000000a903a67224 */ /* 0x000fe200078e02a6 */
[----:B------:R-:W-:Y:S01]  /*47e0*/  IABS R169, R6 ;  /* 0x0000000600a97213 */ /* 0x000fe20000000000 */
[----:B-1----:R-:W-:Y:S02]  /*47f0*/  VIADD R4, R7, 0xae ;  /* 0x000000ae07047836 */ /* 0x002fe40000000000 */
[----:B------:R-:W-:-:S03]  /*4800*/  IMAD.HI.U32 R173, R11, R170, RZ ;  /* 0x000000aa0bad7227 */ /* 0x000fc600078e00ff */
[----:B------:R1:W-:Y:S01]  /*4810*/  STL [R1+0x1414], R4 ;  /* 0x0014140401007387 */ /* 0x0003e20000100800 */
[----:B------:R-:W-:Y:S01]  /*4820*/  IABS R172, R4 ;  /* 0x0000000400ac7213 */ /* 0x000fe20000000000 */
[----:B------:R-:W-:Y:S02]  /*4830*/  IMAD.MOV R127, RZ, RZ, -R127 ;  /* 0x000000ffff7f7224 */ /* 0x000fe400078e0a7f */
[----:B------:R-:W-:Y:S02]  /*4840*/  IMAD.MOV R173, RZ, RZ, -R173 ;  /* 0x000000ffffad7224 */ /* 0x000fe400078e0aad */
[----:B------:R-:W-:-:S04]  /*4850*/  IMAD.HI.U32 R175, R11, R169, RZ ;  /* 0x000000a90baf7227 */ /* 0x000fc800078e00ff */
[----:B-1----:R-:W-:Y:S02]  /*4860*/  VIADD R4, R7, 0xaf ;  /* 0x000000af07047836 */ /* 0x002fe40000000000 */
[C---:B------:R-:W-:Y:S02]  /*4870*/  IMAD R163, R3.reuse, R127, R163 ;  /* 0x0000007f03a37224 */ /* 0x040fe400078e02a3 */
[----:B------:R-:W-:Y:S01]  /*4880*/  IMAD R170, R3, R173, R170 ;  /* 0x000000ad03aa7224 */ /* 0x000fe200078e02aa */
[----:B------:R1:W-:Y:S01]  /*4890*/  STL [R1+0x1404], R4 ;  /* 0x0014040401007387 */ /* 0x0003e20000100800 */
[----:B------:R-:W-:Y:S01]  /*48a0*/  IMAD.HI.U32 R127, R11, R167, RZ ;  /* 0x000000a70b7f7227 */ /* 0x000fe200078e00ff */
[----:B------:R-:W-:-:S03]  /*48b0*/  IABS R173, R4 ;  /* 0x0000000400ad7213 */ /* 0x000fc60000000000 */
[----:B------:R-:W-:Y:S02]  /*48c0*/  IMAD.MOV R175, RZ, RZ, -R175 ;  /* 0x000000ffffaf7224 */ /* 0x000fe400078e0aaf */
[----:B------:R-:W-:Y:S02]  /*48d0*/  VIADD R6, R7, 0xb0 ;  /* 0x000000b007067836 */ /* 0x000fe40000000000 */
[----:B------:R-:W-:-:S03]  /*48e0*/  IMAD.HI.U32 R174, R11, R171, RZ ;  /* 0x000000ab0bae7227 */ /* 0x000fc600078e00ff */
[----:B------:R-:W-:Y:S01]  /*48f0*/  STL [R1+0x13f8], R6 ;  /* 0x0013f80601007387 */ /* 0x000fe20000100800 */
[----:B-1----:R-:W-:Y:S02]  /*4900*/  VIADD R4, R7, 0xb1 ;  /* 0x000000b107047836 */ /* 0x002fe40000000000 */
[----:B------:R-:W-:Y:S02]  /*4910*/  IMAD.MOV R127, RZ, RZ, -R127 ;  /* 0x000000ffff7f7224 */ /* 0x000fe400078e0a7f */
[C---:B------:R-:W-:Y:S01]  /*4920*/  IMAD R169, R3.reuse, R175, R169 ;  /* 0x000000af03a97224 */ /* 0x040fe200078e02a9 */
[----:B------:R-:W-:Y:S01]  /*4930*/  IABS R175, R4 ;  /* 0x0000000400af7213 */ /* 0x000fe20000000000 */
[----:B------:R-:W-:Y:S01]  /*4940*/  IMAD.MOV R174, RZ, RZ, -R174 ;  /* 0x000000ffffae7224 */ /* 0x000fe200078e0aae */
[----:B------:R1:W-:Y:S01]  /*4950*/  STL [R1+0x13f0], R4 ;  /* 0x0013f00401007387 */ /* 0x0003e20000100800 */
[----:B------:R-:W-:Y:S02]  /*4960*/  IMAD R167, R3, R127, R167 ;  /* 0x0000007f03a77224 */ /* 0x000fe400078e02a7 */
[----:B------:R-:W-:-:S02]  /*4970*/  VIADD R5, R7, 0xb2 ;  /* 0x000000b207057836 */ /* 0x000fc40000000000 */
[----:B------:R-:W-:-:S03]  /*4980*/  IMAD.HI.U32 R127, R11, R168, RZ ;  /* 0x000000a80b7f7227 */ /* 0x000fc600078e00ff */
[----:B------:R2:W-:Y:S01]  /*4990*/  STL [R1+0x13ec], R5 ;  /* 0x0013ec0501007387 */ /* 0x0005e20000100800 */
[----:B------:R-:W-:Y:S01]  /*49a0*/  IMAD R171, R3, R174, R171 ;  /* 0x000000ae03ab7224 */ /* 0x000fe200078e02ab */
[----:B-1----:R-:W-:Y:S01]  /*49b0*/  IADD3 R4, R7, 0xb3, RZ ;  /* 0x000000b307047810 */ /* 0x002fe20007ffe0ff */
[----:B------:R-:W-:Y:S01]  /*49c0*/  IMAD.HI.U32 R178, R11, R175, RZ ;  /* 0x000000af0bb27227 */ /* 0x000fe200078e00ff */
[----:B------:R-:W-:Y:S02]  /*49d0*/  IABS R174, R6 ;  /* 0x0000000600ae7213 */ /* 0x000fe40000000000 */
[----:B------:R-:W-:Y:S01]  /*49e0*/  IADD3 R127, -R127, RZ, RZ ;  /* 0x000000ff7f7f7210 */ /* 0x000fe20007ffe1ff */
[----:B------:R1:W-:Y:S01]  /*49f0*/  STL [R1+0x13e4], R4 ;  /* 0x0013e40401007387 */ /* 0x0003e20000100800 */
[----:B------:R-:W-:Y:S01]  /*4a00*/  IABS R177, R4 ;  /* 0x0000000400b17213 */ /* 0x000fe20000000000 */
[----:B------:R-:W-:Y:S01]  /*4a10*/  IMAD.MOV R178, RZ, RZ, -R178 ;  /* 0x000000ffffb27224 */ /* 0x000fe200078e0ab2 */
[----:B------:R-:W-:Y:S01]  /*4a20*/  IABS R176, R5 ;  /* 0x0000000500b07213 */ /* 0x000fe20000000000 */
[----:B------:R-:W-:Y:S01]  /*4a30*/  IMAD.HI.U32 R180, R11, R174, RZ ;  /* 0x000000ae0bb47227 */ /* 0x000fe200078e00ff */
[----:B--2---:R-:W-:-:S03]  /*4a40*/  IADD3 R5, R7, 0xb7, RZ ;  /* 0x000000b707057810 */ /* 0x004fc60007ffe0ff */
[----:B------:R-:W-:Y:S01]  /*4a50*/  IMAD R168, R3, R127, R168 ;  /* 0x0000007f03a87224 */ /* 0x000fe200078e02a8 */
[----:B------:R-:W-:Y:S01]  /*4a60*/  IABS R181, R5 ;  /* 0x0000000500b57213 */ /* 0x000fe20000000000 */
[----:B-1----:R-:W-:Y:S02]  /*4a70*/  VIADD R4, R7, 0xb4 ;  /* 0x000000b407047836 */ /* 0x002fe40000000000 */
[----:B------:R-:W-:Y:S02]  /*4a80*/  IMAD R175, R3, R178, R175 ;  /* 0x000000b203af7224 */ /* 0x000fe400078e02af */
[----:B------:R-:W-:Y:S01]  /*4a90*/  IMAD.HI.U32 R127, R11, R172, RZ ;  /* 0x000000ac0b7f7227 */ /* 0x000fe200078e00ff */
[----:B------:R1:W-:Y:S01]  /*4aa0*/  STL [R1+0x13d4], R4 ;  /* 0x0013d40401007387 */ /* 0x0003e20000100800 */
[----:B------:R-:W-:Y:S02]  /*4ab0*/  IABS R178, R4 ;  /* 0x0000000400b27213 */ /* 0x000fe40000000000 */
[----:B------:R-:W-:-:S02]  /*4ac0*/  IMAD.MOV R180, RZ, RZ, -R180 ;  /* 0x000000ffffb47224 */ /* 0x000fc400078e0ab4 */
[----:B------:R-:W-:-:S04]  /*4ad0*/  IMAD.HI.U32 R179, R11, R176, RZ ;  /* 0x000000b00bb37227 */ /* 0x000fc800078e00ff */
[C---:B------:R-:W-:Y:S02]  /*4ae0*/  VIADD R6, R7.reuse, 0xb5 ;  /* 0x000000b507067836 */ /* 0x040fe40000000000 */
[----:B-1----:R-:W-:Y:S02]  /*4af0*/  VIADD R4, R7, 0xb6 ;  /* 0x000000b607047836 */ /* 0x002fe40000000000 */
[----:B------:R-:W-:Y:S01]  /*4b00*/  IMAD.MOV R127, RZ, RZ, -R127 ;  /* 0x000000ffff7f7224 */ /* 0x000fe200078e0a7f */
[----:B------:R-:W-:Y:S01]  /*4b10*/  STL [R1+0x13cc], R6 ;  /* 0x0013cc0601007387 */ /* 0x000fe20000100800 */
[C---:B------:R-:W-:Y:S01]  /*4b20*/  IMAD R174, R3.reuse, R180, R174 ;  /* 0x000000b403ae7224 */ /* 0x040fe200078e02ae */
[----:B------:R-:W-:Y:S01]  /*4b30*/  IABS R180, R4 ;  /* 0x0000000400b47213 */ /* 0x000fe20000000000 */
[----:B------:R-:W-:Y:S01]  /*4b40*/  IMAD.MOV R179, RZ, RZ, -R179 ;  /* 0x000000ffffb37224 */ /* 0x000fe200078e0ab3 */
[----:B------:R1:W-:Y:S01]  /*4b50*/  STL [R1+0x13c8], R4 ;  /* 0x0013c80401007387 */ /* 0x0003e20000100800 */
[----:B------:R-:W-:-:S02]  /*4b60*/  IMAD R172, R3, R127, R172 ;  /* 0x0000007f03ac7224 */ /* 0x000fc400078e02ac */
[----:B------:R-:W-:Y:S01]  /*4b70*/  IMAD.HI.U32 R127, R11, R173, RZ ;  /* 0x000000ad0b7f7227 */ /* 0x000fe200078e00ff */
[----:B------:R-:W-:Y:S03]  /*4b80*/  STL [R1+0x13b8], R5 ;  /* 0x0013b80501007387 */ /* 0x000fe60000100800 */
[----:B------:R-:W-:Y:S01]  /*4b90*/  IMAD R176, R3, R179, R176 ;  /* 0x000000b303b07224 */ /* 0x000fe200078e02b0 */
[----:B------:R-:W-:Y:S01]  /*4ba0*/  IABS R179, R6 ;  /* 0x0000000600b37213 */ /* 0x000fe20000000000 */
[----:B------:R-:W-:-:S04]  /*4bb0*/  IMAD.HI.U32 R183, R11, R180, RZ ;  /* 0x000000b40bb77227 */ /* 0x000fc800078e00ff */
[----:B-1----:R-:W-:Y:S02]  /*4bc0*/  VIADD R4, R7, 0xb8 ;  /* 0x000000b807047836 */ /* 0x002fe40000000000 */
[----:B------:R-:W-:Y:S02]  /*4bd0*/  IMAD.MOV R127, RZ, RZ, -R127 ;  /* 0x000000ffff7f7224 */ /* 0x000fe400078e0a7f */
[----:B------:R-:W-:Y:S01]  /*4be0*/  IMAD.MOV R183, RZ, RZ, -R183 ;  /* 0x000000ffffb77224 */ /* 0x000fe200078e0ab7 */
[----:B------:R1:W-:Y:S01]  /*4bf0*/  STL [R1+0x13b0], R4 ;  /* 0x0013b00401007387 */ /* 0x0003e20000100800 */
[----:B------:R-:W-:Y:S01]  /*4c00*/  IABS R182, R4 ;  /* 0x0000000400b67213 */ /* 0x000fe20000000000 */
[----:B------:R-:W-:-:S04]  /*4c10*/  IMAD.HI.U32 R185, R11, R179, RZ ;  /* 0x000000b30bb97227 */ /* 0x000fc800078e00ff */
[----:B------:R-:W-:Y:S02]  /*4c20*/  IMAD R173, R3, R127, R173 ;  /* 0x0000007f03ad7224 */ /* 0x000fe400078e02ad */
[----:B------:R-:W-:-:S04]  /*4c30*/  IMAD.HI.U32 R127, R11, R177, RZ ;  /* 0x000000b10b7f7227 */ /* 0x000fc800078e00ff */
[----:B-1----:R-:W-:Y:S02]  /*4c40*/  VIADD R4, R7, 0xb9 ;  /* 0x000000b907047836 */ /* 0x002fe40000000000 */
[----:B------:R-:W-:Y:S02]  /*4c50*/  IMAD R180, R3, R183, R180 ;  /* 0x000000b703b47224 */ /* 0x000fe400078e02b4 */
[----:B------:R-:W-:Y:S01]  /*4c60*/  IMAD.MOV R185, RZ, RZ, -R185 ;  /* 0x000000ffffb97224 */ /* 0x000fe200078e0ab9 */
[----:B------:R1:W-:Y:S01]  /*4c70*/  STL [R1+0x13a8], R4 ;  /* 0x0013a80401007387 */ /* 0x0003e20000100800 */
[----:B------:R-:W-:Y:S01]  /*4c80*/  IABS R183, R4 ;  /* 0x0000000400b77213 */ /* 0x000fe20000000000 */
[----:B------:R-:W-:Y:S02]  /*4c90*/  VIADD R6, R7, 0xba ;  /* 0x000000ba07067836 */ /* 0x000fe40000000000 */
[----:B------:R-:W-:Y:S02]  /*4ca0*/  IMAD.MOV R127, RZ, RZ, -R127 ;  /* 0x000000ffff7f7224 */ /* 0x000fe400078e0a7f */
[----:B------:R-:W-:Y:S01]  /*4cb0*/  IMAD.HI.U32 R184, R11, R181, RZ ;  /* 0x000000b50bb87227 */ /* 0x000fe200078e00ff */
[----:B------:R-:W-:Y:S01]  /*4cc0*/  STL [R1+0x139c], R6 ;  /* 0x00139c0601007387 */ /* 0x000fe20000100800 */
[----:B-1----:R-:W-:-:S02]  /*4cd0*/  IADD3 R4, R7, 0xbb, RZ ;  /* 0x000000bb07047810 */ /* 0x002fc40007ffe0ff */
[C---:B------:R-:W-:Y:S02]  /*4ce0*/  IMAD R179, R3.reuse, R185, R179 ;  /* 0x000000b903b37224 */ /* 0x040fe400078e02b3 */
[----:B------:R-:W-:Y:S01]  /*4cf0*/  IMAD R177, R3, R127, R177 ;  /* 0x0000007f03b17224 */ /* 0x000fe200078e02b1 */
[----:B------:R-:W-:Y:S01]  /*4d00*/  IABS R185, R4 ;  /* 0x0000000400b97213 */ /* 0x000fe20000000000 */
[----:B------:R-:W-:Y:S01]  /*4d10*/  IMAD.MOV R184, RZ, RZ, -R184 ;  /* 0x000000ffffb87224 */ /* 0x000fe200078e0ab8 */
[----:B------:R1:W-:Y:S01]  /*4d20*/  STL [R1+0x1390], R4 ;  /* 0x0013900401007387 */ /* 0x0003e20000100800 */
[----:B------:R-:W-:-:S04]  /*4d30*/  IMAD.HI.U32 R127, R11, R178, RZ ;  /* 0x000000b20b7f7227 */ /* 0x000fc800078e00ff */
[----:B------:R-:W-:Y:S02]  /*4d40*/  VIADD R5, R7, 0xbc ;  /* 0x000000bc07057836 */ /* 0x000fe40000000000 */
[----:B------:R-:W-:Y:S01]  /*4d50*/  IMAD R181, R3, R184, R181 ;  /* 0x000000b803b57224 */ /* 0x000fe200078e02b5 */
[----:B------:R-:W-:Y:S01]  /*4d60*/  IABS R184, R6 ;  /* 0x0000000600b87213 */ /* 0x000fe20000000000 */
[----:B------:R-:W-:Y:S01]  /*4d70*/  IMAD.HI.U32 R188, R11, R185, RZ ;  /* 0x000000b90bbc7227 */ /* 0x000fe200078e00ff */
[----:B------:R-:W-:Y:S01]  /*4d80*/  STL [R1+0x1388], R5 ;  /* 0x0013880501007387 */ /* 0x000fe20000100800 */
[----:B------:R-:W-:Y:S02]  /*4d90*/  IABS R186, R5 ;  /* 0x0000000500ba7213 */ /* 0x000fe40000000000 */
[C---:B-1----:R-:W-:Y:S01]  /*4da0*/  VIADD R4, R7.reuse, 0xbd ;  /* 0x000000bd07047836 */ /* 0x042fe20000000000 */
[----:B------:R-:W-:Y:S01]  /*4db0*/  IADD3 R6, R7, 0xbf, RZ ;  /* 0x000000bf07067810 */ /* 0x000fe20007ffe0ff */
[----:B------:R-:W-:-:S02]  /*4dc0*/  IMAD.MOV R127, RZ, RZ, -R127 ;  /* 0x000000ffff7f7224 */ /* 0x000fc400078e0a7f */
[----:B------:R-:W-:Y:S01]  /*4dd0*/  IMAD.MOV R188, RZ, RZ, -R188 ;  /* 0x000000ffffbc7224 */ /* 0x000fe200078e0abc */
[----:B------:R1:W-:Y:S01]  /*4de0*/  STL [R1+0x1384], R4 ;  /* 0x0013840401007387 */ /* 0x0003e20000100800 */
[----:B------:R-:W-:Y:S01]  /*4df0*/  IABS R187, R4 ;  /* 0x0000000400bb7213 */ /* 0x000fe20000000000 */
[----:B------:R-:W-:Y:S02]  /*4e00*/  IMAD R178, R3, R127, R178 ;  /* 0x0000007f03b27224 */ /* 0x000fe400078e02b2 */
[----:B------:R-:W-:-:S04]  /*4e10*/  IMAD.HI.U32 R127, R11, R182, RZ ;  /* 0x000000b60b7f7227 */ /* 0x000fc800078e00ff */
[----:B------:R-:W-:-:S04]  /*4e20*/  IMAD.HI.U32 R190, R11, R184, RZ ;  /* 0x000000b80bbe7227 */ /* 0x000fc800078e00ff */
[----:B-1----:R-:W-:Y:S02]  /*4e30*/  VIADD R4, R7, 0xbe ;  /* 0x000000be07047836 */ /* 0x002fe40000000000 */
[----:B------:R-:W-:Y:S02]  /*4e40*/  IMAD R185, R3, R188, R185 ;  /* 0x000000bc03b97224 */ /* 0x000fe400078e02b9 */
[----:B------:R-:W-:Y:S01]  /*4e50*/  IMAD.MOV R127, RZ, RZ, -R127 ;  /* 0x000000ffff7f7224 */ /* 0x000fe200078e0a7f */
[----:B------:R1:W-:Y:S01]  /*4e60*/  STL [R1+0x137c], R4 ;  /* 0x00137c0401007387 */ /* 0x0003e20000100800 */
[----:B------:R-:W-:Y:S01]  /*4e70*/  IABS R188, R4 ;  /* 0x0000000400bc7213 */ /* 0x000fe20000000000 */
[----:B------:R-:W-:Y:S02]  /*4e80*/  IMAD.MOV R190, RZ, RZ, -R190 ;  /* 0x000000ffffbe7224 */ /* 0x000fe400078e0abe */
[----:B------:R-:W-:Y:S01]  /*4e90*/  IMAD.HI.U32 R189, R11, R186, RZ ;  /* 0x000000ba0bbd7227 */ /* 0x000fe200078e00ff */
[----:B------:R-:W-:Y:S03]  /*4ea0*/  STL [R1+0x1368], R6 ;  /* 0x0013680601007387 */ /* 0x000fe60000100800 */
[----:B------:R-:W-:-:S02]  /*4eb0*/  IMAD R182, R3, R127, R182 ;  /* 0x0000007f03b67224 */ /* 0x000fc400078e02b6 */
[----:B-1----:R-:W-:Y:S02]  /*4ec0*/  VIADD R4, R7, 0xc0 ;  /* 0x000000c007047836 */ /* 0x002fe40000000000 */
[----:B------:R-:W-:Y:S02]  /*4ed0*/  IMAD R184, R3, R190, R184 ;  /* 0x000000be03b87224 */ /* 0x000fe400078e02b8 */
[----:B------:R-:W-:Y:S01]  /*4ee0*/  IMAD.HI.U32 R127, R11, R183, RZ ;  /* 0x000000b70b7f7227 */ /* 0x000fe200078e00ff */
[----:B------:R-:W-:Y:S01]  /*4ef0*/  IABS R190, R4 ;  /* 0x0000000400be7213 */ /* 0x000fe20000000000 */
[----:B------:R1:W-:Y:S02]  /*4f00*/  STL [R1+0x1364], R4 ;  /* 0x0013640401007387 */ /* 0x0003e40000100800 */
[----:B------:R-:W-:Y:S02]  /*4f10*/  IMAD.MOV R189, RZ, RZ, -R189 ;  /* 0x000000ffffbd7224 */ /* 0x000fe400078e0abd */
[----:B------:R-:W-:-:S02]  /*4f20*/  VIADD R5, R7, 0xc1 ;  /* 0x000000c107057836 */ /* 0x000fc40000000000 */
[----:B------:R-:W-:Y:S02]  /*4f30*/  IMAD.MOV R127, RZ, RZ, -R127 ;  /* 0x000000ffff7f7224 */ /* 0x000fe400078e0a7f */
[----:B------:R-:W-:Y:S01]  /*4f40*/  IMAD R186, R3, R189, R186 ;  /* 0x000000bd03ba7224 */ /* 0x000fe200078e02ba */
[----:B------:R-:W-:Y:S01]  /*4f50*/  IABS R189, R6 ;  /* 0x0000000600bd7213 */ /* 0x000fe20000000000 */
[----:B-1----:R-:W-:Y:S01]  /*4f60*/  VIADD R4, R7, 0xc2 ;  /* 0x000000c207047836 */ /* 0x002fe20000000000 */
[----:B------:R-:W-:Y:S01]  /*4f70*/  STL [R1+0x1360], R5 ;  /* 0x0013600501007387 */ /* 0x000fe20000100800 */
[----:B------:R-:W-:Y:S01]  /*4f80*/  IMAD.HI.U32 R193, R11, R190, RZ ;  /* 0x000000be0bc17227 */ /* 0x000fe200078e00ff */
[----:B------:R-:W-:Y:S02]  /*4f90*/  IABS R191, R5 ;  /* 0x0000000500bf7213 */ /* 0x000fe40000000000 */
[----:B------:R1:W-:Y:S01]  /*4fa0*/  STL [R1+0x1358], R4 ;  /* 0x0013580401007387 */ /* 0x0003e20000100800 */
[----:B------:R-:W-:Y:S01]  /*4fb0*/  IMAD R183, R3, R127, R183 ;  /* 0x0000007f03b77224 */ /* 0x000fe200078e02b7 */
[----:B------:R-:W-:Y:S01]  /*4fc0*/  IABS R192, R4 ;  /* 0x0000000400c07213 */ /* 0x000fe20000000000 */
[----:B------:R-:W-:-:S04]  /*4fd0*/  IMAD.HI.U32 R127, R11, R187, RZ ;  /* 0x000000bb0b7f7227 */ /* 0x000fc800078e00ff */
[----:B------:R-:W-:Y:S02]  /*4fe0*/  IMAD.MOV R193, RZ, RZ, -R193 ;  /* 0x000000ffffc17224 */ /* 0x000fe400078e0ac1 */
[----:B------:R-:W-:-:S04]  /*4ff0*/  IMAD.HI.U32 R195, R11, R189, RZ ;  /* 0x000000bd0bc37227 */ /* 0x000fc800078e00ff */
[----:B-1----:R-:W-:Y:S02]  /*5000*/  VIADD R4, R7, 0xc3 ;  /* 0x000000c307047836 */ /* 0x002fe40000000000 */
[----:B------:R-:W-:Y:S02]  /*5010*/  IMAD.MOV R127, RZ, RZ, -R127 ;  /* 0x000000ffff7f7224 */ /* 0x000fe400078e0a7f */
[----:B------:R-:W-:Y:S01]  /*5020*/  IMAD R190, R3, R193, R190 ;  /* 0x000000c103be7224 */ /* 0x000fe200078e02be */
[----:B------:R1:W-:Y:S01]  /*5030*/  STL [R1+0x1348], R4 ;  /* 0x0013480401007387 */ /* 0x0003e20000100800 */
[----:B------:R-:W-:Y:S01]  /*5040*/  IABS R193, R4 ;  /* 0x0000000400c17213 */ /* 0x000fe20000000000 */
[----:B------:R-:W-:Y:S02]  /*5050*/  IMAD.MOV R195, RZ, RZ, -R195 ;  /* 0x000000ffffc37224 */ /* 0x000fe400078e0ac3 */
[----:B------:R-:W-:Y:S02]  /*5060*/  VIADD R6, R7, 0xc4 ;  /* 0x000000c407067836 */ /* 0x000fe40000000000 */
[----:B------:R-:W-:-:S02]  /*5070*/  IMAD R187, R3, R127, R187 ;  /* 0x0000007f03bb7224 */ /* 0x000fc400078e02bb */
[----:B------:R-:W-:Y:S01]  /*5080*/  IMAD.HI.U32 R194, R11, R191, RZ ;  /* 0x000000bf0bc27227 */ /* 0x000fe200078e00ff */
[----:B------:R-:W-:Y:S03]  /*5090*/  STL [R1+0x1340], R6 ;  /* 0x0013400601007387 */ /* 0x000fe60000100800 */
[----:B-1----:R-:W-:Y:S02]  /*50a0*/  VIADD R4, R7, 0xc5 ;  /* 0x000000c507047836 */ /* 0x002fe40000000000 */
[----:B------:R-:W-:-:S03]  /*50b0*/  IMAD.HI.U32 R127, R11, R188, RZ ;  /* 0x000000bc0b7f7227 */ /* 0x000fc600078e00ff */
[----:B------:R1:W-:Y:S01]  /*50c0*/  STL [R1+0x1338], R4 ;  /* 0x0013380401007387 */ /* 0x0003e20000100800 */
[----:B------:R-:W-:Y:S01]  /*50d0*/  IMAD R189, R3, R195, R189 ;  /* 0x000000c303bd7224 */ /* 0x000fe200078e02bd */
[----:B------:R-:W-:Y:S01]  /*50e0*/  IABS R195, R4 ;  /* 0x0000000400c37213 */ /* 0x000fe20000000000 */
[----:B------:R-:W-:Y:S02]  /*50f0*/  IMAD.MOV R194, RZ, RZ, -R194 ;  /* 0x000000ffffc27224 */ /* 0x000fe400078e0ac2 */
[----:B------:R-:W-:Y:S02]  /*5100*/  IMAD.MOV R127, RZ, RZ, -R127 ;  /* 0x000000ffff7f7224 */ /* 0x000fe400078e0a7f */
[----:B------:R-:W-:Y:S02]  /*5110*/  VIADD R5, R7, 0xc6 ;  /* 0x000000c607057836 */ /* 0x000fe40000000000 */
[----:B------:R-:W-:Y:S01]  /*5120*/  IMAD R191, R3, R194, R191 ;  /* 0x000000c203bf7224 */ /* 0x000fe200078e02bf */
[----:B------:R-:W-:Y:S01]  /*5130*/  IABS R194, R6 ;  /* 0x0000000600c27213 */ /* 0x000fe20000000000 */
[----:B-1----:R-:W-:Y:S01]  /*5140*/  VIADD R4, R7, 0xc7 ;  /* 0x000000c707047836 */ /* 0x002fe20000000000 */
[----:B------:R-:W-:Y:S01]  /*5150*/  STL [R1+0x1330], R5 ;  /* 0x0013300501007387 */ /* 0x000fe20000100800 */
[----:B------:R-:W-:Y:S01]  /*5160*/  IMAD.HI.U32 R198, R11, R195, RZ ;  /* 0x000000c30bc67227 */ /* 0x000fe200078e00ff */
[----:B------:R-:W-:-:S02]  /*5170*/  IABS R196, R5 ;  /* 0x0000000500c47213 */ /* 0x000fc40000000000 */
[----:B------:R1:W-:Y:S01]  /*5180*/  STL [R1+0x1324], R4 ;  /* 0x0013240401007387 */ /* 0x0003e20000100800 */
[----:B------:R-:W-:Y:S01]  /*5190*/  IMAD R188, R3, R127, R188 ;  /* 0x0000007f03bc7224 */ /* 0x000fe200078e02bc */
[----:B------:R-:W-:Y:S01]  /*51a0*/  IABS R197, R4 ;  /* 0x0000000400c57213 */ /* 0x000fe20000000000 */
[----:B------:R-:W-:-:S04]  /*51b0*/  IMAD.HI.U32 R127, R11, R192, RZ ;  /* 0x000000c00b7f7227 */ /* 0x000fc800078e00ff */
[----:B------:R-:W-:Y:S01]  /*51c0*/  IMAD.MOV R198, RZ, RZ, -R198 ;  /* 0x000000ffffc67224 */ /* 0x000fe200078e0ac6 */
[----:B------:R-:W-:Y:S01]  /*51d0*/  IADD3 R127, -R127, RZ, RZ ;  /* 0x000000ff7f7f7210 */ /* 0x000fe20007ffe1ff */
[----:B------:R-:W-:-:S04]  /*51e0*/  IMAD.HI.U32 R200, R11, R194, RZ ;  /* 0x000000c20bc87227 */ /* 0x000fc800078e00ff */
        /* <DEDUP_REMOVED lines=8> */
[----:B------:R-:W-:Y:S02]  /*5270*/  IMAD R192, R3, R127, R192 ;  /* 0x0000007f03c07224 */ /* 0x000fe400078e02c0 */
[----:B------:R-:W-:Y:S01]  /*5280*/  IMAD.HI.U32 R127, R11, R193, RZ ;  /* 0x000000c10b7f7227 */ /* 0x000fe200078e00ff */
[----:B------:R-:W-:Y:S03]  /*5290*/  STL [R1+0x1310], R6 ;  /* 0x0013100601007387 */ /* 0x000fe60000100800 */
[----:B-1----:R-:W-:Y:S02]  /*52a0*/  VIADD R4, R7, 0xca ;  /* 0x000000ca07047836 */ /* 0x002fe40000000000 */
[----:B------:R-:W-:Y:S02]  /*52b0*/  IMAD R194, R3, R200, R194 ;  /* 0x000000c803c27224 */ /* 0x000fe400078e02c2 */
[----:B------:R-:W-:Y:S01]  /*52c0*/  IMAD.MOV R127, RZ, RZ, -R127 ;  /* 0x000000ffff7f7224 */ /* 0x000fe200078e0a7f */
[----:B------:R-:W-:Y:S01]  /*52d0*/  IABS R200, R4 ;  /* 0x0000000400c87213 */ /* 0x000fe20000000000 */
[----:B------:R-:W-:Y:S01]  /*52e0*/  VIADD R5, R7, 0xcb ;  /* 0x000000cb07057836 */ /* 0x000fe20000000000 */
[----:B------:R1:W-:Y:S01]  /*52f0*/  STL [R1+0x1308], R4 ;  /* 0x0013080401007387 */ /* 0x0003e20000100800 */
[----:B------:R-:W-:Y:S01]  /*5300*/  IMAD R196, R3, R199, R196 ;  /* 0x000000c703c47224 */ /* 0x000fe200078e02c4 */
[----:B------:R-:W-:Y:S01]  /*5310*/  IABS R199, R6 ;  /* 0x0000000600c77213 */ /* 0x000fe20000000000 */
[----:B------:R-:W-:Y:S01]  /*5320*/  IMAD.HI.U32 R203, R11, R200, RZ ;  /* 0x000000c80bcb7227 */ /* 0x000fe200078e00ff */
[----:B------:R-:W-:Y:S01]  /*5330*/  STL [R1+0x12fc], R5 ;  /* 0x0012fc0501007387 */ /* 0x000fe20000100800 */
[----:B------:R-:W-:-:S02]  /*5340*/  IABS R201, R5 ;  /* 0x0000000500c97213 */ /* 0x000fc40000000000 */
[----:B------:R-:W-:Y:S02]  /*5350*/  IMAD R193, R3, R127, R193 ;  /* 0x0000007f03c17224 */ /* 0x000fe400078e02c1 */
[----:B------:R-:W-:-:S04]  /*5360*/  IMAD.HI.U32 R127, R11, R197, RZ ;  /* 0x000000c50b7f7227 */ /* 0x000fc800078e00ff */
[----:B-1----:R-:W-:Y:S02]  /*5370*/  VIADD R4, R7, 0xcc ;  /* 0x000000cc07047836 */ /* 0x002fe40000000000 */
[----:B------:R-:W-:Y:S02]  /*5380*/  IMAD.MOV R203, RZ, RZ, -R203 ;  /* 0x000000ffffcb7224 */ /* 0x000fe400078e0acb */
[----:B------:R-:W-:Y:S01]  /*5390*/  IMAD.MOV R127, RZ, RZ, -R127 ;  /* 0x000000ffff7f7224 */ /* 0x000fe200078e0a7f */
[----:B------:R1:W-:Y:S01]  /*53a0*/  STL [R1+0x12f8], R4 ;  /* 0x0012f80401007387 */ /* 0x0003e20000100800 */
[----:B------:R-:W-:Y:S01]  /*53b0*/  IABS R202, R4 ;  /* 0x0000000400ca7213 */ /* 0x000fe20000000000 */
[----:B------:R-:W-:-:S04]  /*53c0*/  IMAD.HI.U32 R205, R11, R199, RZ ;  /* 0x000000c70bcd7227 */ /* 0x000fc800078e00ff */
[C---:B------:R-:W-:Y:S02]  /*53d0*/  IMAD R200, R3.reuse, R203, R200 ;  /* 0x000000cb03c87224 */ /* 0x040fe400078e02c8 */
[----:B------:R-:W-:Y:S01]  /*53e0*/  IMAD R197, R3, R127, R197 ;  /* 0x0000007f03c57224 */ /* 0x000fe200078e02c5 */
[----:B-1----:R-:W-:Y:S01]  /*53f0*/  IADD3 R4, R7, 0xcd, RZ ;  /* 0x000000cd07047810 */ /* 0x002fe20007ffe0ff */
[----:B------:R-:W-:Y:S02]  /*5400*/  IMAD.MOV R205, RZ, RZ, -R205 ;  /* 0x000000ffffcd7224 */ /* 0x000fe400078e0acd */
[----:B------:R-:W-:Y:S01]  /*5410*/  IMAD.HI.U32 R127, R11, R198, RZ ;  /* 0x000000c60b7f7227 */ /* 0x000fe200078e00ff */
[----:B------:R-:W-:Y:S01]  /*5420*/  IABS R203, R4 ;  /* 0x0000000400cb7213 */ /* 0x000fe20000000000 */
[----:B------:R1:W-:Y:S02]  /*5430*/  STL [R1+0x12f0], R4 ;  /* 0x0012f00401007387 */ /* 0x0003e40000100800 */
[----:B------:R-:W-:-:S02]  /*5440*/  VIADD R6, R7, 0xce ;  /* 0x000000ce07067836 */ /* 0x000fc40000000000 */
[----:B------:R-:W-:-:S03]  /*5450*/  IMAD.HI.U32 R204, R11, R201, RZ ;  /* 0x000000c90bcc7227 */ /* 0x000fc600078e00ff */
[----:B------:R-:W-:Y:S01]  /*5460*/  STL [R1+0x12e0], R6 ;  /* 0x0012e00601007387 */ /* 0x000fe20000100800 */
[----:B------:R-:W-:Y:S02]  /*5470*/  IMAD R199, R3, R205, R199 ;  /* 0x000000cd03c77224 */ /* 0x000fe400078e02c7 */
[----:B-1----:R-:W-:Y:S02]  /*5480*/  VIADD R4, R7, 0xcf ;  /* 0x000000cf07047836 */ /* 0x002fe40000000000 */
[----:B------:R-:W-:Y:S02]  /*5490*/  IMAD.MOV R127, RZ, RZ, -R127 ;  /* 0x000000ffff7f7224 */ /* 0x000fe400078e0a7f */
[----:B------:R-:W-:Y:S01]  /*54a0*/  IMAD.MOV R204, RZ, RZ, -R204 ;  /* 0x000000ffffcc7224 */ /* 0x000fe200078e0acc */
[----:B------:R-:W-:Y:S01]  /*54b0*/  IABS R205, R4 ;  /* 0x0000000400cd7213 */ /* 0x000fe20000000000 */
[----:B------:R-:W-:Y:S01]  /*54c0*/  IMAD R198, R3, R127, R198 ;  /* 0x0000007f03c67224 */ /* 0x000fe200078e02c6 */
[----:B------:R1:W-:Y:S01]  /*54d0*/  STL [R1+0x12d8], R4 ;  /* 0x0012d80401007387 */ /* 0x0003e20000100800 */
[----:B------:R-:W-:-:S02]  /*54e0*/  VIADD R5, R7, 0xd0 ;  /* 0x000000d007057836 */ /* 0x000fc40000000000 */
[----:B------:R-:W-:-:S03]  /*54f0*/  IMAD.HI.U32 R127, R11, R202, RZ ;  /* 0x000000ca0b7f7227 */ /* 0x000fc600078e00ff */
[----:B------:R-:W-:Y:S01]  /*5500*/  STL [R1+0x12d4], R5 ;  /* 0x0012d40501007387 */ /* 0x000fe20000100800 */
[----:B------:R-:W-:Y:S01]  /*5510*/  IMAD.HI.U32 R208, R11, R205, RZ ;  /* 0x000000cd0bd07227 */ /* 0x000fe200078e00ff */
[----:B------:R-:W-:-:S03]  /*5520*/  IABS R206, R5 ;  /* 0x0000000500ce7213 */ /* 0x000fc60000000000 */
[----:B-1----:R-:W-:Y:S01]  /*5530*/  VIADD R4, R7, 0xd1 ;  /* 0x000000d107047836 */ /* 0x002fe20000000000 */
[----:B------:R-:W-:Y:S01]  /*5540*/  IADD3 R208, -R208, RZ, RZ ;  /* 0x000000ffd0d07210 */ /* 0x000fe20007ffe1ff */
[C---:B------:R-:W-:Y:S01]  /*5550*/  IMAD R201, R3.reuse, R204, R201 ;  /* 0x000000cc03c97224 */ /* 0x040fe200078e02c9 */
[----:B------:R-:W-:Y:S01]  /*5560*/  IABS R204, R6 ;  /* 0x0000000600cc7213 */ /* 0x000fe20000000000 */
[----:B------:R-:W-:Y:S01]  /*5570*/  IMAD.MOV R127, RZ, RZ, -R127 ;  /* 0x000000ffff7f7224 */ /* 0x000fe200078e0a7f */
[----:B------:R1:W-:Y:S01]  /*5580*/  STL [R1+0x12cc], R4 ;  /* 0x0012cc0401007387 */ /* 0x0003e20000100800 */
[----:B------:R-:W-:Y:S01]  /*5590*/  IABS R207, R4 ;  /* 0x0000000400cf7213 */ /* 0x000fe20000000000 */
[C---:B------:R-:W-:Y:S02]  /*55a0*/  IMAD R205, R3.reuse, R208, R205 ;  /* 0x000000d003cd7224 */ /* 0x040fe400078e02cd */
[----:B------:R-:W-:Y:S02]  /*55b0*/  IMAD R202, R3, R127, R202 ;  /* 0x0000007f03ca7224 */ /* 0x000fe400078e02ca */
[----:B------:R-:W-:-:S04]  /*55c0*/  IMAD.HI.U32 R210, R11, R204, RZ ;  /* 0x000000cc0bd27227 */ /* 0x000fc800078e00ff */
[----:B-1----:R-:W-:Y:S02]  /*55d0*/  VIADD R4, R7, 0xd2 ;  /* 0x000000d207047836 */ /* 0x002fe40000000000 */
[----:B------:R-:W-:-:S03]  /*55e0*/  IMAD.HI.U32 R127, R11, R203, RZ ;  /* 0x000000cb0b7f7227 */ /* 0x000fc600078e00ff */
[----:B------:R1:W-:Y:S01]  /*55f0*/  STL [R1+0x12bc], R4 ;  /* 0x0012bc0401007387 */ /* 0x0003e20000100800 */
[----:B------:R-:W-:Y:S01]  /*5600*/  IABS R208, R4 ;  /* 0x0000000400d07213 */ /* 0x000fe20000000000 */
[----:B------:R-:W-:-:S04]  /*5610*/  IMAD.HI.U32 R209, R11, R206, RZ ;  /* 0x000000ce0bd17227 */ /* 0x000fc800078e00ff */
[----:B------:R-:W-:Y:S02]  /*5620*/  IMAD.MOV R210, RZ, RZ, -R210 ;  /* 0x000000ffffd27224 */ /* 0x000fe400078e0ad2 */
[----:B------:R-:W-:Y:S02]  /*5630*/  IMAD.MOV R127, RZ, RZ, -R127 ;  /* 0x000000ffff7f7224 */ /* 0x000fe400078e0a7f */
[C---:B-1----:R-:W-:Y:S02]  /*5640*/  VIADD R4, R7.reuse, 0xd4 ;  /* 0x000000d407047836 */ /* 0x042fe40000000000 */
[----:B------:R-:W-:Y:S02]  /*5650*/  VIADD R6, R7, 0xd3 ;  /* 0x000000d307067836 */ /* 0x000fe40000000000 */
[----:B------:R-:W-:Y:S02]  /*5660*/  IMAD.MOV R209, RZ, RZ, -R209 ;  /* 0x000000ffffd17224 */ /* 0x000fe400078e0ad1 */
[C---:B------:R-:W-:Y:S01]  /*5670*/  IMAD R204, R3.reuse, R210, R204 ;  /* 0x000000d203cc7224 */ /* 0x040fe200078e02cc */
[----:B------:R-:W-:Y:S01]  /*5680*/  IABS R210, R4 ;  /* 0x0000000400d27213 */ /* 0x000fe20000000000 */
[----:B------:R-:W-:Y:S01]  /*5690*/  IMAD R203, R3, R127, R203 ;  /* 0x0000007f03cb7224 */ /* 0x000fe200078e02cb */
[----:B------:R-:W-:Y:S01]  /*56a0*/  STL [R1+0x12b4], R6 ;  /* 0x0012b40601007387 */ /* 0x000fe20000100800 */
[----:B------:R-:W-:-:S03]  /*56b0*/  IMAD.HI.U32 R127, R11, R207, RZ ;  /* 0x000000cf0b7f7227 */ /* 0x000fc600078e00ff */
[----:B------:R1:W-:Y:S01]  /*56c0*/  STL [R1+0x12b0], R4 ;  /* 0x0012b00401007387 */ /* 0x0003e20000100800 */
[----:B------:R-:W-:Y:S02]  /*56d0*/  VIADD R5, R7, 0xd5 ;  /* 0x000000d507057836 */ /* 0x000fe40000000000 */
[----:B------:R-:W-:Y:S01]  /*56e0*/  IMAD R206, R3, R209, R206 ;  /* 0x000000d103ce7224 */ /* 0x000fe200078e02ce */
[----:B------:R-:W-:Y:S01]  /*56f0*/  IABS R209, R6 ;  /* 0x0000000600d17213 */ /* 0x000fe20000000000 */
[----:B------:R-:W-:Y:S01]  /*5700*/  IMAD.MOV R127, RZ, RZ, -R127 ;  /* 0x000000ffff7f7224 */ /* 0x000fe200078e0a7f */
[----:B------:R-:W-:Y:S01]  /*5710*/  STL [R1+0x12a4], R5 ;  /* 0x0012a40501007387 */ /* 0x000fe20000100800 */
[----:B------:R-:W-:Y:S01]  /*5720*/  IMAD.HI.U32 R213, R11, R210, RZ ;  /* 0x000000d20bd57227 */ /* 0x000fe200078e00ff */
[----:B------:R-:W-:-:S03]  /*5730*/  IABS R211, R5 ;  /* 0x0000000500d37213 */ /* 0x000fc60000000000 */
[----:B-1----:R-:W-:Y:S02]  /*5740*/  VIADD R4, R7, 0xd6 ;  /* 0x000000d607047836 */ /* 0x002fe40000000000 */
[----:B------:R-:W-:Y:S02]  /*5750*/  IMAD R207, R3, R127, R207 ;  /* 0x0000007f03cf7224 */ /* 0x000fe400078e02cf */
[----:B------:R-:W-:Y:S01]  /*5760*/  IMAD.HI.U32 R215, R11, R209, RZ ;  /* 0x000000d10bd77227 */ /* 0x000fe200078e00ff */
[----:B------:R1:W-:Y:S01]  /*5770*/  STL [R1+0x129c], R4 ;  /* 0x00129c0401007387 */ /* 0x0003e20000100800 */
[----:B------:R-:W-:Y:S02]  /*5780*/  IABS R212, R4 ;  /* 0x0000000400d47213 */ /* 0x000fe40000000000 */
[----:B------:R-:W-:Y:S01]  /*5790*/  IMAD.MOV R213, RZ, RZ, -R213 ;  /* 0x000000ffffd57224 */ /* 0x000fe200078e0ad5 */
[----:B------:R-:W-:Y:S01]  /*57a0*/  IADD3 R215, -R215, RZ, RZ ;  /* 0x000000ffd7d77210 */ /* 0x000fe20007ffe1ff */
[----:B------:R-:W-:-:S04]  /*57b0*/  IMAD.HI.U32 R127, R11, R208, RZ ;  /* 0x000000d00b7f7227 */ /* 0x000fc800078e00ff */
[----:B------:R-:W-:Y:S02]  /*57c0*/  IMAD R210, R3, R213, R210 ;  /* 0x000000d503d27224 */ /* 0x000fe400078e02d2 */
[C---:B-1----:R-:W-:Y:S02]  /*57d0*/  VIADD R4, R7.reuse, 0xd7 ;  /* 0x000000d707047836 */ /* 0x042fe40000000000 */
[----:B------:R-:W-:Y:S02]  /*57e0*/  IMAD.MOV R127, RZ, RZ, -R127 ;  /* 0x000000ffff7f7224 */ /* 0x000fe400078e0a7f */
[----:B------:R-:W-:Y:S01]  /*57f0*/  VIADD R6, R7, 0xd8 ;  /* 0x000000d807067836 */ /* 0x000fe20000000000 */
[----:B------:R1:W-:Y:S01]  /*5800*/  STL [R1+0x1290], R4 ;  /* 0x0012900401007387 */ /* 0x0003e20000100800 */
[----:B------:R-:W-:Y:S01]  /*5810*/  IABS R213, R4 ;  /* 0x0000000400d57213 */ /* 0x000fe20000000000 */
[----:B------:R-:W-:Y:S02]  /*5820*/  IMAD.HI.U32 R214, R11, R211, RZ ;  /* 0x000000d30bd67227 */ /* 0x000fe400078e00ff */
[----:B------:R-:W-:Y:S02]  /*5830*/  STL [R1+0x1288], R6 ;  /* 0x0012880601007387 */ /* 0x000fe40000100800 */
[----:B------:R-:W-:-:S02]  /*5840*/  IMAD R208, R3, R127, R208 ;  /* 0x0000007f03d07224 */ /* 0x000fc400078e02d0 */
[----:B------:R-:W-:-:S04]  /*5850*/  IMAD.HI.U32 R127, R11, R212, RZ ;  /* 0x000000d40b7f7227 */ /* 0x000fc800078e00ff */
[----:B-1----:R-:W-:Y:S02]  /*5860*/  VIADD R4, R7, 0xd9 ;  /* 0x000000d907047836 */ /* 0x002fe40000000000 */
[----:B------:R-:W-:Y:S02]  /*5870*/  IMAD R209, R3, R215, R209 ;  /* 0x000000d703d17224 */ /* 0x000fe400078e02d1 */
[----:B------:R-:W-:Y:S01]  /*5880*/  IMAD.MOV R214, RZ, RZ, -R214 ;  /* 0x000000ffffd67224 */ /* 0x000fe200078e0ad6 */
[----:B------:R-:W-:Y:S01]  /*5890*/  IABS R215, R4 ;  /* 0x0000000400d77213 */ /* 0x000fe20000000000 */
[----:B------:R-:W-:Y:S01]  /*58a0*/  VIADD R5, R7, 0xda ;  /* 0x000000da07057836 */ /* 0x000fe20000000000 */
[----:B------:R1:W-:Y:S01]  /*58b0*/  STL [R1+0x1280], R4 ;  /* 0x0012800401007387 */ /* 0x0003e20000100800 */
[----:B------:R-:W-:Y:S02]  /*58c0*/  IMAD.MOV R127, RZ, RZ, -R127 ;  /* 0x000000ffff7f7224 */ /* 0x000fe400078e0a7f */
        /* <DEDUP_REMOVED lines=33> */
[----:B------:R2:W-:Y:S01]  /*5ae0*/  STL [R1+0x1248], R5 ;  /* 0x0012480501007387 */ /* 0x0005e20000100800 */
[----:B------:R-:W-:-:S02]  /*5af0*/  IABS R221, R5 ;  /* 0x0000000500dd7213 */ /* 0x000fc40000000000 */
[----:B------:R-:W-:Y:S01]  /*5b00*/  IMAD R217, R3, R127, R217 ;  /* 0x0000007f03d97224 */ /* 0x000fe200078e02d9 */
[----:B-1----:R-:W-:Y:S01]  /*5b10*/  IADD3 R4, R7, 0xe0, RZ ;  /* 0x000000e007047810 */ /* 0x002fe20007ffe0ff */
[----:B------:R-:W-:-:S03]  /*5b20*/  IMAD.HI.U32 R127, R11, R218, RZ ;  /* 0x000000da0b7f7227 */ /* 0x000fc600078e00ff */
[----:B------:R-:W-:Y:S01]  /*5b30*/  IABS R222, R4 ;  /* 0x0000000400de7213 */ /* 0x000fe20000000000 */
[----:B------:R1:W-:Y:S01]  /*5b40*/  STL [R1+0x1244], R4 ;  /* 0x0012440401007387 */ /* 0x0003e20000100800 */
[----:B------:R-:W-:Y:S01]  /*5b50*/  IMAD.MOV R223, RZ, RZ, -R223 ;  /* 0x000000ffffdf7224 */ /* 0x000fe200078e0adf */
[----:B--2---:R-:W-:Y:S01]  /*5b60*/  IADD3 R5, R7, 0xe4, RZ ;  /* 0x000000e407057810 */ /* 0x004fe20007ffe0ff */
[----:B------:R-:W-:-:S03]  /*5b70*/  IMAD.HI.U32 R225, R11, R219, RZ ;  /* 0x000000db0be17227 */ /* 0x000fc600078e00ff */
[----:B------:R-:W-:Y:S01]  /*5b80*/  IABS R226, R5 ;  /* 0x0000000500e27213 */ /* 0x000fe20000000000 */
[----:B------:R-:W-:Y:S02]  /*5b90*/  IMAD.MOV R127, RZ, RZ, -R127 ;  /* 0x000000ffff7f7224 */ /* 0x000fe400078e0a7f */
[----:B------:R-:W-:Y:S02]  /*5ba0*/  IMAD R220, R3, R223, R220 ;  /* 0x000000df03dc7224 */ /* 0x000fe400078e02dc */
[----:B-1----:R-:W-:Y:S02]  /*5bb0*/  VIADD R4, R7, 0xe1 ;  /* 0x000000e107047836 */ /* 0x002fe40000000000 */
[----:B------:R-:W-:Y:S02]  /*5bc0*/  IMAD.MOV R225, RZ, RZ, -R225 ;  /* 0x000000ffffe17224 */ /* 0x000fe400078e0ae1 */
        /* <DEDUP_REMOVED lines=8> */
[C---:B------:R-:W-:Y:S02]  /*5c50*/  IMAD R219, R3.reuse, R225, R219 ;  /* 0x000000e103db7224 */ /* 0x040fe400078e02db */
[----:B------:R-:W-:Y:S01]  /*5c60*/  IMAD.MOV R224, RZ, RZ, -R224 ;  /* 0x000000ffffe07224 */ /* 0x000fe200078e0ae0 */
[----:B------:R-:W-:Y:S01]  /*5c70*/  IABS R225, R4 ;  /* 0x0000000400e17213 */ /* 0x000fe20000000000 */
[----:B------:R-:W-:Y:S01]  /*5c80*/  IMAD.MOV R127, RZ, RZ, -R127 ;  /* 0x000000ffff7f7224 */ /* 0x000fe200078e0a7f */
[----:B------:R1:W-:Y:S01]  /*5c90*/  STL [R1+0x1224], R4 ;  /* 0x0012240401007387 */ /* 0x0003e20000100800 */
[C---:B------:R-:W-:Y:S01]  /*5ca0*/  IMAD R221, R3.reuse, R224, R221 ;  /* 0x000000e003dd7224 */ /* 0x040fe200078e02dd */
[----:B------:R-:W-:Y:S01]  /*5cb0*/  IABS R224, R6 ;  /* 0x0000000600e07213 */ /* 0x000fe20000000000 */
[----:B------:R-:W-:Y:S01]  /*5cc0*/  IMAD R222, R3, R127, R222 ;  /* 0x0000007f03de7224 */ /* 0x000fe200078e02de */
[----:B------:R-:W-:Y:S01]  /*5cd0*/  STL [R1+0x1220], R5 ;  /* 0x0012200501007387 */ /* 0x000fe20000100800 */
[----:B------:R-:W-:-:S04]  /*5ce0*/  IMAD.HI.U32 R228, R11, R225, RZ ;  /* 0x000000e10be47227 */ /* 0x000fc800078e00ff */
        /* <DEDUP_REMOVED lines=8> */
[----:B------:R-:W-:Y:S02]  /*5d70*/  IMAD R223, R3, R127, R223 ;  /* 0x0000007f03df7224 */ /* 0x000fe400078e02df */
[----:B-1----:R-:W-:Y:S02]  /*5d80*/  VIADD R4, R7, 0xe6 ;  /* 0x000000e607047836 */ /* 0x002fe40000000000 */
[----:B------:R-:W-:Y:S02]  /*5d90*/  IMAD.MOV R230, RZ, RZ, -R230 ;  /* 0x000000ffffe67224 */ /* 0x000fe400078e0ae6 */
[----:B------:R-:W-:Y:S01]  /*5da0*/  IMAD.HI.U32 R127, R11, R227, RZ ;  /* 0x000000e30b7f7227 */ /* 0x000fe200078e00ff */
[----:B------:R1:W-:Y:S01]  /*5db0*/  STL [R1+0x1208], R4 ;  /* 0x0012080401007387 */ /* 0x0003e20000100800 */
[----:B------:R-:W-:-:S02]  /*5dc0*/  IABS R228, R4 ;  /* 0x0000000400e47213 */ /* 0x000fc40000000000 */
[----:B------:R-:W-:Y:S02]  /*5dd0*/  VIADD R6, R7, 0xe7 ;  /* 0x000000e707067836 */ /* 0x000fe40000000000 */
[----:B------:R-:W-:Y:S02]  /*5de0*/  IMAD R224, R3, R230, R224 ;  /* 0x000000e603e07224 */ /* 0x000fe400078e02e0 */
[----:B------:R-:W-:Y:S01]  /*5df0*/  IMAD.MOV R127, RZ, RZ, -R127 ;  /* 0x000000ffff7f7224 */ /* 0x000fe200078e0a7f */
[----:B------:R-:W-:Y:S01]  /*5e00*/  STL [R1+0x11fc], R6 ;  /* 0x0011fc0601007387 */ /* 0x000fe20000100800 */
[C---:B------:R-:W-:Y:S01]  /*5e10*/  VIADD R5, R7.reuse, 0xe9 ;  /* 0x000000e907057836 */ /* 0x040fe20000000000 */
[----:B-1----:R-:W-:Y:S01]  /*5e20*/  IADD3 R4, R7, 0xe8, RZ ;  /* 0x000000e807047810 */ /* 0x002fe20007ffe0ff */
[----:B------:R-:W-:Y:S02]  /*5e30*/  IMAD R227, R3, R127, R227 ;  /* 0x0000007f03e37224 */ /* 0x000fe400078e02e3 */
[----:B------:R-:W-:Y:S01]  /*5e40*/  IMAD.HI.U32 R127, R11, R228, RZ ;  /* 0x000000e40b7f7227 */ /* 0x000fe200078e00ff */
[----:B------:R-:W-:Y:S01]  /*5e50*/  IABS R230, R4 ;  /* 0x0000000400e67213 */ /* 0x000fe20000000000 */
[----:B------:R1:W-:Y:S01]  /*5e60*/  STL [R1+0x11f8], R4 ;  /* 0x0011f80401007387 */ /* 0x0003e20000100800 */
[----:B------:R-:W-:Y:S01]  /*5e70*/  IABS R231, R5 ;  /* 0x0000000500e77213 */ /* 0x000fe20000000000 */
[----:B------:R-:W-:-:S02]  /*5e80*/  IMAD.MOV R127, RZ, RZ, -R127 ;  /* 0x000000ffff7f7224 */ /* 0x000fc400078e0a7f */
[----:B------:R-:W-:Y:S01]  /*5e90*/  IMAD.HI.U32 R233, R11, R230, RZ ;  /* 0x000000e60be97227 */ /* 0x000fe200078e00ff */
[----:B------:R2:W-:Y:S03]  /*5ea0*/  STL [R1+0x11ec], R5 ;  /* 0x0011ec0501007387 */ /* 0x0005e60000100800 */
[----:B------:R-:W-:Y:S02]  /*5eb0*/  IMAD.MOV R233, RZ, RZ, -R233 ;  /* 0x000000ffffe97224 */ /* 0x000fe400078e0ae9 */
[----:B-1----:R-:W-:Y:S02]  /*5ec0*/  VIADD R4, R7, 0xea ;  /* 0x000000ea07047836 */ /* 0x002fe40000000000 */
[----:B------:R-:W-:-:S03]  /*5ed0*/  IMAD.HI.U32 R229, R11, R226, RZ ;  /* 0x000000e20be57227 */ /* 0x000fc600078e00ff */
[----:B------:R1:W-:Y:S01]  /*5ee0*/  STL [R1+0x11e4], R4 ;  /* 0x0011e40401007387 */ /* 0x0003e20000100800 */
[----:B------:R-:W-:Y:S01]  /*5ef0*/  IABS R232, R4 ;  /* 0x0000000400e87213 */ /* 0x000fe20000000000 */
[----:B------:R-:W-:Y:S01]  /*5f00*/  IMAD.HI.U32 R234, R11, R231, RZ ;  /* 0x000000e70bea7227 */ /* 0x000fe200078e00ff */
[----:B--2---:R-:W2:Y:S03]  /*5f10*/  S2R R5, SR_TID.X ;  /* 0x0000000000057919 */ /* 0x004ea60000002100 */
[C---:B------:R-:W-:Y:S02]  /*5f20*/  IMAD R228, R3.reuse, R127, R228 ;  /* 0x0000007f03e47224 */ /* 0x040fe400078e02e4 */
[----:B------:R-:W-:Y:S02]  /*5f30*/  IMAD R230, R3, R233, R230 ;  /* 0x000000e903e67224 */ /* 0x000fe400078e02e6 */
[----:B-1----:R-:W-:-:S02]  /*5f40*/  VIADD R4, R7, 0xeb ;  /* 0x000000eb07047836 */ /* 0x002fc40000000000 */
[----:B------:R-:W-:Y:S02]  /*5f50*/  IMAD.MOV R229, RZ, RZ, -R229 ;  /* 0x000000ffffe57224 */ /* 0x000fe400078e0ae5 */
[----:B------:R-:W-:Y:S01]  /*5f60*/  IMAD.HI.U32 R127, R11, R232, RZ ;  /* 0x000000e80b7f7227 */ /* 0x000fe200078e00ff */
[----:B------:R1:W-:Y:S01]  /*5f70*/  STL [R1+0x11dc], R4 ;  /* 0x0011dc0401007387 */ /* 0x0003e20000100800 */
[----:B------:R-:W-:Y:S02]  /*5f80*/  IABS R233, R4 ;  /* 0x0000000400e97213 */ /* 0x000fe40000000000 */
[----:B------:R-:W-:Y:S02]  /*5f90*/  IMAD.MOV R234, RZ, RZ, -R234 ;  /* 0x000000ffffea7224 */ /* 0x000fe400078e0aea */
[----:B------:R-:W-:Y:S01]  /*5fa0*/  IMAD R226, R3, R229, R226 ;  /* 0x000000e503e27224 */ /* 0x000fe200078e02e2 */
[----:B------:R-:W-:Y:S01]  /*5fb0*/  IABS R229, R6 ;  /* 0x0000000600e57213 */ /* 0x000fe20000000000 */
[----:B------:R-:W-:-:S02]  /*5fc0*/  IMAD.MOV R127, RZ, RZ, -R127 ;  /* 0x000000ffff7f7224 */ /* 0x000fc400078e0a7f */
[----:B------:R-:W-:Y:S01]  /*5fd0*/  IMAD R231, R3, R234, R231 ;  /* 0x000000ea03e77224 */ /* 0x000fe200078e02e7 */
[C---:B-1----:R-:W-:Y:S01]  /*5fe0*/  IADD3 R4, R7.reuse, 0xec, RZ ;  /* 0x000000ec07047810 */ /* 0x042fe20007ffe0ff */
[----:B------:R-:W-:Y:S02]  /*5ff0*/  VIADD R6, R7, 0xee ;  /* 0x000000ee07067836 */ /* 0x000fe40000000000 */
[----:B------:R-:W-:Y:S01]  /*6000*/  IMAD R232, R3, R127, R232 ;  /* 0x0000007f03e87224 */ /* 0x000fe200078e02e8 */
[----:B------:R-:W-:Y:S01]  /*6010*/  IABS R234, R4 ;  /* 0x0000000400ea7213 */ /* 0x000fe20000000000 */
[----:B------:R1:W-:Y:S01]  /*6020*/  STL [R1+0x11d4], R4 ;  /* 0x0011d40401007387 */ /* 0x0003e20000100800 */
[C---:B------:R-:W-:Y:S01]  /*6030*/  IMAD.HI.U32 R127, R11.reuse, R233, RZ ;  /* 0x000000e90b7f7227 */ /* 0x040fe200078e00ff */
[----:B------:R-:W-:Y:S02]  /*6040*/  IABS R236, R6 ;  /* 0x0000000600ec7213 */ /* 0x000fe40000000000 */
[----:B------:R-:W-:Y:S01]  /*6050*/  STL [R1+0x11c4], R9 ;  /* 0x0011c40901007387 */ /* 0x000fe20000100800 */
[----:B------:R-:W-:Y:S01]  /*6060*/  IMAD.HI.U32 R235, R11, R229, RZ ;  /* 0x000000e50beb7227 */ /* 0x000fe200078e00ff */
[----:B--2---:R-:W-:-:S02]  /*6070*/  LOP3.LUT R5, R5, 0x7f, RZ, 0xc0, !PT ;  /* 0x0000007f05057812 */ /* 0x004fc400078ec0ff */
[----:B------:R-:W-:Y:S01]  /*6080*/  STL [R1+0x11c0], R6 ;  /* 0x0011c00601007387 */ /* 0x000fe20000100800 */
[----:B------:R-:W-:-:S04]  /*6090*/  IMAD.HI.U32 R238, R11, R234, RZ ;  /* 0x000000ea0bee7227 */ /* 0x000fc800078e00ff */
[----:B-1----:R-:W-:Y:S02]  /*60a0*/  VIADD R4, R7, 0xef ;  /* 0x000000ef07047836 */ /* 0x002fe40000000000 */
[----:B------:R-:W-:Y:S02]  /*60b0*/  IMAD.MOV R127, RZ, RZ, -R127 ;  /* 0x000000ffff7f7224 */ /* 0x000fe400078e0a7f */
[----:B------:R-:W-:Y:S01]  /*60c0*/  IMAD.MOV R235, RZ, RZ, -R235 ;  /* 0x000000ffffeb7224 */ /* 0x000fe200078e0aeb */
[----:B------:R1:W-:Y:S01]  /*60d0*/  STL [R1+0x11b8], R4 ;  /* 0x0011b80401007387 */ /* 0x0003e20000100800 */
[----:B------:R-:W-:Y:S01]  /*60e0*/  IABS R237, R4 ;  /* 0x0000000400ed7213 */ /* 0x000fe20000000000 */
[----:B------:R-:W-:Y:S02]  /*60f0*/  IMAD.MOV R238, RZ, RZ, -R238 ;  /* 0x000000ffffee7224 */ /* 0x000fe400078e0aee */
[----:B------:R-:W-:-:S04]  /*6100*/  IMAD.HI.U32 R239, R11, R236, RZ ;  /* 0x000000ec0bef7227 */ /* 0x000fc800078e00ff */
[----:B------:R-:W-:Y:S02]  /*6110*/  IMAD R233, R3, R127, R233 ;  /* 0x0000007f03e97224 */ /* 0x000fe400078e02e9 */
[----:B-1----:R-:W-:Y:S02]  /*6120*/  VIADD R4, R7, 0xf0 ;  /* 0x000000f007047836 */ /* 0x002fe40000000000 */
[----:B------:R-:W-:Y:S01]  /*6130*/  IMAD R229, R3, R235, R229 ;  /* 0x000000eb03e57224 */ /* 0x000fe200078e02e5 */
[----:B------:R-:W-:Y:S01]  /*6140*/  IABS R235, R9 ;  /* 0x0000000900eb7213 */ /* 0x000fe20000000000 */
[----:B------:R-:W-:Y:S01]  /*6150*/  IMAD.HI.U32 R127, R11, R237, RZ ;  /* 0x000000ed0b7f7227 */ /* 0x000fe200078e00ff */
[----:B------:R1:W-:Y:S03]  /*6160*/  STL [R1+0x11b0], R4 ;  /* 0x0011b00401007387 */ /* 0x0003e60000100800 */
[----:B------:R-:W-:Y:S01]  /*6170*/  IMAD R234, R3, R238, R234 ;  /* 0x000000ee03ea7224 */ /* 0x000fe200078e02ea */
[----:B------:R-:W-:Y:S01]  /*6180*/  IABS R238, R4 ;  /* 0x0000000400ee7213 */ /* 0x000fe20000000000 */
[----:B------:R-:W-:Y:S01]  /*6190*/  IMAD.MOV R239, RZ, RZ, -R239 ;  /* 0x000000ffffef7224 */ /* 0x000fe200078e0aef */
[----:B------:R-:W-:Y:S01]  /*61a0*/  IADD3 R127, -R127, RZ, RZ ;  /* 0x000000ff7f7f7210 */ /* 0x000fe20007ffe1ff */
[----:B------:R-:W-:-:S04]  /*61b0*/  IMAD.HI.U32 R240, R11, R235, RZ ;  /* 0x000000eb0bf07227 */ /* 0x000fc800078e00ff */
[----:B-1----:R-:W-:Y:S02]  /*61c0*/  VIADD R4, R7, 0xf1 ;  /* 0x000000f107047836 */ /* 0x002fe40000000000 */
[C---:B------:R-:W-:Y:S02]  /*61d0*/  IMAD R236, R3.reuse, R239, R236 ;  /* 0x000000ef03ec7224 */ /* 0x040fe400078e02ec */
[----:B------:R-:W-:Y:S01]  /*61e0*/  IMAD.MOV R240, RZ, RZ, -R240 ;  /* 0x000000fffff07224 */ /* 0x000fe200078e0af0 */
[----:B------:R1:W-:Y:S01]  /*61f0*/  STL [R1+0x11a0], R4 ;  /* 0x0011a00401007387 */ /* 0x0003e20000100800 */
[----:B------:R-:W-:Y:S01]  /*6200*/  IABS R239, R4 ;  /* 0x0000000400ef7213 */ /* 0x000fe20000000000 */
[----:B------:R-:W-:Y:S02]  /*6210*/  IMAD R237, R3, R127, R237 ;  /* 0x0000007f03ed7224 */ /* 0x000fe400078e02ed */
[----:B------:R-:W-:Y:S02]  /*6220*/  VIADD R6, R7, 0xf2 ;  /* 0x000000f207067836 */ /* 0x000fe40000000000 */
[----:B------:R-:W-:-:S03]  /*6230*/  IMAD.HI.U32 R127, R11, R238, RZ ;  /* 0x000000ee0b7f7227 */ /* 0x000fc600078e00ff */
[----:B------:R-:W-:Y:S01]  /*6240*/  STL [R1+0x1198], R6 ;  /* 0x0011980601007387 */ /* 0x000fe20000100800 */
[----:B-1----:R-:W-:Y:S02]  /*6250*/  VIADD R4, R7, 0xf3 ;  /* 0x000000f307047836 */ /* 0x002fe40000000000 */
[----:B------:R-:W-:Y:S02]  /*6260*/  IMAD R2, R2, 0x80, R5 ;  /* 0x0000008002027824 */ /* 0x000fe400078e0205 */
[----:B------:R-:W-:Y:S01]  /*6270*/  IMAD R235, R3, R240, R235 ;  /* 0x000000f003eb7224 */ /* 0x000fe200078e02eb */
[----:B------:R-:W-:Y:S01]  /*6280*/  IABS R241, R4 ;  /* 0x0000000400f17213 */ /* 0x000fe20000000000 */
[----:B------:R-:W-:Y:S01]  /*6290*/  IMAD.HI.U32 R242, R11, R239, RZ ;  /* 0x000000ef0bf27227 */ /* 0x000fe200078e00ff */
[----:B------:R-:W-:Y:S01]  /*62a0*/  IABS R240, R6 ;  /* 0x0000000600f07213 */ /* 0x000fe20000000000 */
[----:B------:R1:W-:Y:S02]  /*62b0*/  STL [R1+0x1194], R4 ;  /* 0x0011940401007387 */ /* 0x0003e40000100800 */
[----:B------:R-:W-:-:S02]  /*62c0*/  IMAD.MOV R127, RZ, RZ, -R127 ;  /* 0x000000ffff7f7224 */ /* 0x000fc400078e0a7f */
[----:B------:R2:W-:Y:S01]  /*62d0*/  STL [R1+0xc4c], R2 ;  /* 0x000c4c0201007387 */ /* 0x0005e20000100800 */
[----:B------:R-:W-:Y:S02]  /*62e0*/  IMAD.MOV R242, RZ, RZ, -R242 ;  /* 0x000000fffff27224 */ /* 0x000fe400078e0af2 */
[----:B------:R-:W-:-:S04]  /*62f0*/  IMAD.HI.U32 R243, R11, R241, RZ ;  /* 0x000000f10bf37227 */ /* 0x000fc800078e00ff */
[----:B-1----:R-:W-:Y:S02]  /*6300*/  VIADD R4, R7, 0xf4 ;  /* 0x000000f407047836 */ /* 0x002fe40000000000 */
[----:B------:R-:W-:Y:S01]  /*6310*/  IMAD R238, R3, R127, R238 ;  /* 0x0000007f03ee7224 */ /* 0x000fe200078e02ee */
[----:B--2---:R-:W-:Y:S01]  /*6320*/  IABS R2, R2 ;  /* 0x0000000200027213 */ /* 0x004fe20000000000 */
[----:B------:R-:W-:Y:S01]  /*6330*/  IMAD.HI.U32 R127, R11, R240, RZ ;  /* 0x000000f00b7f7227 */ /* 0x000fe200078e00ff */
[----:B------:R1:W-:Y:S01]  /*6340*/  STL [R1+0x1188], R4 ;  /* 0x0011880401007387 */ /* 0x0003e20000100800 */
[----:B------:R-:W-:Y:S02]  /*6350*/  IADD3 R243, -R243, RZ, RZ ;  /* 0x000000fff3f37210 */ /* 0x000fe40007ffe1ff */
[----:B------:R-:W-:Y:S01]  /*6360*/  IMAD R239, R3, R242, R239 ;  /* 0x000000f203ef7224 */ /* 0x000fe200078e02ef */
[----:B------:R-:W-:Y:S01]  /*6370*/  IABS R242, R4 ;  /* 0x0000000400f27213 */ /* 0x000fe20000000000 */
[----:B------:R-:W-:Y:S01]  /*6380*/  IMAD.HI.U32 R244, R244, R2, RZ ;  /* 0x00000002f4f47227 */ /* 0x000fe200078e00ff */
[----:B------:R-:W2:Y:S03]  /*6390*/  LDL.LU R5, [R1+0x24] ;  /* 0x0000240001057983 */ /* 0x000ea60000300800 */
[----:B------:R-:W-:-:S02]  /*63a0*/  IMAD.MOV R127, RZ, RZ, -R127 ;  /* 0x000000ffff7f7224 */ /* 0x000fc400078e0a7f */
[----:B-1----:R-:W-:Y:S02]  /*63b0*/  VIADD R4, R7, 0xf5 ;  /* 0x000000f507047836 */ /* 0x002fe40000000000 */
[----:B------:R-:W-:Y:S02]  /*63c0*/  IMAD.MOV R244, RZ, RZ, -R244 ;  /* 0x000000fffff47224 */ /* 0x000fe400078e0af4 */
[C---:B------:R-:W-:Y:S02]  /*63d0*/  IMAD R240, R3.reuse, R127, R240 ;  /* 0x0000007f03f07224 */ /* 0x040fe400078e02f0 */
[----:B------:R-:W-:Y:S01]  /*63e0*/  IMAD R241, R3, R243, R241 ;  /* 0x000000f303f17224 */ /* 0x000fe200078e02f1 */
[----:B------:R-:W-:Y:S01]  /*63f0*/  IABS R243, R4 ;  /* 0x0000000400f37213 */ /* 0x000fe20000000000 */
[----:B------:R-:W-:Y:S01]  /*6400*/  VIADD R247, R7, 0xf6 ;  /* 0x000000f607f77836 */ /* 0x000fe20000000000 */
[----:B------:R1:W-:Y:S01]  /*6410*/  STL [R1+0x1178], R4 ;  /* 0x0011780401007387 */ /* 0x0003e20000100800 */
[----:B------:R-:W-:-:S04]  /*6420*/  IMAD.HI.U32 R127, R11, R242, RZ ;  /* 0x000000f20b7f7227 */ /* 0x000fc800078e00ff */
[C---:B------:R-:W-:Y:S02]  /*6430*/  VIADD R245, R7.reuse, 0xf7 ;  /* 0x000000f707f57836 */ /* 0x040fe40000000000 */
[----:B------:R-:W-:Y:S02]  /*6440*/  VIADD R246, R7, 0xf8 ;  /* 0x000000f807f67836 */ /* 0x000fe40000000000 */
[----:B------:R-:W-:Y:S01]  /*6450*/  IMAD R2, R126, R244, R2 ;  /* 0x000000f47e027224 */ /* 0x000fe200078e0202 */
[----:B-1----:R-:W3:Y:S01]  /*6460*/  LDL.LU R4, [R1+0x20] ;  /* 0x0000200001047983 */ /* 0x002ee20000300800 */
[----:B------:R-:W-:Y:S01]  /*6470*/  IMAD.MOV R127, RZ, RZ, -R127 ;  /* 0x000000ffff7f7224 */ /* 0x000fe200078e0a7f */
[----:B------:R-:W-:Y:S02]  /*6480*/  IABS R244, R247 ;  /* 0x000000f700f47213 */ /* 0x000fe40000000000 */
[----:B------:R-:W4:Y:S04]  /*6490*/  LDL.LU R6, [R1+0x1c] ;  /* 0x00001c0001067983 */ /* 0x000f280000300800 */
[----:B------:R1:W-:Y:S01]  /*64a0*/  STL [R1+0x1174], R247 ;  /* 0x001174f701007387 */ /* 0x0003e20000100800 */
[----:B------:R-:W-:-:S03]  /*64b0*/  IMAD R242, R3, R127, R242 ;  /* 0x0000007f03f27224 */ /* 0x000fc600078e02f2 */
[----:B------:R-:W4:Y:S04]  /*64c0*/  LDL.LU R9, [R1+0x18] ;  /* 0x0000180001097983 */ /* 0x000f280000300800 */
[----:B------:R1:W-:Y:S02]  /*64d0*/  STL [R1+0x116c], R245 ;  /* 0x00116cf501007387 */ /* 0x0003e40000100800 */
[C---:B-1----:R-:W-:Y:S02]  /*64e0*/  IMAD.HI.U32 R247, R11.reuse, R243, RZ ;  /* 0x000000f30bf77227 */ /* 0x042fe400078e00ff */
[----:B------:R1:W-:Y:S02]  /*64f0*/  STL [R1+0x1168], R246 ;  /* 0x001168f601007387 */ /* 0x0003e40000100800 */
[----:B------:R-:W-:Y:S01]  /*6500*/  IMAD.MOV R127, RZ, RZ, -R247 ;  /* 0x000000ffff7f7224 */ /* 0x000fe200078e0af7 */
[----:B------:R-:W-:Y:S01]  /*6510*/  IABS R245, R245 ;  /* 0x000000f500f57213 */ /* 0x000fe20000000000 */
[----:B------:R-:W-:Y:S01]  /*6520*/  IMAD.HI.U32 R247, R11, R244, RZ ;  /* 0x000000f40bf77227 */ /* 0x000fe200078e00ff */
[----:B-1----:R-:W-:-:S03]  /*6530*/  IABS R246, R246 ;  /* 0x000000f600f67213 */ /* 0x002fc60000000000 */
[----:B------:R-:W-:-:S04]  /*6540*/  IMAD.HI.U32 R248, R11, R245, RZ ;  /* 0x000000f50bf87227 */ /* 0x000fc800078e00ff */
[----:B------:R-:W-:-:S04]  /*6550*/  IMAD.HI.U32 R249, R11, R246, RZ ;  /* 0x000000f60bf97227 */ /* 0x000fc800078e00ff */
[----:B------:R-:W-:Y:S01]  /*6560*/  IMAD R243, R3, R127, R243 ;  /* 0x0000007f03f37224 */ /* 0x000fe200078e02f3 */
[----:B------:R-:W-:Y:S01]  /*6570*/  IADD3 R127, -R247, RZ, RZ ;  /* 0x000000fff77f7210 */ /* 0x000fe20007ffe1ff */
[----:B------:R-:W-:Y:S02]  /*6580*/  IMAD.MOV R247, RZ, RZ, -R248 ;  /* 0x000000fffff77224 */ /* 0x000fe400078e0af8 */
[----:B------:R-:W-:Y:S02]  /*6590*/  IMAD.MOV R248, RZ, RZ, -R249 ;  /* 0x000000fffff87224 */ /* 0x000fe400078e0af9 */
[----:B------:R-:W4:Y:S01]  /*65a0*/  LDL.LU R249, [R1+0xc] ;  /* 0x00000c0001f97983 */ /* 0x000f220000300800 */
[C---:B------:R-:W-:Y:S02]  /*65b0*/  IMAD R244, R3.reuse, R127, R244 ;  /* 0x0000007f03f47224 */ /* 0x040fe400078e02f4 */
[----:B------:R-:W-:Y:S01]  /*65c0*/  IMAD R246, R3, R248, R246 ;  /* 0x000000f803f67224 */ /* 0x000fe200078e02f6 */
[----:B------:R-:W4:Y:S04]  /*65d0*/  LDL.LU R127, [R1+0x10] ;  /* 0x00001000017f7983 */ /* 0x000f280000300800 */
[----:B------:R-:W4:Y:S01]  /*65e0*/  LDL.LU R248, [R1+0x14] ;  /* 0x0000140001f87983 */ /* 0x000f220000300800 */
[----:B------:R-:W-:-:S13]  /*65f0*/  ISETP.GT.U32.AND P0, PT, R126, R2, PT ;  /* 0x000000027e00720c */ /* 0x000fda0003f04070 */
[----:B------:R-:W-:Y:S01]  /*6600*/  @!P0 IMAD.IADD R2, R2, 0x1, -R126 ;  /* 0x0000000102028824 */ /* 0x000fe200078e0a7e */
[----:B------:R-:W-:-:S04]  /*6610*/  ISETP.GT.U32.AND P0, PT, R3, R0, PT ;  /* 0x000000000300720c */ /* 0x000fc80003f04070 */
[----:B------:R-:W-:-:S09]  /*6620*/  ISETP.GT.U32.AND P4, PT, R126, R2, PT ;  /* 0x000000027e00720c */ /* 0x000fd20003f84070 */
[----:B------:R-:W-:-:S04]  /*6630*/  @!P0 IMAD.IADD R0, R0, 0x1, -R3 ;  /* 0x0000000100008824 */ /* 0x000fc800078e0a03 */
[----:B------:R-:W-:Y:S02]  /*6640*/  @!P4 IMAD.IADD R2, R2, 0x1, -R126 ;  /* 0x000000010202c824 */ /* 0x000fe400078e0a7e */
[----:B------:R-:W-:Y:S02]  /*6650*/  IMAD R245, R3, R247, R245 ;  /* 0x000000f703f57224 */ /* 0x000fe400078e02f5 */
[----:B------:R-:W-:-:S05]  /*6660*/  VIADD R247, R7, 0xf9 ;  /* 0x000000f907f77836 */ /* 0x000fca0000000000 */
[----:B------:R-:W-:Y:S01]  /*6670*/  STL [R1+0x1154], R247 ;  /* 0x001154f701007387 */ /* 0x000fe20000100800 */
[----:B--2---:R-:W-:-:S13]  /*6680*/  ISETP.GT.U32.AND P1, PT, R3, R5, PT ;  /* 0x000000050300720c */ /* 0x004fda0003f24070 */
[----:B------:R-:W-:Y:S01]  /*6690*/  @!P1 IMAD.IADD R5, R5, 0x1, -R3 ;  /* 0x0000000105059824 */ /* 0x000fe200078e0a03 */
[C---:B---3--:R-:W-:Y:S02]  /*66a0*/  ISETP.GT.U32.AND P6, PT, R3.reuse, R4, PT ;  /* 0x000000040300720c */ /* 0x048fe40003fc4070 */
[C---:B----4-:R-:W-:Y:S02]  /*66b0*/  ISETP.GT.U32.AND P2, PT, R3.reuse, R6, PT ;  /* 0x000000060300720c */ /* 0x050fe40003f44070 */
[----:B------:R-:W-:-:S09]  /*66c0*/  ISETP.GT.U32.AND P3, PT, R3, R9, PT ;  /* 0x000000090300720c */ /* 0x000fd20003f64070 */
[--C-:B------:R-:W-:Y:S02]  /*66d0*/  @!P6 IMAD.IADD R4, R4, 0x1, -R3.reuse ;  /* 0x000000010404e824 */ /* 0x100fe400078e0a03 */
[----:B------:R-:W-:Y:S02]  /*66e0*/  @!P2 IMAD.IADD R6, R6, 0x1, -R3 ;  /* 0x000000010606a824 */ /* 0x000fe400078e0a03 */
[----:B------:R-:W-:Y:S02]  /*66f0*/  @!P3 IADD3 R9, R9, -R3, RZ ;  /* 0x800000030909b210 */ /* 0x000fe40007ffe0ff */
[C---:B------:R-:W-:Y:S02]  /*6700*/  ISETP.GT.U32.AND P3, PT, R3.reuse, R5, PT ;  /* 0x000000050300720c */ /* 0x040fe40003f64070 */
[C---:B------:R-:W-:Y:S02]  /*6710*/  ISETP.GT.U32.AND P0, PT, R3.reuse, R249, PT ;  /* 0x000000f90300720c */ /* 0x040fe40003f04070 */
[----:B------:R-:W-:-:S02]  /*6720*/  ISETP.GT.U32.AND P5, PT, R3, R127, PT ;  /* 0x0000007f0300720c */ /* 0x000fc40003fa4070 */
[----:B------:R-:W-:-:S09]  /*6730*/  ISETP.GT.U32.AND P4, PT, R3, R248, PT ;  /* 0x000000f80300720c */ /* 0x000fd20003f84070 */
[--C-:B------:R-:W-:Y:S01]  /*6740*/  @!P0 IMAD.IADD R249, R249, 0x1, -R3.reuse ;  /* 0x00000001f9f98824 */ /* 0x100fe200078e0a03 */
[----:B------:R-:W-:Y:S01]  /*6750*/  ISETP.GT.U32.AND P0, PT, R3, R6, PT ;  /* 0x000000060300720c */ /* 0x000fe20003f04070 */
[--C-:B------:R-:W-:Y:S01]  /*6760*/  @!P5 IMAD.IADD R127, R127, 0x1, -R3.reuse ;  /* 0x000000017f7fd824 */ /* 0x100fe200078e0a03 */
[C---:B------:R-:W-:Y:S01]  /*6770*/  ISETP.GT.U32.AND P5, PT, R3.reuse, R4, PT ;  /* 0x000000040300720c */ /* 0x040fe20003fa4070 */
[--C-:B------:R-:W-:Y:S01]  /*6780*/  @!P4 IMAD.IADD R248, R248, 0x1, -R3.reuse ;  /* 0x00000001f8f8c824 */ /* 0x100fe200078e0a03 */
[C---:B------:R-:W-:Y:S02]  /*6790*/  ISETP.GT.U32.AND P4, PT, R3.reuse, R0, PT ;  /* 0x000000000300720c */ /* 0x040fe40003f84070 */
[----:B------:R-:W-:Y:S01]  /*67a0*/  ISETP.GT.U32.AND P1, PT, R3, R252, PT ;  /* 0x000000fc0300720c */ /* 0x000fe20003f24070 */
[----:B------:R-:W-:-:S06]  /*67b0*/  @!P3 IMAD.IADD R5, R5, 0x1, -R3 ;  /* 0x000000010505b824 */ /* 0x000fcc00078e0a03 */
[--C-:B------:R-:W-:Y:S02]  /*67c0*/  @!P0 IMAD.IADD R6, R6, 0x1, -R3.reuse ;  /* 0x0000000106068824 */ /* 0x100fe400078e0a03 */
[----:B------:R-:W-:Y:S01]  /*67d0*/  @!P5 IADD3 R4, R4, -R3, RZ ;  /* 0x800000030404d210 */ /* 0x000fe20007ffe0ff */
[----:B------:R1:W-:Y:S01]  /*67e0*/  STL [R1+0x24], R5 ;  /* 0x0000240501007387 */ /* 0x0003e20000100800 */
[--C-:B------:R-:W-:Y:S02]  /*67f0*/  @!P4 IMAD.IADD R0, R0, 0x1, -R3.reuse ;  /* 0x000000010000c824 */ /* 0x100fe400078e0a03 */
[----:B------:R-:W-:Y:S01]  /*6800*/  @!P1 IMAD.IADD R252, R252, 0x1, -R3 ;  /* 0x00000001fcfc9824 */ /* 0x000fe200078e0a03 */
[----:B-1----:R-:W2:Y:S04]  /*6810*/  LDL.LU R5, [R1+0x1578] ;  /* 0x0015780001057983 */ /* 0x002ea80000300800 */
[----:B------:R-:W-:Y:S04]  /*6820*/  STL [R1+0x1568], R0 ;  /* 0x0015680001007387 */ /* 0x000fe80000100800 */
[----:B------:R1:W-:Y:S01]  /*6830*/  STL [R1+0x20], R4 ;  /* 0x0000200401007387 */ /* 0x0003e20000100800 */
[----:B------:R-:W-:-:S03]  /*6840*/  ISETP.GT.U32.AND P1, PT, R3, R9, PT ;  /* 0x000000090300720c */ /* 0x000fc60003f24070 */
[----:B-1----:R-:W3:Y:S04]  /*6850*/  LDL.LU R4, [R1+0x1574] ;  /* 0x0015740001047983 */ /* 0x002ee80000300800 */
[----:B------:R1:W-:Y:S04]  /*6860*/  STL [R1+0x1c], R6 ;  /* 0x00001c0601007387 */ /* 0x0003e80000100800 */
[----:B-1----:R-:W4:Y:S02]  /*6870*/  LDL.LU R6, [R1+0x1570] ;  /* 0x0015700001067983 */ /* 0x002f240000300800 */
[----:B------:R-:W-:-:S05]  /*6880*/  @!P1 IMAD.IADD R9, R9, 0x1, -R3 ;  /* 0x0000000109099824 */ /* 0x000fca00078e0a03 */
[----:B------:R1:W-:Y:S04]  /*6890*/  STL [R1+0x18], R9 ;  /* 0x0000180901007387 */ /* 0x0003e80000100800 */
[----:B-1----:R-:W4:Y:S01]  /*68a0*/  LDL.LU R9, [R1+0x156c] ;  /* 0x00156c0001097983 */ /* 0x002f220000300800 */
[C---:B------:R-:W-:Y:S02]  /*68b0*/  ISETP.GT.U32.AND P2, PT, R3.reuse, R250, PT ;  /* 0x000000fa0300720c */ /* 0x040fe40003f44070 */
[C---:B------:R-:W-:Y:S02]  /*68c0*/  ISETP.GT.U32.AND P3, PT, R3.reuse, R127, PT ;  /* 0x0000007f0300720c */ /* 0x040fe40003f64070 */
[C---:B------:R-:W-:Y:S02]  /*68d0*/  ISETP.GT.U32.AND P4, PT, R3.reuse, R249, PT ;  /* 0x000000f90300720c */ /* 0x040fe40003f84070 */
[----:B------:R-:W-:-:S07]  /*68e0*/  ISETP.GT.U32.AND P6, PT, R3, R251, PT ;  /* 0x000000fb0300720c */ /* 0x000fce0003fc4070 */
[--C-:B------:R-:W-:Y:S01]  /*68f0*/  @!P2 IMAD.IADD R250, R250, 0x1, -R3.reuse ;  /* 0x00000001fafaa824 */ /* 0x100fe200078e0a03 */
[----:B------:R-:W-:Y:S01]  /*6900*/  ISETP.GT.U32.AND P2, PT, R3, R248, PT ;  /* 0x000000f80300720c */ /* 0x000fe20003f44070 */
[--C-:B------:R-:W-:Y:S01]  /*6910*/  @!P3 IMAD.IADD R127, R127, 0x1, -R3.reuse ;  /* 0x000000017f7fb824 */ /* 0x100fe200078e0a03 */
[----:B------:R-:W-:Y:S01]  /*6920*/  ISETP.GT.U32.AND P5, PT, R3, R252, PT ;  /* 0x000000fc0300720c */ /* 0x000fe20003fa4070 */
[--C-:B------:R-:W-:Y:S01]  /*6930*/  @!P4 IMAD.IADD R249, R249, 0x1, -R3.reuse ;  /* 0x00000001f9f9c824 */ /* 0x100fe200078e0a03 */
[----:B------:R-:W-:Y:S01]  /*6940*/  ISETP.GT.U32.AND P4, PT, R3, R8, PT ;  /* 0x000000080300720c */ /* 0x000fe20003f84070 */
[----:B------:R-:W-:-:S08]  /*6950*/  @!P6 IMAD.IADD R251, R251, 0x1, -R3 ;  /* 0x00000001fbfbe824 */ /* 0x000fd000078e0a03 */
[--C-:B------:R-:W-:Y:S01]  /*6960*/  @!P2 IMAD.IADD R248, R248, 0x1, -R3.reuse ;  /* 0x00000001f8f8a824 */ /* 0x100fe200078e0a03 */
[C---:B------:R-:W-:Y:S01]  /*6970*/  ISETP.GT.U32.AND P0, PT, R3.reuse, R251, PT ;  /* 0x000000fb0300720c */ /* 0x040fe20003f04070 */
[--C-:B------:R-:W-:Y:S02]  /*6980*/  @!P5 IMAD.IADD R252, R252, 0x1, -R3.reuse ;  /* 0x00000001fcfcd824 */ /* 0x100fe400078e0a03 */
[----:B------:R-:W-:Y:S01]  /*6990*/  @!P4 IMAD.IADD R8, R8, 0x1, -R3 ;  /* 0x000000010808c824 */ /* 0x000fe200078e0a03 */
[C---:B------:R-:W-:Y:S02]  /*69a0*/  ISETP.GT.U32.AND P4, PT, R3.reuse, R16, PT ;  /* 0x000000100300720c */ /* 0x040fe40003f84070 */
[----:B------:R-:W-:-:S07]  /*69b0*/  ISETP.GT.U32.AND P6, PT, R3, R250, PT ;  /* 0x000000fa0300720c */ /* 0x000fce0003fc4070 */
[----:B------:R-:W-:Y:S01]  /*69c0*/  @!P0 IMAD.IADD R251, R251, 0x1, -R3 ;  /* 0x00000001fbfb8824 */ /* 0x000fe200078e0a03 */
[----:B------:R-:W-:-:S03]  /*69d0*/  ISETP.GT.U32.AND P0, PT, R3, R10, PT ;  /* 0x0000000a0300720c */ /* 0x000fc60003f04070 */
[--C-:B------:R-:W-:Y:S02]  /*69e0*/  @!P4 IMAD.IADD R16, R16, 0x1, -R3.reuse ;  /* 0x000000011010c824 */ /* 0x100fe400078e0a03 */
[----:B------:R-:W-:Y:S01]  /*69f0*/  @!P6 IMAD.IADD R250, R250, 0x1, -R3 ;  /* 0x00000001fafae824 */ /* 0x000fe200078e0a03 */
[----:B------:R-:W-:-:S07]  /*6a00*/  ISETP.GT.U32.AND P6, PT, R3, R12, PT ;  /* 0x0000000c0300720c */ /* 0x000fce0003fc4070 */
[----:B------:R-:W-:Y:S01]  /*6a10*/  @!P0 IMAD.IADD R10, R10, 0x1, -R3 ;  /* 0x000000010a0a8824 */ /* 0x000fe200078e0a03 */
[----:B------:R-:W-:-:S05]  /*6a20*/  ISETP.GT.U32.AND P0, PT, R3, R18, PT ;  /* 0x000000120300720c */ /* 0x000fca0003f04070 */
[----:B------:R-:W-:-:S08]  /*6a30*/  @!P6 IMAD.IADD R12, R12, 0x1, -R3 ;  /* 0x000000010c0ce824 */ /* 0x000fd000078e0a03 */
[----:B------:R-:W-:Y:S01]  /*6a40*/  @!P0 IMAD.IADD R18, R18, 0x1, -R3 ;  /* 0x0000000112128824 */ /* 0x000fe200078e0a03 */
[----:B------:R-:W-:-:S13]  /*6a50*/  ISETP.GT.U32.AND P0, PT, R3, R12, PT ;  /* 0x0000000c0300720c */ /* 0x000fda0003f04070 */
[----:B------:R-:W-:Y:S01]  /*6a60*/  @!P0 IMAD.IADD R12, R12, 0x1, -R3 ;  /* 0x000000010c0c8824 */ /* 0x000fe200078e0a03 */
[----:B------:R-:W-:-:S13]  /*6a70*/  ISETP.GT.U32.AND P0, PT, R3, R19, PT ;  /* 0x000000130300720c */ /* 0x000fda0003f04070 */
[----:B------:R-:W-:Y:S02]  /*6a80*/  @!P0 IADD3 R19, R19, -R3, RZ ;  /* 0x8000000313138210 */ /* 0x000fe40007ffe0ff */
[----:B------:R-:W-:-:S13]  /*6a90*/  ISETP.GT.U32.AND P0, PT, R3, R26, PT ;  /* 0x0000001a0300720c */ /* 0x000fda0003f04070 */
[----:B------:R-:W-:Y:S01]  /*6aa0*/  @!P0 IMAD.IADD R26, R26, 0x1, -R3 ;  /* 0x000000011a1a8824 */ /* 0x000fe200078e0a03 */
[C---:B--2---:R-:W-:Y:S02]  /*6ab0*/  ISETP.GT.U32.AND P2, PT, R3.reuse, R5, PT ;  /* 0x000000050300720c */ /* 0x044fe40003f44070 */
[C---:B---3--:R-:W-:Y:S02]  /*6ac0*/  ISETP.GT.U32.AND P1, PT, R3.reuse, R4, PT ;  /* 0x000000040300720c */ /* 0x048fe40003f24070 */
[----:B----4-:R-:W-:-:S11]  /*6ad0*/  ISETP.GT.U32.AND P3, PT, R3, R6, PT ;  /* 0x000000060300720c */ /* 0x010fd60003f64070 */
[----:B------:R-:W-:Y:S02]  /*6ae0*/  @!P1 IADD3 R4, R4, -R3, RZ ;  /* 0x8000000304049210 */ /* 0x000fe40007ffe0ff */
[C---:B------:R-:W-:Y:S01]  /*6af0*/  ISETP.GT.U32.AND P1, PT, R3.reuse, R13, PT ;  /* 0x0000000d0300720c */ /* 0x040fe20003f24070 */
[--C-:B------:R-:W-:Y:S01]  /*6b00*/  @!P3 IMAD.IADD R6, R6, 0x1, -R3.reuse ;  /* 0x000000010606b824 */ /* 0x100fe200078e0a03 */
[C---:B------:R-:W-:Y:S02]  /*6b10*/  ISETP.GT.U32.AND P3, PT, R3.reuse, R15, PT ;  /* 0x0000000f0300720c */ /* 0x040fe40003f64070 */
[----:B------:R-:W-:Y:S01]  /*6b20*/  ISETP.GT.U32.AND P5, PT, R3, R9, PT ;  /* 0x000000090300720c */ /* 0x000fe20003fa4070 */
[----:B------:R-:W-:Y:S01]  /*6b30*/  @!P2 IMAD.IADD R5, R5, 0x1, -R3 ;  /* 0x000000010505a824 */ /* 0x000fe200078e0a03 */
[----:B------:R-:W-:-:S07]  /*6b40*/  ISETP.GT.U32.AND P2, PT, R3, R14, PT ;  /* 0x0000000e0300720c */ /* 0x000fce0003f44070 */
[--C-:B------:R-:W-:Y:S01]  /*6b50*/  @!P1 IMAD.IADD R13, R13, 0x1, -R3.reuse ;  /* 0x000000010d0d9824 */ /* 0x100fe200078e0a03 */
[----:B------:R-:W-:Y:S02]  /*6b60*/  ISETP.GT.U32.AND P1, PT, R3, R5, PT ;  /* 0x000000050300720c */ /* 0x000fe40003f24070 */
[----:B------:R-:W-:Y:S02]  /*6b70*/  @!P3 IADD3 R15, R15, -R3, RZ ;  /* 0x800000030f0fb210 */ /* 0x000fe40007ffe0ff */
[----:B------:R-:W-:Y:S01]  /*6b80*/  ISETP.GT.U32.AND P3, PT, R3, R8, PT ;  /* 0x000000080300720c */ /* 0x000fe20003f64070 */
[--C-:B------:R-:W-:Y:S01]  /*6b90*/  @!P5 IMAD.IADD R9, R9, 0x1, -R3.reuse ;  /* 0x000000010909d824 */ /* 0x100fe200078e0a03 */
[C---:B------:R-:W-:Y:S01]  /*6ba0*/  ISETP.GT.U32.AND P5, PT, R3.reuse, R17, PT ;  /* 0x000000110300720c */ /* 0x040fe20003fa4070 */
[----:B------:R-:W-:Y:S01]  /*6bb0*/  @!P2 IMAD.IADD R14, R14, 0x1, -R3 ;  /* 0x000000010e0ea824 */ /* 0x000fe200078e0a03 */
[C---:B------:R-:W-:Y:S02]  /*6bc0*/  ISETP.GT.U32.AND P2, PT, R3.reuse, R6, PT ;  /* 0x000000060300720c */ /* 0x040fe40003f44070 */
[----:B------:R-:W-:-:S03]  /*6bd0*/  ISETP.GT.U32.AND P4, PT, R3, R9, PT ;  /* 0x000000090300720c */ /* 0x000fc60003f84070 */
[----:B------:R-:W-:Y:S01]  /*6be0*/  @!P1 IMAD.IADD R5, R5, 0x1, -R3 ;  /* 0x0000000105059824 */ /* 0x000fe200078e0a03 */
[----:B------:R-:W-:-:S03]  /*6bf0*/  ISETP.GT.U32.AND P1, PT, R3, R13, PT ;  /* 0x0000000d0300720c */ /* 0x000fc60003f24070 */
[--C-:B------:R-:W-:Y:S01]  /*6c00*/  @!P3 IMAD.IADD R8, R8, 0x1, -R3.reuse ;  /* 0x000000010808b824 */ /* 0x100fe200078e0a03 */
[----:B------:R-:W-:Y:S01]  /*6c10*/  ISETP.GT.U32.AND P3, PT, R3, R15, PT ;  /* 0x0000000f0300720c */ /* 0x000fe20003f64070 */
[--C-:B------:R-:W-:Y:S01]  /*6c20*/  @!P5 IMAD.IADD R17, R17, 0x1, -R3.reuse ;  /* 0x000000011111d824 */ /* 0x100fe200078e0a03 */
[C---:B------:R-:W-:Y:S01]  /*6c30*/  ISETP.GT.U32.AND P5, PT, R3.reuse, R10, PT ;  /* 0x0000000a0300720c */ /* 0x040fe20003fa4070 */
[--C-:B------:R-:W-:Y:S01]  /*6c40*/  @!P2 IMAD.IADD R6, R6, 0x1, -R3.reuse ;  /* 0x000000010606a824 */ /* 0x100fe200078e0a03 */
[----:B------:R-:W-:Y:S01]  /*6c50*/  ISETP.GT.U32.AND P2, PT, R3, R14, PT ;  /* 0x0000000e0300720c */ /* 0x000fe20003f44070 */
[----:B------:R-:W-:Y:S01]  /*6c60*/  @!P4 IMAD.IADD R9, R9, 0x1, -R3 ;  /* 0x000000010909c824 */ /* 0x000fe200078e0a03 */
[----:B------:R-:W-:-:S03]  /*6c70*/  ISETP.GT.U32.AND P4, PT, R3, R16, PT ;  /* 0x000000100300720c */ /* 0x000fc60003f84070 */
[--C-:B------:R-:W-:Y:S01]  /*6c80*/  @!P1 IMAD.IADD R13, R13, 0x1, -R3.reuse ;  /* 0x000000010d0d9824 */ /* 0x100fe200078e0a03 */
[C---:B------:R-:W-:Y:S02]  /*6c90*/  ISETP.GT.U32.AND P1, PT, R3.reuse, R20, PT ;  /* 0x000000140300720c */ /* 0x040fe40003f24070 */
[----:B------:R-:W-:Y:S01]  /*6ca0*/  ISETP.GT.U32.AND P6, PT, R3, R4, PT ;  /* 0x000000040300720c */ /* 0x000fe20003fc4070 */
[--C-:B------:R-:W-:Y:S01]  /*6cb0*/  @!P3 IMAD.IADD R15, R15, 0x1, -R3.reuse ;  /* 0x000000010f0fb824 */ /* 0x100fe200078e0a03 */
[C---:B------:R-:W-:Y:S02]  /*6cc0*/  ISETP.GT.U32.AND P3, PT, R3.reuse, R22, PT ;  /* 0x000000160300720c */ /* 0x040fe40003f64070 */
[----:B------:R-:W-:Y:S02]  /*6cd0*/  @!P5 IADD3 R10, R10, -R3, RZ ;  /* 0x800000030a0ad210 */ /* 0x000fe40007ffe0ff */
[C---:B------:R-:W-:Y:S01]  /*6ce0*/  ISETP.GT.U32.AND P5, PT, R3.reuse, R17, PT ;  /* 0x000000110300720c */ /* 0x040fe20003fa4070 */
[--C-:B------:R-:W-:Y:S01]  /*6cf0*/  @!P2 IMAD.IADD R14, R14, 0x1, -R3.reuse ;  /* 0x000000010e0ea824 */ /* 0x100fe200078e0a03 */
[C---:B------:R-:W-:Y:S01]  /*6d00*/  ISETP.GT.U32.AND P2, PT, R3.reuse, R21, PT ;  /* 0x000000150300720c */ /* 0x040fe20003f44070 */
[--C-:B------:R-:W-:Y:S01]  /*6d10*/  @!P4 IMAD.IADD R16, R16, 0x1, -R3.reuse ;  /* 0x000000011010c824 */ /* 0x100fe200078e0a03 */
[C---:B------:R-:W-:Y:S01]  /*6d20*/  ISETP.GT.U32.AND P4, PT, R3.reuse, R23, PT ;  /* 0x000000170300720c */ /* 0x040fe20003f84070 */
[--C-:B------:R-:W-:Y:S01]  /*6d30*/  @!P1 IMAD.IADD R20, R20, 0x1, -R3.reuse ;  /* 0x0000000114149824 */ /* 0x100fe200078e0a03 */
[----:B------:R-:W-:Y:S01]  /*6d40*/  ISETP.GT.U32.AND P1, PT, R3, R27, PT ;  /* 0x0000001b0300720c */ /* 0x000fe20003f24070 */
[----:B------:R-:W-:-:S02]  /*6d50*/  @!P6 IMAD.IADD R4, R4, 0x1, -R3 ;  /* 0x000000010404e824 */ /* 0x000fc400078e0a03 */
[--C-:B------:R-:W-:Y:S01]  /*6d60*/  @!P3 IMAD.IADD R22, R22, 0x1, -R3.reuse ;  /* 0x000000011616b824 */ /* 0x100fe200078e0a03 */
[C---:B------:R-:W-:Y:S02]  /*6d70*/  ISETP.GT.U32.AND P3, PT, R3.reuse, R29, PT ;  /* 0x0000001d0300720c */ /* 0x040fe40003f64070 */
[----:B------:R-:W-:Y:S01]  /*6d80*/  ISETP.GT.U32.AND P6, PT, R3, R18, PT ;  /* 0x000000120300720c */ /* 0x000fe20003fc4070 */
[--C-:B------:R-:W-:Y:S01]  /*6d90*/  @!P5 IMAD.IADD R17, R17, 0x1, -R3.reuse ;  /* 0x000000011111d824 */ /* 0x100fe200078e0a03 */
[----:B------:R-:W-:Y:S01]  /*6da0*/  ISETP.GT.U32.AND P5, PT, R3, R24, PT ;  /* 0x000000180300720c */ /* 0x000fe20003fa4070 */
[--C-:B------:R-:W-:Y:S01]  /*6db0*/  @!P2 IMAD.IADD R21, R21, 0x1, -R3.reuse ;  /* 0x000000011515a824 */ /* 0x100fe200078e0a03 */
[----:B------:R-:W-:Y:S01]  /*6dc0*/  ISETP.GT.U32.AND P2, PT, R3, R28, PT ;  /* 0x0000001c0300720c */ /* 0x000fe20003f44070 */
[--C-:B------:R-:W-:Y:S01]  /*6dd0*/  @!P4 IMAD.IADD R23, R23, 0x1, -R3.reuse ;  /* 0x000000011717c824 */ /* 0x100fe200078e0a03 */
[----:B------:R-:W-:Y:S01]  /*6de0*/  ISETP.GT.U32.AND P4, PT, R3, R30, PT ;  /* 0x0000001e0300720c */ /* 0x000fe20003f84070 */
[----:B------:R-:W-:Y:S01]  /*6df0*/  @!P1 IMAD.IADD R27, R27, 0x1, -R3 ;  /* 0x000000011b1b9824 */ /* 0x000fe200078e0a03 */
[----:B------:R-:W-:-:S03]  /*6e00*/  ISETP.GT.U32.AND P1, PT, R3, R21, PT ;  /* 0x000000150300720c */ /* 0x000fc60003f24070 */
[--C-:B------:R-:W-:Y:S01]  /*6e10*/  @!P3 IMAD.IADD R29, R29, 0x1, -R3.reuse ;  /* 0x000000011d1db824 */ /* 0x100fe200078e0a03 */
[C---:B------:R-:W-:Y:S01]  /*6e20*/  ISETP.GT.U32.AND P3, PT, R3.reuse, R23, PT ;  /* 0x000000170300720c */ /* 0x040fe20003f64070 */
[--C-:B------:R-:W-:Y:S01]  /*6e30*/  @!P6 IMAD.IADD R18, R18, 0x1, -R3.reuse ;  /* 0x000000011212e824 */ /* 0x100fe200078e0a03 */
[C---:B------:R-:W-:Y:S01]  /*6e40*/  ISETP.GT.U32.AND P6, PT, R3.reuse, R25, PT ;  /* 0x000000190300720c */ /* 0x040fe20003fc4070 */
[--C-:B------:R-:W-:Y:S01]  /*6e50*/  @!P5 IMAD.IADD R24, R24, 0x1, -R3.reuse ;  /* 0x000000011818d824 */ /* 0x100fe200078e0a03 */
[C---:B------:R-:W-:Y:S02]  /*6e60*/  ISETP.GT.U32.AND P5, PT, R3.reuse, R31, PT ;  /* 0x0000001f0300720c */ /* 0x040fe40003fa4070 */
[----:B------:R-:W-:Y:S01]  /*6e70*/  @!P2 IADD3 R28, R28, -R3, RZ ;  /* 0x800000031c1ca210 */ /* 0x000fe20007ffe0ff */
        /* <DEDUP_REMOVED lines=10> */
[----:B------:R-:W-:-:S02]  /*6f20*/  ISETP.GT.U32.AND P6, PT, R3, R19, PT ;  /* 0x000000130300720c */ /* 0x000fc40003fc4070 */
[C---:B------:R-:W-:Y:S01]  /*6f30*/  ISETP.GT.U32.AND P5, PT, R3.reuse, R25, PT ;  /* 0x000000190300720c */ /* 0x040fe20003fa4070 */
[--C-:B------:R-:W-:Y:S01]  /*6f40*/  @!P2 IMAD.IADD R22, R22, 0x1, -R3.reuse ;  /* 0x000000011616a824 */ /* 0x100fe200078e0a03 */
[C---:B------:R-:W-:Y:S02]  /*6f50*/  ISETP.GT.U32.AND P2, PT, R3.reuse, R28, PT ;  /* 0x0000001c0300720c */ /* 0x040fe40003f44070 */
[----:B------:R-:W-:Y:S02]  /*6f60*/  @!P4 IADD3 R24, R24, -R3, RZ ;  /* 0x800000031818c210 */ /* 0x000fe40007ffe0ff */
[----:B------:R-:W-:Y:S01]  /*6f70*/  ISETP.GT.U32.AND P4, PT, R3, R30, PT ;  /* 0x0000001e0300720c */ /* 0x000fe20003f84070 */
[--C-:B------:R-:W-:Y:S01]  /*6f80*/  @!P1 IMAD.IADD R27, R27, 0x1, -R3.reuse ;  /* 0x000000011b1b9824 */ /* 0x100fe200078e0a03 */
[----:B------:R-:W-:Y:S01]  /*6f90*/  ISETP.GT.U32.AND P1, PT, R3, R34, PT ;  /* 0x000000220300720c */ /* 0x000fe20003f24070 */
[--C-:B------:R-:W-:Y:S01]  /*6fa0*/  @!P3 IMAD.IADD R29, R29, 0x1, -R3.reuse ;  /* 0x000000011d1db824 */ /* 0x100fe200078e0a03 */
[C---:B------:R-:W-:Y:S01]  /*6fb0*/  ISETP.GT.U32.AND P3, PT, R3.reuse, R36, PT ;  /* 0x000000240300720c */ /* 0x040fe20003f64070 */
[--C-:B------:R-:W-:Y:S01]  /*6fc0*/  @!P0 IMAD.IADD R20, R20, 0x1, -R3.reuse ;  /* 0x0000000114148824 */ /* 0x100fe200078e0a03 */
[----:B------:R-:W-:Y:S01]  /*6fd0*/  ISETP.GT.U32.AND P0, PT, R3, R26, PT ;  /* 0x0000001a0300720c */ /* 0x000fe20003f04070 */
[--C-:B------:R-:W-:Y:S01]  /*6fe0*/  @!P6 IMAD.IADD R19, R19, 0x1, -R3.reuse ;  /* 0x000000011313e824 */ /* 0x100fe200078e0a03 */
[----:B------:R-:W-:Y:S01]  /*6ff0*/  ISETP.GT.U32.AND P6, PT, R3, R31, PT ;  /* 0x0000001f0300720c */ /* 0x000fe20003fc4070 */
[--C-:B------:R-:W-:Y:S01]  /*7000*/  @!P5 IMAD.IADD R25, R25, 0x1, -R3.reuse ;  /* 0x000000011919d824 */ /* 0x100fe200078e0a03 */
[C---:B------:R-:W-:Y:S01]  /*7010*/  ISETP.GT.U32.AND P5, PT, R3.reuse, R32, PT ;  /* 0x000000200300720c */ /* 0x040fe20003fa4070 */
        /* <DEDUP_REMOVED lines=9> */
[----:B------:R-:W-:Y:S01]  /*70b0*/  ISETP.GT.U32.AND P0, PT, R3, R33, PT ;  /* 0x000000210300720c */ /* 0x000fe20003f04070 */
[----:B------:R-:W-:Y:S01]  /*70c0*/  @!P6 IMAD.IADD R31, R31, 0x1, -R3 ;  /* 0x000000011f1fe824 */ /* 0x000fe200078e0a03 */
[----:B------:R-:W-:-:S02]  /*70d0*/  ISETP.GT.U32.AND P6, PT, R3, R38, PT ;  /* 0x000000260300720c */ /* 0x000fc40003fc4070 */
[----:B------:R-:W-:Y:S02]  /*70e0*/  @!P5 IADD3 R32, R32, -R3, RZ ;  /* 0x800000032020d210 */ /* 0x000fe40007ffe0ff */
[----:B------:R-:W-:Y:S01]  /*70f0*/  ISETP.GT.U32.AND P5, PT, R3, R39, PT ;  /* 0x000000270300720c */ /* 0x000fe20003fa4070 */
[--C-:B------:R-:W-:Y:S01]  /*7100*/  @!P2 IMAD.IADD R35, R35, 0x1, -R3.reuse ;  /* 0x000000012323a824 */ /* 0x100fe200078e0a03 */
[----:B------:R-:W-:Y:S01]  /*7110*/  ISETP.GT.U32.AND P2, PT, R3, R42, PT ;  /* 0x0000002a0300720c */ /* 0x000fe20003f44070 */
[--C-:B------:R-:W-:Y:S01]  /*7120*/  @!P4 IMAD.IADD R37, R37, 0x1, -R3.reuse ;  /* 0x000000012525c824 */ /* 0x100fe200078e0a03 */
[----:B------:R-:W-:Y:S01]  /*7130*/  ISETP.GT.U32.AND P4, PT, R3, R44, PT ;  /* 0x0000002c0300720c */ /* 0x000fe20003f84070 */
[--C-:B------:R-:W-:Y:S01]  /*7140*/  @!P3 IMAD.IADD R43, R43, 0x1, -R3.reuse ;  /* 0x000000012b2bb824 */ /* 0x100fe200078e0a03 */
[----:B------:R-:W-:Y:S02]  /*7150*/  @!P1 IADD3 R41, R41, -R3, RZ ;  /* 0x8000000329299210 */ /* 0x000fe40007ffe0ff */
[----:B------:R-:W-:Y:S01]  /*7160*/  ISETP.GT.U32.AND P1, PT, R3, R35, PT ;  /* 0x000000230300720c */ /* 0x000fe20003f24070 */
[----:B------:R-:W-:Y:S01]  /*7170*/  @!P0 IMAD.IADD R33, R33, 0x1, -R3 ;  /* 0x0000000121218824 */ /* 0x000fe200078e0a03 */
[----:B------:R-:W-:-:S02]  /*7180*/  ISETP.GT.U32.AND P3, PT, R3, R37, PT ;  /* 0x000000250300720c */ /* 0x000fc40003f64070 */
[----:B------:R-:W-:Y:S01]  /*7190*/  ISETP.GT.U32.AND P0, PT, R3, R40, PT ;  /* 0x000000280300720c */ /* 0x000fe20003f04070 */
[--C-:B------:R-:W-:Y:S02]  /*71a0*/  @!P6 IMAD.IADD R38, R38, 0x1, -R3.reuse ;  /* 0x000000012626e824 */ /* 0x100fe400078e0a03 */
[--C-:B------:R-:W-:Y:S01]  /*71b0*/  @!P5 IMAD.IADD R39, R39, 0x1, -R3.reuse ;  /* 0x000000012727d824 */ /* 0x100fe200078e0a03 */
[C---:B------:R-:W-:Y:S01]  /*71c0*/  ISETP.GT.U32.AND P5, PT, R3.reuse, R33, PT ;  /* 0x000000210300720c */ /* 0x040fe20003fa4070 */
[--C-:B------:R-:W-:Y:S01]  /*71d0*/  @!P2 IMAD.IADD R42, R42, 0x1, -R3.reuse ;  /* 0x000000012a2aa824 */ /* 0x100fe200078e0a03 */
[C---:B------:R-:W-:Y:S01]  /*71e0*/  ISETP.GT.U32.AND P2, PT, R3.reuse, R36, PT ;  /* 0x000000240300720c */ /* 0x040fe20003f44070 */
[--C-:B------:R-:W-:Y:S01]  /*71f0*/  @!P4 IMAD.IADD R44, R44, 0x1, -R3.reuse ;  /* 0x000000012c2cc824 */ /* 0x100fe200078e0a03 */
[C---:B------:R-:W-:Y:S02]  /*7200*/  ISETP.GT.U32.AND P6, PT, R3.reuse, R32, PT ;  /* 0x000000200300720c */ /* 0x040fe40003fc4070 */
[----:B------:R-:W-:Y:S01]  /*7210*/  ISETP.GT.U32.AND P4, PT, R3, R38, PT ;  /* 0x000000260300720c */ /* 0x000fe20003f84070 */
[----:B------:R-:W-:Y:S01]  /*7220*/  @!P1 IMAD.IADD R35, R35, 0x1, -R3 ;  /* 0x0000000123239824 */ /* 0x000fe200078e0a03 */
[----:B------:R-:W-:-:S02]  /*7230*/  ISETP.GT.U32.AND P1, PT, R3, R41, PT ;  /* 0x000000290300720c */ /* 0x000fc40003f24070 */
[----:B------:R-:W-:Y:S01]  /*7240*/  @!P3 IADD3 R37, R37, -R3, RZ ;  /* 0x800000032525b210 */ /* 0x000fe20007ffe0ff */
[--C-:B------:R-:W-:Y:S01]  /*7250*/  @!P0 IMAD.IADD R40, R40, 0x1, -R3.reuse ;  /* 0x0000000128288824 */ /* 0x100fe200078e0a03 */
[C---:B------:R-:W-:Y:S02]  /*7260*/  ISETP.GT.U32.AND P3, PT, R3.reuse, R43, PT ;  /* 0x0000002b0300720c */ /* 0x040fe40003f64070 */
        /* <DEDUP_REMOVED lines=16> */
[C---:B------:R-:W-:Y:S01]  /*7370*/  ISETP.GT.U32.AND P5, PT, R3.reuse, R46, PT ;  /* 0x0000002e0300720c */ /* 0x040fe20003fa4070 */
        /* <DEDUP_REMOVED lines=10> */
[----:B------:R-:W-:Y:S01]  /*7420*/  @!P0 IMAD.IADD R40, R40, 0x1, -R3 ;  /* 0x0000000128288824 */ /* 0x000fe200078e0a03 */
[----:B------:R-:W-:-:S02]  /*7430*/  ISETP.GT.U32.AND P0, PT, R3, R47, PT ;  /* 0x0000002f0300720c */ /* 0x000fc40003f04070 */
[----:B------:R-:W-:Y:S02]  /*7440*/  @!P5 IADD3 R46, R46, -R3, RZ ;  /* 0x800000032e2ed210 */ /* 0x000fe40007ffe0ff */
[----:B------:R-:W-:Y:S01]  /*7450*/  ISETP.GT.U32.AND P5, PT, R3, R53, PT ;  /* 0x000000350300720c */ /* 0x000fe20003fa4070 */
[--C-:B------:R-:W-:Y:S01]  /*7460*/  @!P2 IMAD.IADD R49, R49, 0x1, -R3.reuse ;  /* 0x000000013131a824 */ /* 0x100fe200078e0a03 */
[----:B------:R-:W-:Y:S01]  /*7470*/  ISETP.GT.U32.AND P2, PT, R3, R56, PT ;  /* 0x000000380300720c */ /* 0x000fe20003f44070 */
[--C-:B------:R-:W-:Y:S02]  /*7480*/  @!P6 IMAD.IADD R51, R51, 0x1, -R3.reuse ;  /* 0x000000013333e824 */ /* 0x100fe400078e0a03 */
[--C-:B------:R-:W-:Y:S01]  /*7490*/  @!P4 IMAD.IADD R52, R52, 0x1, -R3.reuse ;  /* 0x000000013434c824 */ /* 0x100fe200078e0a03 */
[----:B------:R-:W-:Y:S01]  /*74a0*/  ISETP.GT.U32.AND P4, PT, R3, R46, PT ;  /* 0x0000002e0300720c */ /* 0x000fe20003f84070 */
[----:B------:R-:W-:Y:S01]  /*74b0*/  @!P3 IMAD.IADD R57, R57, 0x1, -R3 ;  /* 0x000000013939b824 */ /* 0x000fe200078e0a03 */
[----:B------:R-:W-:-:S02]  /*74c0*/  @!P1 IADD3 R55, R55, -R3, RZ ;  /* 0x8000000337379210 */ /* 0x000fc40007ffe0ff */
[----:B------:R-:W-:Y:S01]  /*74d0*/  ISETP.GT.U32.AND P1, PT, R3, R49, PT ;  /* 0x000000310300720c */ /* 0x000fe20003f24070 */
[--C-:B------:R-:W-:Y:S01]  /*74e0*/  @!P0 IMAD.IADD R47, R47, 0x1, -R3.reuse ;  /* 0x000000012f2f8824 */ /* 0x100fe200078e0a03 */
[C---:B------:R-:W-:Y:S02]  /*74f0*/  ISETP.GT.U32.AND P3, PT, R3.reuse, R51, PT ;  /* 0x000000330300720c */ /* 0x040fe40003f64070 */
[----:B------:R-:W-:Y:S01]  /*7500*/  ISETP.GT.U32.AND P0, PT, R3, R54, PT ;  /* 0x000000360300720c */ /* 0x000fe20003f04070 */
[--C-:B------:R-:W-:Y:S01]  /*7510*/  @!P5 IMAD.IADD R53, R53, 0x1, -R3.reuse ;  /* 0x000000013535d824 */ /* 0x100fe200078e0a03 */
[C---:B------:R-:W-:Y:S01]  /*7520*/  ISETP.GT.U32.AND P5, PT, R3.reuse, R47, PT ;  /* 0x0000002f0300720c */ /* 0x040fe20003fa4070 */
[--C-:B------:R-:W-:Y:S01]  /*7530*/  @!P2 IMAD.IADD R56, R56, 0x1, -R3.reuse ;  /* 0x000000013838a824 */ /* 0x100fe200078e0a03 */
[C---:B------:R-:W-:Y:S01]  /*7540*/  ISETP.GT.U32.AND P2, PT, R3.reuse, R50, PT ;  /* 0x000000320300720c */ /* 0x040fe20003f44070 */
        /* <DEDUP_REMOVED lines=8> */
[--C-:B------:R-:W-:Y:S01]  /*75d0*/  @!P5 IMAD.IADD R47, R47, 0x1, -R3.reuse ;  /* 0x000000012f2fd824 */ /* 0x100fe200078e0a03 */
[C---:B------:R-:W-:Y:S02]  /*75e0*/  ISETP.GT.U32.AND P6, PT, R3.reuse, R45, PT ;  /* 0x0000002d0300720c */ /* 0x040fe40003fc4070 */
        /* <DEDUP_REMOVED lines=15> */
[----:B------:R-:W-:Y:S01]  /*76e0*/  @!P2 IMAD.IADD R56, R56, 0x1, -R3 ;  /* 0x000000013838a824 */ /* 0x000fe200078e0a03 */
[----:B------:R-:W-:-:S02]  /*76f0*/  ISETP.GT.U32.AND P2, PT, R3, R63, PT ;  /* 0x0000003f0300720c */ /* 0x000fc40003f44070 */
[----:B------:R-:W-:Y:S02]  /*7700*/  @!P4 IADD3 R59, R59, -R3, RZ ;  /* 0x800000033b3bc210 */ /* 0x000fe40007ffe0ff */
[C---:B------:R-:W-:Y:S01]  /*7710*/  ISETP.GT.U32.AND P4, PT, R3.reuse, R66, PT ;  /* 0x000000420300720c */ /* 0x040fe20003f84070 */
        /* <DEDUP_REMOVED lines=17> */
[----:B------:R-:W-:Y:S01]  /*7830*/  ISETP.GT.U32.AND P3, PT, R3, R65, PT ;  /* 0x000000410300720c */ /* 0x000fe20003f64070 */
[--C-:B------:R-:W-:Y:S01]  /*7840*/  @!P0 IMAD.IADD R61, R61, 0x1, -R3.reuse ;  /* 0x000000013d3d8824 */ /* 0x100fe200078e0a03 */
[----:B------:R-:W-:Y:S01]  /*7850*/  ISETP.GT.U32.AND P0, PT, R3, R68, PT ;  /* 0x000000440300720c */ /* 0x000fe20003f04070 */
[----:B------:R-:W-:-:S02]  /*7860*/  @!P6 IMAD.IADD R64, R64, 0x1, -R3 ;  /* 0x000000014040e824 */ /* 0x000fc400078e0a03 */
[--C-:B------:R-:W-:Y:S01]  /*7870*/  @!P5 IMAD.IADD R67, R67, 0x1, -R3.reuse ;  /* 0x000000014343d824 */ /* 0x100fe200078e0a03 */
[C---:B------:R-:W-:Y:S01]  /*7880*/  ISETP.GT.U32.AND P5, PT, R3.reuse, R61, PT ;  /* 0x0000003d0300720c */ /* 0x040fe20003fa4070 */
[--C-:B------:R-:W-:Y:S01]  /*7890*/  @!P2 IMAD.IADD R70, R70, 0x1, -R3.reuse ;  /* 0x000000014646a824 */ /* 0x100fe200078e0a03 */
[C---:B------:R-:W-:Y:S01]  /*78a0*/  ISETP.GT.U32.AND P6, PT, R3.reuse, R58, PT ;  /* 0x0000003a0300720c */ /* 0x040fe20003fc4070 */
[--C-:B------:R-:W-:Y:S01]  /*78b0*/  @!P4 IMAD.IADD R60, R60, 0x1, -R3.reuse ;  /* 0x000000013c3cc824 */ /* 0x100fe200078e0a03 */
[C---:B------:R-:W-:Y:S02]  /*78c0*/  ISETP.GT.U32.AND P2, PT, R3.reuse, R64, PT ;  /* 0x000000400300720c */ /* 0x040fe40003f44070 */
[----:B------:R-:W-:Y:S01]  /*78d0*/  ISETP.GT.U32.AND P4, PT, R3, R66, PT ;  /* 0x000000420300720c */ /* 0x000fe20003f84070 */
[--C-:B------:R-:W-:Y:S01]  /*78e0*/  @!P1 IMAD.IADD R63, R63, 0x1, -R3.reuse ;  /* 0x000000013f3f9824 */ /* 0x100fe200078e0a03 */
[----:B------:R-:W-:Y:S01]  /*78f0*/  ISETP.GT.U32.AND P1, PT, R3, R69, PT ;  /* 0x000000450300720c */ /* 0x000fe20003f24070 */
[----:B------:R-:W-:Y:S01]  /*7900*/  @!P3 IMAD.IADD R65, R65, 0x1, -R3 ;  /* 0x000000014141b824 */ /* 0x000fe200078e0a03 */
[----:B------:R-:W-:-:S02]  /*7910*/  ISETP.GT.U32.AND P3, PT, R3, R72, PT ;  /* 0x000000480300720c */ /* 0x000fc40003f64070 */
[----:B------:R-:W-:Y:S02]  /*7920*/  @!P0 IADD3 R68, R68, -R3, RZ ;  /* 0x8000000344448210 */ /* 0x000fe40007ffe0ff */
        /* <DEDUP_REMOVED lines=40> */
[----:B------:R-:W-:Y:S01]  /*7bb0*/  @!P0 IMAD.IADD R75, R75, 0x1, -R3 ;  /* 0x000000014b4b8824 */ /* 0x000fe200078e0a03 */
[----:B------:R-:W-:Y:S02]  /*7bc0*/  ISETP.GT.U32.AND P0, PT, R3, R82, PT ;  /* 0x000000520300720c */ /* 0x000fe40003f04070 */
[----:B------:R-:W-:-:S02]  /*7bd0*/  @!P5 IADD3 R81, R81, -R3, RZ ;  /* 0x800000035151d210 */ /* 0x000fc40007ffe0ff */
[C---:B------:R-:W-:Y:S01]  /*7be0*/  ISETP.GT.U32.AND P5, PT, R3.reuse, R75, PT ;  /* 0x0000004b0300720c */ /* 0x040fe20003fa4070 */
[--C-:B------:R-:W-:Y:S01]  /*7bf0*/  @!P2 IMAD.IADD R72, R72, 0x1, -R3.reuse ;  /* 0x000000014848a824 */ /* 0x100fe200078e0a03 */
[C---:B------:R-:W-:Y:S01]  /*7c00*/  ISETP.GT.U32.AND P2, PT, R3.reuse, R78, PT ;  /* 0x0000004e0300720c */ /* 0x040fe20003f44070 */
[--C-:B------:R-:W-:Y:S01]  /*7c10*/  @!P4 IMAD.IADD R74, R74, 0x1, -R3.reuse ;  /* 0x000000014a4ac824 */ /* 0x100fe200078e0a03 */
[----:B------:R-:W-:Y:S02]  /*7c20*/  ISETP.GT.U32.AND P4, PT, R3, R80, PT ;  /* 0x000000500300720c */ /* 0x000fe40003f84070 */
[----:B------:R-:W-:Y:S01]  /*7c30*/  @!P1 IADD3 R77, R77, -R3, RZ ;  /* 0x800000034d4d9210 */ /* 0x000fe20007ffe0ff */
[--C-:B------:R-:W-:Y:S01]  /*7c40*/  @!P3 IMAD.IADD R79, R79, 0x1, -R3.reuse ;  /* 0x000000014f4fb824 */ /* 0x100fe200078e0a03 */
[C---:B------:R-:W-:Y:S01]  /*7c50*/  ISETP.GT.U32.AND P1, PT, R3.reuse, R84, PT ;  /* 0x000000540300720c */ /* 0x040fe20003f24070 */
[----:B------:R-:W-:Y:S01]  /*7c60*/  @!P0 IMAD.IADD R82, R82, 0x1, -R3 ;  /* 0x0000000152528824 */ /* 0x000fe200078e0a03 */
[----:B------:R-:W-:-:S02]  /*7c70*/  ISETP.GT.U32.AND P3, PT, R3, R86, PT ;  /* 0x000000560300720c */ /* 0x000fc40003f64070 */
[----:B------:R-:W-:Y:S01]  /*7c80*/  ISETP.GT.U32.AND P0, PT, R3, R76, PT ;  /* 0x0000004c0300720c */ /* 0x000fe20003f04070 */
[--C-:B------:R-:W-:Y:S01]  /*7c90*/  @!P5 IMAD.IADD R75, R75, 0x1, -R3.reuse ;  /* 0x000000014b4bd824 */ /* 0x100fe200078e0a03 */
[C---:B------:R-:W-:Y:S01]  /*7ca0*/  ISETP.GT.U32.AND P5, PT, R3.reuse, R81, PT ;  /* 0x000000510300720c */ /* 0x040fe20003fa4070 */
[--C-:B------:R-:W-:Y:S01]  /*7cb0*/  @!P2 IMAD.IADD R78, R78, 0x1, -R3.reuse ;  /* 0x000000014e4ea824 */ /* 0x100fe200078e0a03 */
[C---:B------:R-:W-:Y:S01]  /*7cc0*/  ISETP.GT.U32.AND P2, PT, R3.reuse, R85, PT ;  /* 0x000000550300720c */ /* 0x040fe20003f44070 */
[--C-:B------:R-:W-:Y:S01]  /*7cd0*/  @!P4 IMAD.IADD R80, R80, 0x1, -R3.reuse ;  /* 0x000000015050c824 */ /* 0x100fe200078e0a03 */
[C---:B------:R-:W-:Y:S02]  /*7ce0*/  ISETP.GT.U32.AND P4, PT, R3.reuse, R87, PT ;  /* 0x000000570300720c */ /* 0x040fe40003f84070 */
[C---:B------:R-:W-:Y:S01]  /*7cf0*/  ISETP.GT.U32.AND P6, PT, R3.reuse, R71, PT ;  /* 0x000000470300720c */ /* 0x040fe20003fc4070 */
[----:B------:R-:W-:Y:S01]  /*7d00*/  @!P1 IMAD.IADD R84, R84, 0x1, -R3 ;  /* 0x0000000154549824 */ /* 0x000fe200078e0a03 */
[----:B------:R-:W-:-:S02]  /*7d10*/  ISETP.GT.U32.AND P1, PT, R3, R91, PT ;  /* 0x0000005b0300720c */ /* 0x000fc40003f24070 */
        /* <DEDUP_REMOVED lines=32> */
[----:B------:R-:W-:Y:S02]  /*7f20*/  @!P5 IADD3 R95, R95, -R3, RZ ;  /* 0x800000035f5fd210 */ /* 0x000fe40007ffe0ff */
[C---:B------:R-:W-:Y:S01]  /*7f30*/  ISETP.GT.U32.AND P5, PT, R3.reuse, R89, PT ;  /* 0x000000590300720c */ /* 0x040fe20003fa4070 */
[--C-:B------:R-:W-:Y:S01]  /*7f40*/  @!P2 IMAD.IADD R86, R86, 0x1, -R3.reuse ;  /* 0x000000015656a824 */ /* 0x100fe200078e0a03 */
[C---:B------:R-:W-:Y:S01]  /*7f50*/  ISETP.GT.U32.AND P2, PT, R3.reuse, R92, PT ;  /* 0x0000005c0300720c */ /* 0x040fe20003f44070 */
[--C-:B------:R-:W-:Y:S01]  /*7f60*/  @!P4 IMAD.IADD R88, R88, 0x1, -R3.reuse ;  /* 0x000000015858c824 */ /* 0x100fe200078e0a03 */
[----:B------:R-:W-:Y:S01]  /*7f70*/  ISETP.GT.U32.AND P4, PT, R3, R94, PT ;  /* 0x0000005e0300720c */ /* 0x000fe20003f84070 */
[--C-:B------:R-:W-:Y:S02]  /*7f80*/  @!P6 IMAD.IADD R90, R90, 0x1, -R3.reuse ;  /* 0x000000015a5ae824 */ /* 0x100fe400078e0a03 */
[--C-:B------:R-:W-:Y:S01]  /*7f90*/  @!P1 IMAD.IADD R91, R91, 0x1, -R3.reuse ;  /* 0x000000015b5b9824 */ /* 0x100fe200078e0a03 */
[----:B------:R-:W-:Y:S01]  /*7fa0*/  ISETP.GT.U32.AND P1, PT, R3, R98, PT ;  /* 0x000000620300720c */ /* 0x000fe20003f24070 */
        /* <DEDUP_REMOVED lines=21> */
[--C-:B------:R-:W-:Y:S01]  /*8100*/  @!P4 IMAD.IADD R101, R101, 0x1, -R3.reuse ;  /* 0x000000016565c824 */ /* 0x100fe200078e0a03 */
[----:B------:R-:W-:Y:S02]  /*8110*/  @!P2 IADD3 R99, R99, -R3, RZ ;  /* 0x800000036363a210 */ /* 0x000fe40007ffe0ff */
[C---:B------:R-:W-:Y:S02]  /*8120*/  ISETP.GT.U32.AND P2, PT, R3.reuse, R106, PT ;  /* 0x0000006a0300720c */ /* 0x040fe40003f44070 */
        /* <DEDUP_REMOVED lines=19> */
[--C-:B------:R-:W-:Y:S02]  /*8260*/  @!P6 IMAD.IADD R103, R103, 0x1, -R3.reuse ;  /* 0x000000016767e824 */ /* 0x100fe400078e0a03 */
[--C-:B------:R-:W-:Y:S01]  /*8270*/  @!P0 IMAD.IADD R104, R104, 0x1, -R3.reuse ;  /* 0x0000000168688824 */ /* 0x100fe200078e0a03 */
[----:B------:R-:W-:Y:S01]  /*8280*/  ISETP.GT.U32.AND P0, PT, R3, R98, PT ;  /* 0x000000620300720c */ /* 0x000fe20003f04070 */
[----:B------:R-:W-:Y:S01]  /*8290*/  @!P5 IMAD.IADD R109, R109, 0x1, -R3 ;  /* 0x000000016d6dd824 */ /* 0x000fe200078e0a03 */
[----:B------:R-:W-:-:S02]  /*82a0*/  ISETP.GT.U32.AND P6, PT, R3, R97, PT ;  /* 0x000000610300720c */ /* 0x000fc40003fc4070 */
        /* <DEDUP_REMOVED lines=18> */
[C---:B------:R-:W-:Y:S01]  /*83d0*/  ISETP.GT.U32.AND P4, PT, R3.reuse, R115, PT ;  /* 0x000000730300720c */ /* 0x040fe20003f84070 */
[--C-:B------:R-:W-:Y:S01]  /*83e0*/  @!P3 IMAD.IADD R114, R114, 0x1, -R3.reuse ;  /* 0x000000017272b824 */ /* 0x100fe200078e0a03 */
[----:B------:R-:W-:Y:S02]  /*83f0*/  @!P1 IADD3 R112, R112, -R3, RZ ;  /* 0x8000000370709210 */ /* 0x000fe40007ffe0ff */
[C---:B------:R-:W-:Y:S01]  /*8400*/  ISETP.GT.U32.AND P1, PT, R3.reuse, R119, PT ;  /* 0x000000770300720c */ /* 0x040fe20003f24070 */
[----:B------:R-:W-:Y:S01]  /*8410*/  @!P0 IMAD.IADD R104, R104, 0x1, -R3 ;  /* 0x0000000168688824 */ /* 0x000fe200078e0a03 */
[----:B------:R-:W-:-:S02]  /*8420*/  ISETP.GT.U32.AND P3, PT, R3, R121, PT ;  /* 0x000000790300720c */ /* 0x000fc40003f64070 */
        /* <DEDUP_REMOVED lines=15> */
[--C-:B------:R-:W-:Y:S02]  /*8520*/  @!P6 IMAD.IADD R116, R116, 0x1, -R3.reuse ;  /* 0x000000017474e824 */ /* 0x100fe400078e0a03 */
[--C-:B------:R-:W-:Y:S01]  /*8530*/  @!P5 IMAD.IADD R117, R117, 0x1, -R3.reuse ;  /* 0x000000017575d824 */ /* 0x100fe200078e0a03 */
[C---:B------:R-:W-:Y:S01]  /*8540*/  ISETP.GT.U32.AND P5, PT, R3.reuse, R111, PT ;  /* 0x0000006f0300720c */ /* 0x040fe20003fa4070 */
[--C-:B------:R-:W-:Y:S01]  /*8550*/  @!P2 IMAD.IADD R120, R120, 0x1, -R3.reuse ;  /* 0x000000017878a824 */ /* 0x100fe200078e0a03 */
[C---:B------:R-:W-:Y:S01]  /*8560*/  ISETP.GT.U32.AND P2, PT, R3.reuse, R114, PT ;  /* 0x000000720300720c */ /* 0x040fe20003f44070 */
[----:B------:R-:W-:Y:S01]  /*8570*/  @!P4 IMAD.IADD R122, R122, 0x1, -R3 ;  /* 0x000000017a7ac824 */ /* 0x000fe200078e0a03 */
[----:B------:R-:W-:-:S02]  /*8580*/  ISETP.GT.U32.AND P6, PT, R3, R110, PT ;  /* 0x0000006e0300720c */ /* 0x000fc40003fc4070 */
        /* <DEDUP_REMOVED lines=27> */
[--C-:B------:R-:W-:Y:S01]  /*8740*/  @!P4 IMAD.IADD R123, R123, 0x1, -R3.reuse ;  /* 0x000000017b7bc824 */ /* 0x100fe200078e0a03 */
[----:B------:R-:W-:Y:S01]  /*8750*/  ISETP.GT.U32.AND P4, PT, R3, R132, PT ;  /* 0x000000840300720c */ /* 0x000fe20003f84070 */
[----:B------:R-:W-:Y:S01]  /*8760*/  @!P3 IMAD.IADD R130, R130, 0x1, -R3 ;  /* 0x000000018282b824 */ /* 0x000fe200078e0a03 */
[----:B------:R-:W-:-:S02]  /*8770*/  @!P1 IADD3 R128, R128, -R3, RZ ;  /* 0x8000000380809210 */ /* 0x000fc40007ffe0ff */
[C---:B------:R-:W-:Y:S01]  /*8780*/  ISETP.GT.U32.AND P1, PT, R3.reuse, R135, PT ;  /* 0x000000870300720c */ /* 0x040fe20003f24070 */
[--C-:B------:R-:W-:Y:S01]  /*8790*/  @!P0 IMAD.IADD R118, R118, 0x1, -R3.reuse ;  /* 0x0000000176768824 */ /* 0x100fe200078e0a03 */
[C---:B------:R-:W-:Y:S02]  /*87a0*/  ISETP.GT.U32.AND P3, PT, R3.reuse, R137, PT ;  /* 0x000000890300720c */ /* 0x040fe40003f64070 */
[C---:B------:R-:W-:Y:S01]  /*87b0*/  ISETP.GT.U32.AND P0, PT, R3.reuse, R125, PT ;  /* 0x0000007d0300720c */ /* 0x040fe20003f04070 */
        /* <DEDUP_REMOVED lines=18> */
[----:B------:R-:W-:Y:S01]  /*88e0*/  ISETP.GT.U32.AND P4, PT, R3, R132, PT ;  /* 0x000000840300720c */ /* 0x000fe20003f84070 */
[----:B------:R-:W-:Y:S01]  /*88f0*/  @!P1 IMAD.IADD R129, R129, 0x1, -R3 ;  /* 0x0000000181819824 */ /* 0x000fe200078e0a03 */
[----:B------:R-:W-:-:S03]  /*8900*/  ISETP.GT.U32.AND P1, PT, R3, R135, PT ;  /* 0x000000870300720c */ /* 0x000fc60003f24070 */
[--C-:B------:R-:W-:Y:S01]  /*8910*/  @!P3 IMAD.IADD R131, R131, 0x1, -R3.reuse ;  /* 0x000000018383b824 */ /* 0x100fe200078e0a03 */
[C---:B------:R-:W-:Y:S01]  /*8920*/  ISETP.GT.U32.AND P3, PT, R3.reuse, R138, PT ;  /* 0x0000008a0300720c */ /* 0x040fe20003f64070 */
[--C-:B------:R-:W-:Y:S01]  /*8930*/  @!P0 IMAD.IADD R134, R134, 0x1, -R3.reuse ;  /* 0x0000000186868824 */ /* 0x100fe200078e0a03 */
[----:B------:R-:W-:Y:S01]  /*8940*/  ISETP.GT.U32.AND P0, PT, R3, R128, PT ;  /* 0x000000800300720c */ /* 0x000fe20003f04070 */
[--C-:B------:R-:W-:Y:S01]  /*8950*/  @!P5 IMAD.IADD R125, R125, 0x1, -R3.reuse ;  /* 0x000000017d7dd824 */ /* 0x100fe200078e0a03 */
[C---:B------:R-:W-:Y:S02]  /*8960*/  ISETP.GT.U32.AND P6, PT, R3.reuse, R123, PT ;  /* 0x0000007b0300720c */ /* 0x040fe40003fc4070 */
[C---:B------:R-:W-:Y:S01]  /*8970*/  ISETP.GT.U32.AND P5, PT, R3.reuse, R133, PT ;  /* 0x000000850300720c */ /* 0x040fe20003fa4070 */
[----:B------:R-:W-:Y:S01]  /*8980*/  @!P2 IMAD.IADD R130, R130, 0x1, -R3 ;  /* 0x000000018282a824 */ /* 0x000fe200078e0a03 */
[----:B------:R-:W-:Y:S02]  /*8990*/  ISETP.GT.U32.AND P2, PT, R3, R136, PT ;  /* 0x000000880300720c */ /* 0x000fe40003f44070 */
[----:B------:R-:W-:-:S02]  /*89a0*/  @!P4 IADD3 R132, R132, -R3, RZ ;  /* 0x800000038484c210 */ /* 0x000fc40007ffe0ff */
        /* <DEDUP_REMOVED lines=31> */
[----:B------:R-:W-:Y:S01]  /*8ba0*/  @!P3 IMAD.IADD R139, R139, 0x1, -R3 ;  /* 0x000000018b8bb824 */ /* 0x000fe200078e0a03 */
[----:B------:R-:W-:-:S02]  /*8bb0*/  ISETP.GT.U32.AND P3, PT, R3, R145, PT ;  /* 0x000000910300720c */ /* 0x000fc40003f64070 */
[----:B------:R-:W-:Y:S02]  /*8bc0*/  @!P0 IADD3 R141, R141, -R3, RZ ;  /* 0x800000038d8d8210 */ /* 0x000fe40007ffe0ff */
[----:B------:R-:W-:Y:S01]  /*8bd0*/  ISETP.GT.U32.AND P0, PT, R3, R148, PT ;  /* 0x000000940300720c */ /* 0x000fe20003f04070 */
[--C-:B------:R-:W-:Y:S02]  /*8be0*/  @!P6 IMAD.IADD R144, R144, 0x1, -R3.reuse ;  /* 0x000000019090e824 */ /* 0x100fe400078e0a03 */
[--C-:B------:R-:W-:Y:S01]  /*8bf0*/  @!P5 IMAD.IADD R147, R147, 0x1, -R3.reuse ;  /* 0x000000019393d824 */ /* 0x100fe200078e0a03 */
[C---:B------:R-:W-:Y:S01]  /*8c00*/  ISETP.GT.U32.AND P5, PT, R3.reuse, R141, PT ;  /* 0x0000008d0300720c */ /* 0x040fe20003fa4070 */
[----:B------:R-:W-:Y:S01]  /*8c10*/  @!P4 IMAD.IADD R140, R140, 0x1, -R3 ;  /* 0x000000018c8cc824 */ /* 0x000fe200078e0a03 */
[----:B------:R-:W-:Y:S02]  /*8c20*/  @!P2 IADD3 R150, R150, -R3, RZ ;  /* 0x800000039696a210 */ /* 0x000fe40007ffe0ff */
[----:B------:R-:W-:-:S02]  /*8c30*/  ISETP.GT.U32.AND P6, PT, R3, R138, PT ;  /* 0x0000008a0300720c */ /* 0x000fc40003fc4070 */
[C---:B------:R-:W-:Y:S02]  /*8c40*/  ISETP.GT.U32.AND P2, PT, R3.reuse, R144, PT ;  /* 0x000000900300720c */ /* 0x040fe40003f44070 */
[----:B------:R-:W-:Y:S01]  /*8c50*/  ISETP.GT.U32.AND P4, PT, R3, R146, PT ;  /* 0x000000920300720c */ /* 0x000fe20003f84070 */
[--C-:B------:R-:W-:Y:S01]  /*8c60*/  @!P1 IMAD.IADD R143, R143, 0x1, -R3.reuse ;  /* 0x000000018f8f9824 */ /* 0x100fe200078e0a03 */
[----:B------:R-:W-:Y:S02]  /*8c70*/  ISETP.GT.U32.AND P1, PT, R3, R149, PT ;  /* 0x000000950300720c */ /* 0x000fe40003f24070 */
        /* <DEDUP_REMOVED lines=30> */
[----:B------:R-:W-:Y:S01]  /*8e60*/  @!P0 IMAD.IADD R148, R148, 0x1, -R3 ;  /* 0x0000000194948824 */ /* 0x000fe200078e0a03 */
[----:B------:R-:W-:-:S02]  /*8e70*/  ISETP.GT.U32.AND P0, PT, R3, R155, PT ;  /* 0x0000009b0300720c */ /* 0x000fc40003f04070 */
[----:B------:R-:W-:Y:S02]  /*8e80*/  @!P5 IADD3 R154, R154, -R3, RZ ;  /* 0x800000039a9ad210 */ /* 0x000fe40007ffe0ff */
[----:B------:R-:W-:Y:S01]  /*8e90*/  ISETP.GT.U32.AND P5, PT, R3, R161, PT ;  /* 0x000000a10300720c */ /* 0x000fe20003fa4070 */
[--C-:B------:R-:W-:Y:S02]  /*8ea0*/  @!P6 IMAD.IADD R157, R157, 0x1, -R3.reuse ;  /* 0x000000019d9de824 */ /* 0x100fe400078e0a03 */
[--C-:B------:R-:W-:Y:S01]  /*8eb0*/  @!P2 IMAD.IADD R158, R158, 0x1, -R3.reuse ;  /* 0x000000019e9ea824 */ /* 0x100fe200078e0a03 */
[C---:B------:R-:W-:Y:S01]  /*8ec0*/  ISETP.GT.U32.AND P2, PT, R3.reuse, R152, PT ;  /* 0x000000980300720c */ /* 0x040fe20003f44070 */
        /* <DEDUP_REMOVED lines=11> */
[----:B------:R-:W-:Y:S01]  /*8f80*/  ISETP.GT.U32.AND P2, PT, R3, R158, PT ;  /* 0x0000009e0300720c */ /* 0x000fe20003f44070 */
[----:B------:R-:W-:Y:S01]  /*8f90*/  @!P4 IMAD.IADD R154, R154, 0x1, -R3 ;  /* 0x000000019a9ac824 */ /* 0x000fe200078e0a03 */
[----:B------:R-:W-:-:S02]  /*8fa0*/  IABS R247, R247 ;  /* 0x000000f700f77213 */ /* 0x000fc40000000000 */
[----:B------:R-:W-:Y:S01]  /*8fb0*/  ISETP.GT.U32.AND P4, PT, R3, R160, PT ;  /* 0x000000a00300720c */ /* 0x000fe20003f84070 */
[----:B------:R-:W-:Y:S01]  /*8fc0*/  @!P1 IMAD.IADD R157, R157, 0x1, -R3 ;  /* 0x000000019d9d9824 */ /* 0x000fe200078e0a03 */
[----:B------:R-:W-:Y:S01]  /*8fd0*/  ISETP.GT.U32.AND P1, PT, R3, R164, PT ;  /* 0x000000a40300720c */ /* 0x000fe20003f24070 */
[----:B------:R-:W-:Y:S01]  /*8fe0*/  VIADD R0, R7, 0xfa ;  /* 0x000000fa07007836 */ /* 0x000fe20000000000 */
[----:B------:R-:W-:Y:S01]  /*8ff0*/  @!P3 IADD3 R159, R159, -R3, RZ ;  /* 0x800000039f9fb210 */ /* 0x000fe20007ffe0ff */
[----:B------:R-:W-:Y:S01]  /*9000*/  IMAD.HI.U32 R126, R11, R247, RZ ;  /* 0x000000f70b7e7227 */ /* 0x000fe200078e00ff */
[----:B------:R-:W-:-:S03]  /*9010*/  ISETP.GT.U32.AND P3, PT, R3, R166, PT ;  /* 0x000000a60300720c */ /* 0x000fc60003f64070 */
[--C-:B------:R-:W-:Y:S01]  /*9020*/  @!P0 IMAD.IADD R162, R162, 0x1, -R3.reuse ;  /* 0x00000001a2a28824 */ /* 0x100fe200078e0a03 */
[----:B------:R-:W-:Y:S01]  /*9030*/  ISETP.GT.U32.AND P0, PT, R3, R156, PT ;  /* 0x0000009c0300720c */ /* 0x000fe20003f04070 */
[----:B------:R1:W-:Y:S01]  /*9040*/  STL [R1+0x14], R248 ;  /* 0x000014f801007387 */ /* 0x0003e20000100800 */
[----:B------:R-:W-:Y:S02]  /*9050*/  IMAD.MOV R126, RZ, RZ, -R126 ;  /* 0x000000ffff7e7224 */ /* 0x000fe400078e0a7e */
[--C-:B------:R-:W-:Y:S01]  /*9060*/  @!P5 IMAD.IADD R155, R155, 0x1, -R3.reuse ;  /* 0x000000019b9bd824 */ /* 0x100fe200078e0a03 */
[----:B------:R2:W-:Y:S01]  /*9070*/  STL [R1+0x10], R127 ;  /* 0x0000107f01007387 */ /* 0x0005e20000100800 */
[C---:B------:R-:W-:Y:S01]  /*9080*/  ISETP.GT.U32.AND P5, PT, R3.reuse, R161, PT ;  /* 0x000000a10300720c */ /* 0x040fe20003fa4070 */
[----:B------:R-:W-:Y:S02]  /*9090*/  @!P2 IMAD.IADD R158, R158, 0x1, -R3 ;  /* 0x000000019e9ea824 */ /* 0x000fe400078e0a03 */
[----:B------:R-:W-:Y:S01]  /*90a0*/  STL [R1+0xc], R249 ;  /* 0x00000cf901007387 */ /* 0x000fe20000100800 */
[----:B-1----:R-:W-:Y:S01]  /*90b0*/  IABS R248, R0 ;  /* 0x0000000000f87213 */ /* 0x002fe20000000000 */
[----:B------:R-:W-:-:S02]  /*90c0*/  IMAD R247, R3, R126, R247 ;  /* 0x0000007e03f77224 */ /* 0x000fc400078e02f7 */
[----:B------:R-:W-:Y:S01]  /*90d0*/  STL [R1+0x8], R252 ;  /* 0x000008fc01007387 */ /* 0x000fe20000100800 */
[C---:B------:R-:W-:Y:S01]  /*90e0*/  ISETP.GT.U32.AND P2, PT, R3.reuse, R165, PT ;  /* 0x000000a50300720c */ /* 0x040fe20003f44070 */
[--C-:B------:R-:W-:Y:S01]  /*90f0*/  @!P4 IMAD.IADD R160, R160, 0x1, -R3.reuse ;  /* 0x00000001a0a0c824 */ /* 0x100fe200078e0a03 */
[----:B------:R-:W-:Y:S01]  /*9100*/  ISETP.GT.U32.AND P4, PT, R3, R167, PT ;  /* 0x000000a70300720c */ /* 0x000fe20003f84070 */
[----:B------:R-:W-:Y:S01]  /*9110*/  STL [R1+0x4], R251 ;  /* 0x000004fb01007387 */ /* 0x000fe20000100800 */
[----:B------:R-:W-:Y:S01]  /*9120*/  IMAD.HI.U32 R126, R11, R248, RZ ;  /* 0x000000f80b7e7227 */ /* 0x000fe200078e00ff */
[C---:B------:R-:W-:Y:S02]  /*9130*/  ISETP.GT.U32.AND P6, PT, R3.reuse, R151, PT ;  /* 0x000000970300720c */ /* 0x040fe40003fc4070 */
[----:B------:R-:W-:Y:S01]  /*9140*/  STL [R1], R250 ;  /* 0x000000fa01007387 */ /* 0x000fe20000100800 */
[----:B------:R-:W-:Y:S01]  /*9150*/  @!P1 IMAD.IADD R164, R164, 0x1, -R3 ;  /* 0x00000001a4a49824 */ /* 0x000fe200078e0a03 */
[----:B------:R-:W-:-:S02]  /*9160*/  ISETP.GT.U32.AND P1, PT, R3, R171, PT ;  /* 0x000000ab0300720c */ /* 0x000fc40003f24070 */
[----:B------:R1:W-:Y:S01]  /*9170*/  STL [R1+0x1150], R0 ;  /* 0x0011500001007387 */ /* 0x0003e20000100800 */
[--C-:B------:R-:W-:Y:S01]  /*9180*/  @!P3 IMAD.IADD R166, R166, 0x1, -R3.reuse ;  /* 0x00000001a6a6b824 */ /* 0x100fe200078e0a03 */
[C---:B------:R-:W-:Y:S01]  /*9190*/  ISETP.GT.U32.AND P3, PT, R3.reuse, R173, PT ;  /* 0x000000ad0300720c */ /* 0x040fe20003f64070 */
[--C-:B------:R-:W-:Y:S01]  /*91a0*/  @!P0 IMAD.IADD R156, R156, 0x1, -R3.reuse ;  /* 0x000000019c9c8824 */ /* 0x100fe200078e0a03 */
[----:B------:R-:W-:Y:S01]  /*91b0*/  IADD3 R126, -R126, RZ, RZ ;  /* 0x000000ff7e7e7210 */ /* 0x000fe20007ffe1ff */
[----:B--2---:R-:W2:Y:S01]  /*91c0*/  S2R R127, SR_TID.X ;  /* 0x00000000007f7919 */ /* 0x004ea20000002100 */
[----:B------:R-:W-:Y:S02]  /*91d0*/  ISETP.GT.U32.AND P0, PT, R3, R162, PT ;  /* 0x000000a20300720c */ /* 0x000fe40003f04070 */
[----:B-1----:R-:W-:Y:S01]  /*91e0*/  IADD3 R0, R7, 0xfb, RZ ;  /* 0x000000fb07007810 */ /* 0x002fe20007ffe0ff */
[----:B------:R-:W-:-:S03]  /*91f0*/  @!P5 IMAD.IADD R161, R161, 0x1, -R3 ;  /* 0x00000001a1a1d824 */ /* 0x000fc600078e0a03 */
[----:B------:R-:W-:Y:S01]  /*9200*/  IABS R249, R0 ;  /* 0x0000000000f97213 */ /* 0x000fe20000000000 */
[----:B------:R1:W-:Y:S01]  /*9210*/  STL [R1+0x114c], R0 ;  /* 0x00114c0001007387 */ /* 0x0003e20000100800 */
[C---:B------:R-:W-:Y:S01]  /*9220*/  IMAD R248, R3.reuse, R126, R248 ;  /* 0x0000007e03f87224 */ /* 0x040fe200078e02f8 */
[----:B------:R-:W-:Y:S01]  /*9230*/  ISETP.GT.U32.AND P5, PT, R3, R168, PT ;  /* 0x000000a80300720c */ /* 0x000fe20003fa4070 */
[----:B------:R-:W-:Y:S02]  /*9240*/  @!P2 IMAD.IADD R165, R165, 0x1, -R3 ;  /* 0x00000001a5a5a824 */ /* 0x000fe400078e0a03 */
[----:B------:R-:W-:-:S04]  /*9250*/  IMAD.HI.U32 R126, R11, R249, RZ ;  /* 0x000000f90b7e7227 */ /* 0x000fc800078e00ff */
[----:B-1----:R-:W-:Y:S01]  /*9260*/  VIADD R0, R7, 0xfc ;  /* 0x000000fc07007836 */ /* 0x002fe20000000000 */
[----:B------:R-:W-:Y:S01]  /*9270*/  ISETP.GT.U32.AND P2, PT, R3, R172, PT ;  /* 0x000000ac0300720c */ /* 0x000fe20003f44070 */
[--C-:B------:R-:W-:Y:S01]  /*9280*/  @!P4 IMAD.IADD R167, R167, 0x1, -R3.reuse ;  /* 0x00000001a7a7c824 */ /* 0x100fe200078e0a03 */
[----:B------:R-:W-:Y:S02]  /*9290*/  ISETP.GT.U32.AND P4, PT, R3, R174, PT ;  /* 0x000000ae0300720c */ /* 0x000fe40003f84070 */
[----:B------:R1:W-:Y:S01]  /*92a0*/  STL [R1+0x1148], R0 ;  /* 0x0011480001007387 */ /* 0x0003e20000100800 */
[----:B------:R-:W-:Y:S01]  /*92b0*/  IABS R250, R0 ;  /* 0x0000000000fa7213 */ /* 0x000fe20000000000 */
[----:B------:R-:W-:Y:S02]  /*92c0*/  IMAD.MOV R126, RZ, RZ, -R126 ;  /* 0x000000ffff7e7224 */ /* 0x000fe400078e0a7e */
[--C-:B------:R-:W-:Y:S01]  /*92d0*/  @!P6 IMAD.IADD R151, R151, 0x1, -R3.reuse ;  /* 0x000000019797e824 */ /* 0x100fe200078e0a03 */
[----:B------:R-:W-:Y:S01]  /*92e0*/  ISETP.GT.U32.AND P6, PT, R3, R163, PT ;  /* 0x000000a30300720c */ /* 0x000fe20003fc4070 */
[----:B------:R-:W-:Y:S01]  /*92f0*/  @!P1 IMAD.IADD R171, R171, 0x1, -R3 ;  /* 0x00000001abab9824 */ /* 0x000fe200078e0a03 */
[----:B------:R-:W-:Y:S01]  /*9300*/  ISETP.GT.U32.AND P1, PT, R3, R165, PT ;  /* 0x000000a50300720c */ /* 0x000fe20003f24070 */
[----:B-1----:R-:W-:-:S02]  /*9310*/  VIADD R0, R7, 0xfd ;  /* 0x000000fd07007836 */ /* 0x002fc40000000000 */
[----:B------:R-:W-:Y:S01]  /*9320*/  @!P3 IMAD.IADD R173, R173, 0x1, -R3 ;  /* 0x00000001adadb824 */ /* 0x000fe200078e0a03 */
[C---:B------:R-:W-:Y:S01]  /*9330*/  ISETP.GT.U32.AND P3, PT, R3.reuse, R167, PT ;  /* 0x000000a70300720c */ /* 0x040fe20003f64070 */
[C---:B------:R-:W-:Y:S01]  /*9340*/  IMAD R249, R3.reuse, R126, R249 ;  /* 0x0000007e03f97224 */ /* 0x040fe200078e02f9 */
[----:B------:R1:W-:Y:S01]  /*9350*/  STL [R1+0x1144], R0 ;  /* 0x0011440001007387 */ /* 0x0003e20000100800 */
[----:B------:R-:W-:Y:S01]  /*9360*/  IABS R251, R0 ;  /* 0x0000000000fb7213 */ /* 0x000fe20000000000 */
[----:B------:R-:W-:Y:S01]  /*9370*/  @!P0 IMAD.IADD R162, R162, 0x1, -R3 ;  /* 0x00000001a2a28824 */ /* 0x000fe200078e0a03 */
[----:B------:R-:W-:Y:S01]  /*9380*/  ISETP.GT.U32.AND P0, PT, R3, R169, PT ;  /* 0x000000a90300720c */ /* 0x000fe20003f04070 */
[----:B------:R-:W-:Y:S01]  /*9390*/  IMAD.HI.U32 R126, R11, R250, RZ ;  /* 0x000000fa0b7e7227 */ /* 0x000fe200078e00ff */
[----:B------:R-:W-:-:S03]  /*93a0*/  @!P5 IADD3 R168, R168, -R3, RZ ;  /* 0x80000003a8a8d210 */ /* 0x000fc60007ffe0ff */
[----:B-1----:R-:W-:Y:S01]  /*93b0*/  VIADD R0, R7, 0xfe ;  /* 0x000000fe07007836 */ /* 0x002fe20000000000 */
[C---:B------:R-:W-:Y:S01]  /*93c0*/  ISETP.GT.U32.AND P5, PT, R3.reuse, R175, PT ;  /* 0x000000af0300720c */ /* 0x040fe20003fa4070 */
[----:B------:R-:W-:Y:S02]  /*93d0*/  IMAD.MOV R126, RZ, RZ, -R126 ;  /* 0x000000ffff7e7224 */ /* 0x000fe400078e0a7e */
[--C-:B------:R-:W-:Y:S01]  /*93e0*/  @!P2 IMAD.IADD R172, R172, 0x1, -R3.reuse ;  /* 0x00000001acaca824 */ /* 0x100fe200078e0a03 */
[----:B------:R-:W-:Y:S01]  /*93f0*/  IABS R252, R0 ;  /* 0x0000000000fc7213 */ /* 0x000fe20000000000 */
[--C-:B------:R-:W-:Y:S01]  /*9400*/  @!P4 IMAD.IADD R174, R174, 0x1, -R3.reuse ;  /* 0x00000001aeaec824 */ /* 0x100fe200078e0a03 */
[C---:B------:R-:W-:Y:S01]  /*9410*/  ISETP.GT.U32.AND P2, PT, R3.reuse, R166, PT ;  /* 0x000000a60300720c */ /* 0x040fe20003f44070 */
[C---:B------:R-:W-:Y:S01]  /*9420*/  IMAD R250, R3.reuse, R126, R250 ;  /* 0x0000007e03fa7224 */ /* 0x040fe200078e02fa */
[----:B------:R-:W-:Y:S01]  /*9430*/  ISETP.GT.U32.AND P4, PT, R3, R168, PT ;  /* 0x000000a80300720c */ /* 0x000fe20003f84070 */
[----:B------:R-:W-:Y:S01]  /*9440*/  @!P6 IMAD.IADD R163, R163, 0x1, -R3 ;  /* 0x00000001a3a3e824 */ /* 0x000fe200078e0a03 */
[----:B------:R-:W-:Y:S01]  /*9450*/  ISETP.GT.U32.AND P6, PT, R3, R170, PT ;  /* 0x000000aa0300720c */ /* 0x000fe20003fc4070 */
[----:B------:R-:W-:-:S04]  /*9460*/  IMAD.HI.U32 R126, R11, R251, RZ ;  /* 0x000000fb0b7e7227 */ /* 0x000fc800078e00ff */
[----:B------:R-:W-:Y:S01]  /*9470*/  @!P1 IMAD.IADD R165, R165, 0x1, -R3 ;  /* 0x00000001a5a59824 */ /* 0x000fe200078e0a03 */
[----:B------:R-:W-:Y:S01]  /*9480*/  ISETP.GT.U32.AND P1, PT, R3, R171, PT ;  /* 0x000000ab0300720c */ /* 0x000fe20003f24070 */
[----:B------:R-:W-:-:S04]  /*9490*/  IMAD.HI.U32 R11, R11, R252, RZ ;  /* 0x000000fc0b0b7227 */ /* 0x000fc800078e00ff */
[--C-:B------:R-:W-:Y:S01]  /*94a0*/  @!P3 IMAD.IADD R167, R167, 0x1, -R3.reuse ;  /* 0x00000001a7a7b824 */ /* 0x100fe200078e0a03 */
[----:B------:R-:W-:Y:S01]  /*94b0*/  ISETP.GT.U32.AND P3, PT, R3, R173, PT ;  /* 0x000000ad0300720c */ /* 0x000fe20003f64070 */
[----:B------:R-:W-:Y:S01]  /*94c0*/  @!P0 IMAD.IADD R169, R169, 0x1, -R3 ;  /* 0x00000001a9a98824 */ /* 0x000fe200078e0a03 */
[----:B------:R-:W-:Y:S01]  /*94d0*/  ISETP.GT.U32.AND P0, PT, R3, R176, PT ;  /* 0x000000b00300720c */ /* 0x000fe20003f04070 */
[----:B------:R-:W-:Y:S02]  /*94e0*/  IMAD.MOV R126, RZ, RZ, -R126 ;  /* 0x000000ffff7e7224 */ /* 0x000fe400078e0a7e */
[----:B------:R-:W-:Y:S01]  /*94f0*/  IMAD.MOV R11, RZ, RZ, -R11 ;  /* 0x000000ffff0b7224 */ /* 0x000fe200078e0a0b */
[----:B------:R1:W-:Y:S01]  /*9500*/  STL [R1+0x1140], R0 ;  /* 0x0011400001007387 */ /* 0x0003e20000100800 */
[----:B------:R-:W-:Y:S01]  /*9510*/  @!P5 IMAD.IADD R175, R175, 0x1, -R3 ;  /* 0x00000001afafd824 */ /* 0x000fe200078e0a03 */
[C---:B------:R-:W-:Y:S01]  /*9520*/  ISETP.GT.U32.AND P5, PT, R3.reuse, R169, PT ;  /* 0x000000a90300720c */ /* 0x040fe20003fa4070 */
[----:B------:R-:W-:Y:S01]  /*9530*/  IMAD R251, R3, R126, R251 ;  /* 0x0000007e03fb7224 */ /* 0x000fe200078e02fb */
[----:B--2---:R-:W-:Y:S01]  /*9540*/  LOP3.LUT R126, R127, 0x60, RZ, 0xc0, !PT ;  /* 0x000000607f7e7812 */ /* 0x004fe200078ec0ff */
[----:B------:R-:W-:-:S02]  /*9550*/  IMAD R252, R3, R11, R252 ;  /* 0x0000000b03fc7224 */ /* 0x000fc400078e02fc */
[----:B------:R-:W-:Y:S02]  /*9560*/  IMAD.SHL.U32 R11, R127, 0x4, RZ ;  /* 0x000000047f0b7824 */ /* 0x000fe400078e00ff */
[--C-:B------:R-:W-:Y:S01]  /*9570*/  @!P2 IMAD.IADD R166, R166, 0x1, -R3.reuse ;  /* 0x00000001a6a6a824 */ /* 0x100fe200078e0a03 */
[----:B-1----:R-:W2:Y:S01]  /*9580*/  LDL R0, [R1+0xc4c] ;  /* 0x000c4c0001007983 */ /* 0x002ea20000100800 */
[C---:B------:R-:W-:Y:S01]  /*9590*/  ISETP.GT.U32.AND P2, PT, R3.reuse, R172, PT ;  /* 0x000000ac0300720c */ /* 0x040fe20003f44070 */
[--C-:B------:R-:W-:Y:S02]  /*95a0*/  @!P4 IMAD.IADD R168, R168, 0x1, -R3.reuse ;  /* 0x00000001a8a8c824 */ /* 0x100fe400078e0a03 */
[----:B------:R-:W3:Y:S01]  /*95b0*/  LDL R127, [R1+0xce8] ;  /* 0x000ce800017f7983 */ /* 0x000ee20000100800 */
        /* <DEDUP_REMOVED lines=12> */
[----:B------:R-:W-:Y:S02]  /*9680*/  @!P2 IADD3 R172, R172, -R3, RZ ;  /* 0x80000003acaca210 */ /* 0x000fe40007ffe0ff */
[C---:B------:R-:W-:Y:S02]  /*9690*/  ISETP.GT.U32.AND P2, PT, R3.reuse, R179, PT ;  /* 0x000000b30300720c */ /* 0x040fe40003f44070 */
[C---:B------:R-:W-:Y:S01]  /*96a0*/  ISETP.GT.U32.AND P4, PT, R3.reuse, R181, PT ;  /* 0x000000b50300720c */ /* 0x040fe20003f84070 */
[--C-:B------:R-:W-:Y:S01]  /*96b0*/  @!P1 IMAD.IADD R178, R178, 0x1, -R3.reuse ;  /* 0x00000001b2b29824 */ /* 0x100fe200078e0a03 */
[C---:B------:R-:W-:Y:S01]  /*96c0*/  ISETP.GT.U32.AND P1, PT, R3.reuse, R185, PT ;  /* 0x000000b90300720c */ /* 0x040fe20003f24070 */
[--C-:B------:R-:W-:Y:S01]  /*96d0*/  @!P3 IMAD.IADD R180, R180, 0x1, -R3.reuse ;  /* 0x00000001b4b4b824 */ /* 0x100fe200078e0a03 */
[----:B------:R-:W-:Y:S01]  /*96e0*/  ISETP.GT.U32.AND P3, PT, R3, R187, PT ;  /* 0x000000bb0300720c */ /* 0x000fe20003f64070 */
[----:B------:R-:W-:Y:S01]  /*96f0*/  @!P0 IMAD.IADD R170, R170, 0x1, -R3 ;  /* 0x00000001aaaa8824 */ /* 0x000fe200078e0a03 */
[----:B------:R-:W-:-:S02]  /*9700*/  @!P6 IADD3 R164, R164, -R3, RZ ;  /* 0x80000003a4a4e210 */ /* 0x000fc40007ffe0ff */
[C---:B------:R-:W-:Y:S02]  /*9710*/  ISETP.GT.U32.AND P6, PT, R3.reuse, R176, PT ;  /* 0x000000b00300720c */ /* 0x040fe40003fc4070 */
[----:B------:R-:W-:Y:S01]  /*9720*/  ISETP.GT.U32.AND P0, PT, R3, R177, PT ;  /* 0x000000b10300720c */ /* 0x000fe20003f04070 */
[--C-:B------:R-:W-:Y:S01]  /*9730*/  @!P5 IMAD.IADD R175, R175, 0x1, -R3.reuse ;  /* 0x00000001afafd824 */ /* 0x100fe200078e0a03 */
[----:B------:R-:W-:Y:S01]  /*9740*/  ISETP.GT.U32.AND P5, PT, R3, R182, PT ;  /* 0x000000b60300720c */ /* 0x000fe20003fa4070 */
[--C-:B------:R-:W-:Y:S01]  /*9750*/  @!P2 IMAD.IADD R179, R179, 0x1, -R3.reuse ;  /* 0x00000001b3b3a824 */ /* 0x100fe200078e0a03 */
[----:B------:R-:W-:Y:S02]  /*9760*/  ISETP.GT.U32.AND P2, PT, R3, R186, PT ;  /* 0x000000ba0300720c */ /* 0x000fe40003f44070 */
        /* <DEDUP_REMOVED lines=32> */
[C---:B------:R-:W-:Y:S01]  /*9970*/  ISETP.GT.U32.AND P1, PT, R3.reuse, R192, PT ;  /* 0x000000c00300720c */ /* 0x040fe20003f24070 */
[--C-:B------:R-:W-:Y:S01]  /*9980*/  @!P0 IMAD.IADD R178, R178, 0x1, -R3.reuse ;  /* 0x00000001b2b28824 */ /* 0x100fe200078e0a03 */
[C---:B------:R-:W-:Y:S02]  /*9990*/  ISETP.GT.U32.AND P3, PT, R3.reuse, R194, PT ;  /* 0x000000c20300720c */ /* 0x040fe40003f64070 */
[----:B------:R-:W-:Y:S01]  /*99a0*/  ISETP.GT.U32.AND P0, PT, R3, R184, PT ;  /* 0x000000b80300720c */ /* 0x000fe20003f04070 */
[--C-:B------:R-:W-:Y:S01]  /*99b0*/  @!P5 IMAD.IADD R183, R183, 0x1, -R3.reuse ;  /* 0x00000001b7b7d824 */ /* 0x100fe200078e0a03 */
[----:B------:R-:W-:Y:S02]  /*99c0*/  @!P6 IADD3 R177, R177, -R3, RZ ;  /* 0x80000003b1b1e210 */ /* 0x000fe40007ffe0ff */
[C---:B------:R-:W-:Y:S02]  /*99d0*/  ISETP.GT.U32.AND P6, PT, R3.reuse, R189, PT ;  /* 0x000000bd0300720c */ /* 0x040fe40003fc4070 */
[C---:B------:R-:W-:Y:S01]  /*99e0*/  ISETP.GT.U32.AND P5, PT, R3.reuse, R190, PT ;  /* 0x000000be0300720c */ /* 0x040fe20003fa4070 */
[--C-:B------:R-:W-:Y:S01]  /*99f0*/  @!P2 IMAD.IADD R186, R186, 0x1, -R3.reuse ;  /* 0x00000001babaa824 */ /* 0x100fe200078e0a03 */
[C---:B------:R-:W-:Y:S01]  /*9a00*/  ISETP.GT.U32.AND P2, PT, R3.reuse, R193, PT ;  /* 0x000000c10300720c */ /* 0x040fe20003f44070 */
[--C-:B------:R-:W-:Y:S01]  /*9a10*/  @!P4 IMAD.IADD R188, R188, 0x1, -R3.reuse ;  /* 0x00000001bcbcc824 */ /* 0x100fe200078e0a03 */
        /* <DEDUP_REMOVED lines=70> */
[--C-:B------:R-:W-:Y:S01]  /*9e80*/  @!P1 IMAD.IADD R213, R213, 0x1, -R3.reuse ;  /* 0x00000001d5d59824 */ /* 0x100fe200078e0a03 */
[----:B------:R-:W-:Y:S01]  /*9e90*/  ISETP.GT.U32.AND P1, PT, R3, R207, PT ;  /* 0x000000cf0300720c */ /* 0x000fe20003f24070 */
[--C-:B------:R-:W-:Y:S01]  /*9ea0*/  @!P3 IMAD.IADD R215, R215, 0x1, -R3.reuse ;  /* 0x00000001d7d7b824 */ /* 0x100fe200078e0a03 */
[----:B------:R-:W-:Y:S01]  /*9eb0*/  ISETP.GT.U32.AND P3, PT, R3, R209, PT ;  /* 0x000000d10300720c */ /* 0x000fe20003f64070 */
[----:B------:R-:W-:-:S02]  /*9ec0*/  @!P0 IMAD.IADD R205, R205, 0x1, -R3 ;  /* 0x00000001cdcd8824 */ /* 0x000fc400078e0a03 */
[----:B------:R-:W-:-:S03]  /*9ed0*/  @!P5 IMAD.IADD R211, R211, 0x1, -R3 ;  /* 0x00000001d3d3d824 */ /* 0x000fc600078e0a03 */
[C---:B------:R-:W-:Y:S01]  /*9ee0*/  ISETP.GT.U32.AND P5, PT, R3.reuse, R205, PT ;  /* 0x000000cd0300720c */ /* 0x040fe20003fa4070 */
[--C-:B------:R-:W-:Y:S01]  /*9ef0*/  @!P2 IMAD.IADD R214, R214, 0x1, -R3.reuse ;  /* 0x00000001d6d6a824 */ /* 0x100fe200078e0a03 */
[C---:B------:R-:W-:Y:S02]  /*9f00*/  ISETP.GT.U32.AND P2, PT, R3.reuse, R208, PT ;  /* 0x000000d00300720c */ /* 0x040fe40003f44070 */
[----:B------:R-:W-:Y:S02]  /*9f10*/  @!P4 IADD3 R204, R204, -R3, RZ ;  /* 0x80000003ccccc210 */ /* 0x000fe40007ffe0ff */
        /* <DEDUP_REMOVED lines=8> */
[C---:B------:R-:W-:Y:S02]  /*9fa0*/  ISETP.GT.U32.AND P6, PT, R3.reuse, R203, PT ;  /* 0x000000cb0300720c */ /* 0x040fe40003fc4070 */
[C---:B------:R-:W-:Y:S01]  /*9fb0*/  ISETP.GT.U32.AND P2, PT, R3.reuse, R214, PT ;  /* 0x000000d60300720c */ /* 0x040fe20003f44070 */
[--C-:B------:R-:W-:Y:S01]  /*9fc0*/  @!P4 IMAD.IADD R210, R210, 0x1, -R3.reuse ;  /* 0x00000001d2d2c824 */ /* 0x100fe200078e0a03 */
[----:B------:R-:W-:Y:S01]  /*9fd0*/  ISETP.GT.U32.AND P4, PT, R3, R217, PT ;  /* 0x000000d90300720c */ /* 0x000fe20003f84070 */
        /* <DEDUP_REMOVED lines=16> */
[--C-:B------:R-:W-:Y:S02]  /*a0e0*/  @!P5 IMAD.IADD R218, R218, 0x1, -R3.reuse ;  /* 0x00000001dadad824 */ /* 0x100fe400078e0a03 */
[--C-:B------:R-:W-:Y:S01]  /*a0f0*/  @!P6 IMAD.IADD R215, R215, 0x1, -R3.reuse ;  /* 0x00000001d7d7e824 */ /* 0x100fe200078e0a03 */
[----:B------:R-:W-:Y:S02]  /*a100*/  ISETP.GT.U32.AND P6, PT, R3, R222, PT ;  /* 0x000000de0300720c */ /* 0x000fe40003fc4070 */
[----:B------:R-:W-:Y:S01]  /*a110*/  @!P2 IADD3 R221, R221, -R3, RZ ;  /* 0x80000003dddda210 */ /* 0x000fe20007ffe0ff */
[--C-:B------:R-:W-:Y:S01]  /*a120*/  @!P4 IMAD.IADD R224, R224, 0x1, -R3.reuse ;  /* 0x00000001e0e0c824 */ /* 0x100fe200078e0a03 */
[----:B------:R-:W-:Y:S01]  /*a130*/  ISETP.GT.U32.AND P4, PT, R3, R218, PT ;  /* 0x000000da0300720c */ /* 0x000fe20003f84070 */
[----:B------:R-:W-:Y:S01]  /*a140*/  @!P1 IMAD.IADD R227, R227, 0x1, -R3 ;  /* 0x00000001e3e39824 */ /* 0x000fe200078e0a03 */
[----:B------:R-:W-:Y:S02]  /*a150*/  ISETP.GT.U32.AND P1, PT, R3, R221, PT ;  /* 0x000000dd0300720c */ /* 0x000fe40003f24070 */
[----:B------:R-:W-:-:S02]  /*a160*/  @!P3 IADD3 R217, R217, -R3, RZ ;  /* 0x80000003d9d9b210 */ /* 0x000fc40007ffe0ff */
[C---:B------:R-:W-:Y:S02]  /*a170*/  ISETP.GT.U32.AND P3, PT, R3.reuse, R223, PT ;  /* 0x000000df0300720c */ /* 0x040fe40003f64070 */
[C---:B------:R-:W-:Y:S01]  /*a180*/  ISETP.GT.U32.AND P2, PT, R3.reuse, R228, PT ;  /* 0x000000e40300720c */ /* 0x040fe20003f44070 */
[----:B------:R-:W-:Y:S01]  /*a190*/  @!P6 IMAD.IADD R222, R222, 0x1, -R3 ;  /* 0x00000001dedee824 */ /* 0x000fe200078e0a03 */
[----:B------:R-:W-:-:S03]  /*a1a0*/  ISETP.GT.U32.AND P6, PT, R3, R216, PT ;  /* 0x000000d80300720c */ /* 0x000fc60003fc4070 */
[--C-:B------:R-:W-:Y:S01]  /*a1b0*/  @!P4 IMAD.IADD R218, R218, 0x1, -R3.reuse ;  /* 0x00000001dadac824 */ /* 0x100fe200078e0a03 */
[----:B------:R-:W-:Y:S01]  /*a1c0*/  ISETP.GT.U32.AND P4, PT, R3, R224, PT ;  /* 0x000000e00300720c */ /* 0x000fe20003f84070 */
[----:B------:R-:W-:Y:S01]  /*a1d0*/  @!P1 IMAD.IADD R221, R221, 0x1, -R3 ;  /* 0x00000001dddd9824 */ /* 0x000fe200078e0a03 */
[----:B------:R-:W-:-:S03]  /*a1e0*/  ISETP.GT.U32.AND P1, PT, R3, R227, PT ;  /* 0x000000e30300720c */ /* 0x000fc60003f24070 */
[--C-:B------:R-:W-:Y:S01]  /*a1f0*/  @!P3 IMAD.IADD R223, R223, 0x1, -R3.reuse ;  /* 0x00000001dfdfb824 */ /* 0x100fe200078e0a03 */
[----:B------:R-:W-:Y:S01]  /*a200*/  ISETP.GT.U32.AND P3, PT, R3, R230, PT ;  /* 0x000000e60300720c */ /* 0x000fe20003f64070 */
[--C-:B------:R-:W-:Y:S02]  /*a210*/  @!P2 IMAD.IADD R228, R228, 0x1, -R3.reuse ;  /* 0x00000001e4e4a824 */ /* 0x100fe400078e0a03 */
[----:B------:R-:W-:-:S03]  /*a220*/  @!P6 IMAD.IADD R216, R216, 0x1, -R3 ;  /* 0x00000001d8d8e824 */ /* 0x000fc600078e0a03 */
[C---:B------:R-:W-:Y:S01]  /*a230*/  ISETP.GT.U32.AND P6, PT, R3.reuse, R228, PT ;  /* 0x000000e40300720c */ /* 0x040fe20003fc4070 */
[--C-:B------:R-:W-:Y:S01]  /*a240*/  @!P4 IMAD.IADD R224, R224, 0x1, -R3.reuse ;  /* 0x00000001e0e0c824 */ /* 0x100fe200078e0a03 */
[----:B------:R-:W-:Y:S01]  /*a250*/  ISETP.GT.U32.AND P4, PT, R3, R231, PT ;  /* 0x000000e70300720c */ /* 0x000fe20003f84070 */
[----:B------:R-:W-:Y:S01]  /*a260*/  @!P1 IMAD.IADD R227, R227, 0x1, -R3 ;  /* 0x00000001e3e39824 */ /* 0x000fe200078e0a03 */
[----:B------:R-:W-:-:S03]  /*a270*/  ISETP.GT.U32.AND P1, PT, R3, R234, PT ;  /* 0x000000ea0300720c */ /* 0x000fc60003f24070 */
[----:B------:R-:W-:Y:S01]  /*a280*/  @!P3 IMAD.IADD R230, R230, 0x1, -R3 ;  /* 0x00000001e6e6b824 */ /* 0x000fe200078e0a03 */
[----:B------:R-:W-:-:S05]  /*a290*/  ISETP.GT.U32.AND P3, PT, R3, R237, PT ;  /* 0x000000ed0300720c */ /* 0x000fca0003f64070 */
[--C-:B------:R-:W-:Y:S01]  /*a2a0*/  @!P6 IMAD.IADD R228, R228, 0x1, -R3.reuse ;  /* 0x00000001e4e4e824 */ /* 0x100fe200078e0a03 */
[----:B------:R-:W-:Y:S01]  /*a2b0*/  ISETP.GT.U32.AND P6, PT, R3, R235, PT ;  /* 0x000000eb0300720c */ /* 0x000fe20003fc4070 */
[--C-:B------:R-:W-:Y:S02]  /*a2c0*/  @!P4 IMAD.IADD R231, R231, 0x1, -R3.reuse ;  /* 0x00000001e7e7c824 */ /* 0x100fe400078e0a03 */
[----:B------:R-:W-:Y:S01]  /*a2d0*/  @!P1 IMAD.IADD R234, R234, 0x1, -R3 ;  /* 0x00000001eaea9824 */ /* 0x000fe200078e0a03 */
[----:B------:R-:W-:-:S03]  /*a2e0*/  ISETP.GT.U32.AND P1, PT, R3, R241, PT ;  /* 0x000000f10300720c */ /* 0x000fc60003f24070 */
[----:B------:R-:W-:Y:S01]  /*a2f0*/  @!P3 IMAD.IADD R237, R237, 0x1, -R3 ;  /* 0x00000001ededb824 */ /* 0x000fe200078e0a03 */
[----:B------:R-:W-:-:S05]  /*a300*/  ISETP.GT.U32.AND P3, PT, R3, R231, PT ;  /* 0x000000e70300720c */ /* 0x000fca0003f64070 */
[----:B------:R-:W-:-:S04]  /*a310*/  @!P6 IADD3 R235, R235, -R3, RZ ;  /* 0x80000003ebebe210 */ /* 0x000fc80007ffe0ff */
[----:B------:R-:W-:Y:S01]  /*a320*/  @!P1 IMAD.IADD R241, R241, 0x1, -R3 ;  /* 0x00000001f1f19824 */ /* 0x000fe200078e0a03 */
[----:B------:R-:W-:-:S03]  /*a330*/  ISETP.GT.U32.AND P1, PT, R3, R235, PT ;  /* 0x000000eb0300720c */ /* 0x000fc60003f24070 */
[----:B------:R-:W-:Y:S01]  /*a340*/  @!P3 IMAD.IADD R231, R231, 0x1, -R3 ;  /* 0x00000001e7e7b824 */ /* 0x000fe200078e0a03 */
[----:B------:R-:W-:-:S09]  /*a350*/  ISETP.GT.U32.AND P3, PT, R3, R237, PT ;  /* 0x000000ed0300720c */ /* 0x000fd20003f64070 */
        /* <DEDUP_REMOVED lines=9> */
[----:B--2---:R-:W-:-:S03]  /*a3f0*/  ISETP.GE.AND P1, PT, R0, RZ, PT ;  /* 0x000000ff0000720c */ /* 0x004fc60003f26270 */
[----:B------:R-:W-:Y:S01]  /*a400*/  @!P3 IMAD.IADD R251, R251, 0x1, -R3 ;  /* 0x00000001fbfbb824 */ /* 0x000fe200078e0a03 */
[----:B---3--:R-:W-:Y:S02]  /*a410*/  ISETP.NE.AND P3, PT, R127, RZ, PT ;  /* 0x000000ff7f00720c */ /* 0x008fe40003f65270 */
[----:B------:R-:W-:-:S04]  /*a420*/  LOP3.LUT R11, R11, 0x7c, RZ, 0xc0, !PT ;  /* 0x0000007c0b0b7812 */ /* 0x000fc800078ec0ff */
[----:B------:R-:W-:-:S03]  /*a430*/  LEA R11, R126, R11, 0xa ;  /* 0x0000000b7e0b7211 */ /* 0x000fc600078e50ff */
[----:B------:R-:W-:-:S04]  /*a440*/  @!P1 IADD3 R2, -R2, RZ, RZ ;  /* 0x000000ff02029210 */ /* 0x000fc80007ffe1ff */
[----:B------:R-:W-:Y:S01]  /*a450*/  @!P3 LOP3.LUT R2, RZ, R127, RZ, 0x33, !PT ;  /* 0x0000007fff02b212 */ /* 0x000fe200078e33ff */
[----:B------:R1:W-:Y:S04]  /*a460*/  STL [R1+0x152c], R11 ;  /* 0x00152c0b01007387 */ /* 0x0003e80000100800 */
[----:B------:R-:W2:Y:S01]  /*a470*/  LDL R127, [R1+0x113c] ;  /* 0x00113c00017f7983 */ /* 0x000ea20000100800 */
[----:B------:R-:W-:-:S03]  /*a480*/  IMAD R126, R2, UR4, RZ ;  /* 0x00000004027e7c24 */ /* 0x000fc6000f8e02ff */
[----:B------:R-:W3:Y:S04]  /*a490*/  LDL R0, [R1+0xcec] ;  /* 0x000cec0001007983 */ /* 0x000ee80000100800 */
[----:B-1----:R-:W4:Y:S04]  /*a4a0*/  LDL R11, [R1+0x1130] ;  /* 0x00113000010b7983 */ /* 0x002f280000100800 */
[----:B------:R1:W-:Y:S04]  /*a4b0*/  STL [R1+0x1530], R7 ;  /* 0x0015300701007387 */ /* 0x0003e80000100800 */
[----:B------:R-:W2:Y:S01]  /*a4c0*/  LDL R2, [R1+0x1528] ;  /* 0x0015280001027983 */ /* 0x000ea20000100800 */
[----:B------:R-:W-:-:S13]  /*a4d0*/  ISETP.GT.U32.AND P0, PT, R3, R212, PT ;  /* 0x000000d40300720c */ /* 0x000fda0003f04070 */
[----:B------:R-:W-:Y:S01]  /*a4e0*/  @!P0 IMAD.IADD R212, R212, 0x1, -R3 ;  /* 0x00000001d4d48824 */ /* 0x000fe200078e0a03 */
[----:B------:R-:W-:-:S13]  /*a4f0*/  ISETP.GT.U32.AND P0, PT, R3, R206, PT ;  /* 0x000000ce0300720c */ /* 0x000fda0003f04070 */
[----:B------:R-:W-:Y:S01]  /*a500*/  @!P0 IMAD.IADD R206, R206, 0x1, -R3 ;  /* 0x00000001cece8824 */ /* 0x000fe200078e0a03 */
[----:B------:R-:W-:-:S13]  /*a510*/  ISETP.GT.U32.AND P0, PT, R3, R212, PT ;  /* 0x000000d40300720c */ /* 0x000fda0003f04070 */
[----:B------:R-:W-:Y:S02]  /*a520*/  @!P0 IADD3 R212, R212, -R3, RZ ;  /* 0x80000003d4d48210 */ /* 0x000fe40007ffe0ff */
[C---:B------:R-:W-:Y:S02]  /*a530*/  ISETP.GT.U32.AND P0, PT, R3.reuse, R219, PT ;  /* 0x000000db0300720c */ /* 0x040fe40003f04070 */
[----:B------:R-:W-:-:S11]  /*a540*/  ISETP.GT.U32.AND P5, PT, R3, R225, PT ;  /* 0x000000e10300720c */ /* 0x000fd60003fa4070 */
[--C-:B------:R-:W-:Y:S01]  /*a550*/  @!P0 IMAD.IADD R219, R219, 0x1, -R3.reuse ;  /* 0x00000001dbdb8824 */ /* 0x100fe200078e0a03 */
[----:B------:R-:W-:Y:S01]  /*a560*/  ISETP.GT.U32.AND P0, PT, R3, R226, PT ;  /* 0x000000e20300720c */ /* 0x000fe20003f04070 */
[----:B------:R-:W-:-:S03]  /*a570*/  @!P5 IMAD.IADD R225, R225, 0x1, -R3 ;  /* 0x00000001e1e1d824 */ /* 0x000fc600078e0a03 */
[C---:B------:R-:W-:Y:S02]  /*a580*/  ISETP.GT.U32.AND P5, PT, R3.reuse, R219, PT ;  /* 0x000000db0300720c */ /* 0x040fe40003fa4070 */
[----:B------:R-:W-:-:S07]  /*a590*/  ISETP.GT.U32.AND P2, PT, R3, R222, PT ;  /* 0x000000de0300720c */ /* 0x000fce0003f44070 */
[----:B------:R-:W-:Y:S01]  /*a5a0*/  @!P0 IMAD.IADD R226, R226, 0x1, -R3 ;  /* 0x00000001e2e28824 */ /* 0x000fe200078e0a03 */
[----:B------:R-:W-:-:S03]  /*a5b0*/  ISETP.GT.U32.AND P0, PT, R3, R220, PT ;  /* 0x000000dc0300720c */ /* 0x000fc60003f04070 */
[--C-:B------:R-:W-:Y:S01]  /*a5c0*/  @!P5 IMAD.IADD R219, R219, 0x1, -R3.reuse ;  /* 0x00000001dbdbd824 */ /* 0x100fe200078e0a03 */
[C---:B------:R-:W-:Y:S01]  /*a5d0*/  ISETP.GT.U32.AND P5, PT, R3.reuse, R225, PT ;  /* 0x000000e10300720c */ /* 0x040fe20003fa4070 */
[----:B------:R-:W-:Y:S01]  /*a5e0*/  @!P2 IMAD.IADD R222, R222, 0x1, -R3 ;  /* 0x00000001dedea824 */ /* 0x000fe200078e0a03 */
[----:B------:R-:W-:-:S07]  /*a5f0*/  ISETP.GT.U32.AND P2, PT, R3, R229, PT ;  /* 0x000000e50300720c */ /* 0x000fce0003f44070 */
[----:B------:R-:W-:Y:S01]  /*a600*/  @!P0 IMAD.IADD R220, R220, 0x1, -R3 ;  /* 0x00000001dcdc8824 */ /* 0x000fe200078e0a03 */
[----:B------:R-:W-:-:S03]  /*a610*/  ISETP.GT.U32.AND P0, PT, R3, R226, PT ;  /* 0x000000e20300720c */ /* 0x000fc60003f04070 */
[--C-:B------:R-:W-:Y:S01]  /*a620*/  @!P5 IMAD.IADD R225, R225, 0x1, -R3.reuse ;  /* 0x00000001e1e1d824 */ /* 0x100fe200078e0a03 */
[----:B------:R-:W-:Y:S01]  /*a630*/  ISETP.GT.U32.AND P5, PT, R3, R232, PT ;  /* 0x000000e80300720c */ /* 0x000fe20003fa4070 */
[----:B------:R-:W-:Y:S01]  /*a640*/  @!P2 IMAD.IADD R229, R229, 0x1, -R3 ;  /* 0x00000001e5e5a824 */ /* 0x000fe200078e0a03 */
[----:B------:R-:W-:-:S07]  /*a650*/  ISETP.GT.U32.AND P2, PT, R3, R236, PT ;  /* 0x000000ec0300720c */ /* 0x000fce0003f44070 */
[----:B------:R-:W-:Y:S02]  /*a660*/  @!P0 IADD3 R226, R226, -R3, RZ ;  /* 0x80000003e2e28210 */ /* 0x000fe40007ffe0ff */
[C---:B------:R-:W-:Y:S02]  /*a670*/  ISETP.GT.U32.AND P0, PT, R3.reuse, R233, PT ;  /* 0x000000e90300720c */ /* 0x040fe40003f04070 */
[C---:B------:R-:W-:Y:S01]  /*a680*/  ISETP.GT.U32.AND P4, PT, R3.reuse, R238, PT ;  /* 0x000000ee0300720c */ /* 0x040fe20003f84070 */
[--C-:B------:R-:W-:Y:S01]  /*a690*/  @!P5 IMAD.IADD R232, R232, 0x1, -R3.reuse ;  /* 0x00000001e8e8d824 */ /* 0x100fe200078e0a03 */
[C---:B------:R-:W-:Y:S01]  /*a6a0*/  ISETP.GT.U32.AND P5, PT, R3.reuse, R239, PT ;  /* 0x000000ef0300720c */ /* 0x040fe20003fa4070 */
[----:B------:R-:W-:Y:S01]  /*a6b0*/  @!P2 IMAD.IADD R236, R236, 0x1, -R3 ;  /* 0x00000001ececa824 */ /* 0x000fe200078e0a03 */
[----:B------:R-:W-:-:S07]  /*a6c0*/  ISETP.GT.U32.AND P2, PT, R3, R230, PT ;  /* 0x000000e60300720c */ /* 0x000fce0003f44070 */
[--C-:B------:R-:W-:Y:S01]  /*a6d0*/  @!P0 IMAD.IADD R233, R233, 0x1, -R3.reuse ;  /* 0x00000001e9e98824 */ /* 0x100fe200078e0a03 */
[C---:B------:R-:W-:Y:S01]  /*a6e0*/  ISETP.GT.U32.AND P0, PT, R3.reuse, R240, PT ;  /* 0x000000f00300720c */ /* 0x040fe20003f04070 */
[--C-:B------:R-:W-:Y:S01]  /*a6f0*/  @!P4 IMAD.IADD R238, R238, 0x1, -R3.reuse ;  /* 0x00000001eeeec824 */ /* 0x100fe200078e0a03 */
[----:B------:R-:W-:Y:S01]  /*a700*/  ISETP.GT.U32.AND P4, PT, R3, R232, PT ;  /* 0x000000e80300720c */ /* 0x000fe20003f84070 */
[----:B------:R-:W-:Y:S01]  /*a710*/  @!P5 IMAD.IADD R239, R239, 0x1, -R3 ;  /* 0x00000001efefd824 */ /* 0x000fe200078e0a03 */
[C---:B------:R-:W-:Y:S02]  /*a720*/  ISETP.GT.U32.AND P5, PT, R3.reuse, R233, PT ;  /* 0x000000e90300720c */ /* 0x040fe40003fa4070 */
[----:B------:R-:W-:Y:S02]  /*a730*/  @!P2 IADD3 R230, R230, -R3, RZ ;  /* 0x80000003e6e6a210 */ /* 0x000fe40007ffe0ff */
[C---:B------:R-:W-:Y:S02]  /*a740*/  ISETP.GT.U32.AND P2, PT, R3.reuse, R236, PT ;  /* 0x000000ec0300720c */ /* 0x040fe40003f44070 */
[----:B------:R-:W-:-:S03]  /*a750*/  ISETP.GT.U32.AND P6, PT, R3, R229, PT ;  /* 0x000000e50300720c */ /* 0x000fc60003fc4070 */
[--C-:B------:R-:W-:Y:S01]  /*a760*/  @!P0 IMAD.IADD R240, R240, 0x1, -R3.reuse ;  /* 0x00000001f0f08824 */ /* 0x100fe200078e0a03 */
[C---:B------:R-:W-:Y:S01]  /*a770*/  ISETP.GT.U32.AND P0, PT, R3.reuse, R234, PT ;  /* 0x000000ea0300720c */ /* 0x040fe20003f04070 */
[--C-:B------:R-:W-:Y:S01]  /*a780*/  @!P4 IMAD.IADD R232, R232, 0x1, -R3.reuse ;  /* 0x00000001e8e8c824 */ /* 0x100fe200078e0a03 */
[----:B------:R-:W-:Y:S01]  /*a790*/  ISETP.GT.U32.AND P4, PT, R3, R238, PT ;  /* 0x000000ee0300720c */ /* 0x000fe20003f84070 */
[----:B------:R-:W-:Y:S01]  /*a7a0*/  @!P5 IMAD.IADD R233, R233, 0x1, -R3 ;  /* 0x00000001e9e9d824 */ /* 0x000fe200078e0a03 */
[----:B------:R-:W-:-:S03]  /*a7b0*/  ISETP.GT.U32.AND P5, PT, R3, R239, PT ;  /* 0x000000ef0300720c */ /* 0x000fc60003fa4070 */
[--C-:B------:R-:W-:Y:S01]  /*a7c0*/  @!P2 IMAD.IADD R236, R236, 0x1, -R3.reuse ;  /* 0x00000001ececa824 */ /* 0x100fe200078e0a03 */
[----:B------:R-:W-:Y:S01]  /*a7d0*/  ISETP.GT.U32.AND P2, PT, R3, R243, PT ;  /* 0x000000f30300720c */ /* 0x000fe20003f44070 */
[----:B------:R-:W-:Y:S01]  /*a7e0*/  @!P6 IMAD.IADD R229, R229, 0x1, -R3 ;  /* 0x00000001e5e5e824 */ /* 0x000fe200078e0a03 */
[----:B------:R-:W-:-:S03]  /*a7f0*/  ISETP.GT.U32.AND P6, PT, R3, R241, PT ;  /* 0x000000f10300720c */ /* 0x000fc60003fc4070 */
[--C-:B------:R-:W-:Y:S01]  /*a800*/  @!P0 IMAD.IADD R234, R234, 0x1, -R3.reuse ;  /* 0x00000001eaea8824 */ /* 0x100fe200078e0a03 */
[C---:B------:R-:W-:Y:S01]  /*a810*/  ISETP.GT.U32.AND P0, PT, R3.reuse, R240, PT ;  /* 0x000000f00300720c */ /* 0x040fe20003f04070 */
[--C-:B------:R-:W-:Y:S01]  /*a820*/  @!P4 IMAD.IADD R238, R238, 0x1, -R3.reuse ;  /* 0x00000001eeeec824 */ /* 0x100fe200078e0a03 */
[----:B------:R-:W-:Y:S02]  /*a830*/  ISETP.GT.U32.AND P4, PT, R3, R245, PT ;  /* 0x000000f50300720c */ /* 0x000fe40003f84070 */
[----:B------:R-:W-:Y:S02]  /*a840*/  @!P5 IADD3 R239, R239, -R3, RZ ;  /* 0x80000003efefd210 */ /* 0x000fe40007ffe0ff */
[----:B------:R-:W-:Y:S01]  /*a850*/  ISETP.GT.U32.AND P5, PT, R3, R246, PT ;  /* 0x000000f60300720c */ /* 0x000fe20003fa4070 */
        /* <DEDUP_REMOVED lines=12> */
[----:B------:R-:W-:Y:S01]  /*a920*/  @!P6 IMAD.IADD R248, R248, 0x1, -R3 ;  /* 0x00000001f8f8e824 */ /* 0x000fe200078e0a03 */
[----:B------:R-:W-:-:S03]  /*a930*/  ISETP.GT.U32.AND P6, PT, R3, R244, PT ;  /* 0x000000f40300720c */ /* 0x000fc60003fc4070 */
        /* <DEDUP_REMOVED lines=8> */
[----:B------:R-:W-:Y:S01]  /*a9c0*/  @!P6 IMAD.IADD R244, R244, 0x1, -R3 ;  /* 0x00000001f4f4e824 */ /* 0x000fe200078e0a03 */
[----:B------:R-:W-:-:S03]  /*a9d0*/  ISETP.GT.U32.AND P2, PT, R3, R250, PT ;  /* 0x000000fa0300720c */ /* 0x000fc60003f44070 */
[--C-:B------:R-:W-:Y:S01]  /*a9e0*/  @!P0 IMAD.IADD R243, R243, 0x1, -R3.reuse ;  /* 0x00000001f3f38824 */ /* 0x100fe200078e0a03 */
[C---:B------:R-:W-:Y:S02]  /*a9f0*/  ISETP.GT.U32.AND P0, PT, R3.reuse, R247, PT ;  /* 0x000000f70300720c */ /* 0x040fe40003f04070 */
[C---:B------:R-:W-:Y:S02]  /*aa00*/  ISETP.GT.U32.AND P6, PT, R3.reuse, R251, PT ;  /* 0x000000fb0300720c */ /* 0x040fe40003fc4070 */
[----:B------:R-:W-:Y:S01]  /*aa10*/  ISETP.GT.U32.AND P3, PT, R3, R252, PT ;  /* 0x000000fc0300720c */ /* 0x000fe20003f64070 */
[--C-:B------:R-:W-:Y:S02]  /*aa20*/  @!P5 IMAD.IADD R248, R248, 0x1, -R3.reuse ;  /* 0x00000001f8f8d824 */ /* 0x100fe400078e0a03 */
[--C-:B------:R-:W-:Y:S02]  /*aa30*/  @!P1 IMAD.IADD R249, R249, 0x1, -R3.reuse ;  /* 0x00000001f9f99824 */ /* 0x100fe400078e0a03 */
[--C-:B------:R-:W-:Y:S01]  /*aa40*/  @!P4 IMAD.IADD R246, R246, 0x1, -R3.reuse ;  /* 0x00000001f6f6c824 */ /* 0x100fe200078e0a03 */
[----:B------:R-:W-:Y:S01]  /*aa50*/  ISETP.GE.AND P4, PT, R7, RZ, PT ;  /* 0x000000ff0700720c */ /* 0x000fe20003f86270 */
[--C-:B------:R-:W-:Y:S01]  /*aa60*/  @!P2 IMAD.IADD R250, R250, 0x1, -R3.reuse ;  /* 0x00000001fafaa824 */ /* 0x100fe200078e0a03 */
[----:B-1----:R-:W4:Y:S01]  /*aa70*/  LDL R7, [R1+0x1134] ;  /* 0x0011340001077983 */ /* 0x002f220000100800 */
[----:B------:R-:W-:-:S02]  /*aa80*/  @!P0 IMAD.IADD R247, R247, 0x1, -R3 ;  /* 0x00000001f7f78824 */ /* 0x000fc400078e0a03 */
[--C-:B------:R-:W-:Y:S01]  /*aa90*/  @!P6 IMAD.IADD R251, R251, 0x1, -R3.reuse ;  /* 0x00000001fbfbe824 */ /* 0x100fe200078e0a03 */
[----:B------:R-:W-:Y:S01]  /*aaa0*/  STL [R1+0x1558], R248 ;  /* 0x001558f801007387 */ /* 0x000fe20000100800 */
[----:B------:R-:W-:-:S03]  /*aab0*/  @!P3 IMAD.IADD R252, R252, 0x1, -R3 ;  /* 0x00000001fcfcb824 */ /* 0x000fc600078e0a03 */
[----:B------:R1:W-:Y:S04]  /*aac0*/  STL [R1+0x155c], R249 ;  /* 0x00155cf901007387 */ /* 0x0003e80000100800 */
[----:B-1----:R-:W4:Y:S04]  /*aad0*/  LDL R249, [R1+0x1160] ;  /* 0x0011600001f97983 */ /* 0x002f280000100800 */
[----:B------:R1:W-:Y:S04]  /*aae0*/  STL [R1+0x1560], R250 ;  /* 0x001560fa01007387 */ /* 0x0003e80000100800 */
[----:B-1----:R-:W4:Y:S04]  /*aaf0*/  LDL R250, [R1+0x1170] ;  /* 0x0011700001fa7983 */ /* 0x002f280000100800 */
[----:B------:R1:W-:Y:S04]  /*ab00*/  STL [R1+0x1564], R251 ;  /* 0x001564fb01007387 */ /* 0x0003e80000100800 */
[----:B-1----:R-:W4:Y:S01]  /*ab10*/  LDL R251, [R1+0x1164] ;  /* 0x0011640001fb7983 */ /* 0x002f220000100800 */
[----:B--2---:R-:W-:-:S02]  /*ab20*/  ISETP.GE.AND P0, PT, R2, RZ, PT ;  /* 0x000000ff0200720c */ /* 0x004fc40003f06270 */
[----:B------:R-:W-:-:S04]  /*ab30*/  LEA R2, P1, R126, UR6, 0x2 ;  /* 0x000000067e027c11 */ /* 0x000fc8000f8210ff */
[----:B------:R-:W-:Y:S01]  /*ab40*/  LEA.HI.X.SX32 R3, R126, UR7, 0x2, P1 ;  /* 0x000000077e037c11 */ /* 0x000fe200088f16ff */
[----:B------:R1:W-:Y:S04]  /*ab50*/  STL [R1+0x1538], R2 ;  /* 0x0015380201007387 */ /* 0x0003e80000100800 */
[----:B-1----:R-:W2:Y:S04]  /*ab60*/  LDL R2, [R1+0x115c] ;  /* 0x00115c0001027983 */ /* 0x002ea80000100800 */
[----:B------:R1:W-:Y:S01]  /*ab70*/  STL [R1+0x1534], R3 ;  /* 0x0015340301007387 */ /* 0x0003e20000100800 */
[----:B------:R-:W-:-:S02]  /*ab80*/  ISETP.GE.AND P5, PT, R127, RZ, PT ;  /* 0x000000ff7f00720c */ /* 0x000fc40003fa6270 */
[----:B------:R-:W3:Y:S01]  /*ab90*/  LDC.64 R126, c[0x0][0x238] ;  /* 0x00008e00ff7e7b82 */ /* 0x000ee20000000a00 */
[----:B------:R-:W2:Y:S04]  /*aba0*/  LDL R248, [R1+0x117c] ;  /* 0x00117c0001f87983 */ /* 0x000ea80000100800 */
[----:B-1----:R-:W4:Y:S01]  /*abb0*/  LDL R3, [R1+0x1138] ;  /* 0x0011380001037983 */ /* 0x002f220000100800 */
[----:B---3--:R-:W-:-:S03]  /*abc0*/  ISETP.NE.AND P1, PT, R0, RZ, PT ;  /* 0x000000ff0000720c */ /* 0x008fc60003f25270 */
[----:B------:R1:W-:Y:S04]  /*abd0*/  STL [R1+0x153c], R126 ;  /* 0x00153c7e01007387 */ /* 0x0003e80000100800 */
[----:B-1----:R-:W3:Y:S01]  /*abe0*/  LDL R126, [R1+0x1158] ;  /* 0x00115800017e7983 */ /* 0x002ee20000100800 */
[----:B----4-:R-:W-:-:S03]  /*abf0*/  ISETP.GE.AND P2, PT, R3, RZ, PT ;  /* 0x000000ff0300720c */ /* 0x010fc60003f46270 */
[----:B------:R-:W4:Y:S04]  /*ac00*/  LDL.LU R3, [R1+0x24] ;  /* 0x0000240001037983 */ /* 0x000f280000300800 */
[----:B------:R-:W2:Y:S01]  /*ac10*/  LDL.LU R0, [R1+0x1568] ;  /* 0x0015680001007983 */ /* 0x000ea20000300800 */
[----:B------:R-:W-:-:S03]  /*ac20*/  ISETP.GE.AND P3, PT, R7, RZ, PT ;  /* 0x000000ff0700720c */ /* 0x000fc60003f66270 */
[----:B------:R-:W3:Y:S01]  /*ac30*/  LDL R7, [R1+0x1180] ;  /* 0x0011800001077983 */ /* 0x000ee20000100800 */
[----:B----4-:R-:W-:Y:S01]  /*ac40*/  @!P4 IADD3 R3, -R3, RZ, RZ ;  /* 0x000000ff0303c210 */ /* 0x010fe20007ffe1ff */
[----:B--2---:R-:W-:-:S04]  /*ac50*/  @!P0 IMAD.MOV R0, RZ, RZ, -R0 ;  /* 0x000000ffff008224 */ /* 0x004fc800078e0a00 */
[----:B------:R1:W-:Y:S01]  /*ac60*/  STL [R1+0x28], R3 ;  /* 0x0000280301007387 */ /* 0x0003e20000100800 */
[----:B------:R-:W-:-:S03]  /*ac70*/  ISETP.GE.AND P4, PT, R11, RZ, PT ;  /* 0x000000ff0b00720c */ /* 0x000fc60003f86270 */
[----:B-1----:R-:W2:Y:S04]  /*ac80*/  LDL.LU R3, [R1+0x20] ;  /* 0x0000200001037983 */ /* 0x002ea80000300800 */
[----:B------:R-:W4:Y:S04]  /*ac90*/  LDL R11, [R1+0x1184] ;  /* 0x00118400010b7983 */ /* 0x000f280000100800 */
[----:B------:R1:W-:Y:S04]  /*aca0*/  STL [R1+0x24], R0 ;  /* 0x0000240001007387 */ /* 0x0003e80000100800 */
[----:B-1----:R-:W4:Y:S01]  /*acb0*/  LDL.LU R0, [R1+0x1c] ;  /* 0x00001c0001007983 */ /* 0x002f220000300800 */
[----:B---3--:R-:W-:Y:S01]  /*acc0*/  ISETP.GE.AND P0, PT, R126, RZ, PT ;  /* 0x000000ff7e00720c */ /* 0x008fe20003f06270 */
[----:B--2---:R-:W-:Y:S01]  /*acd0*/  @!P5 IMAD.MOV R3, RZ, RZ, -R3 ;  /* 0x000000ffff03d224 */ /* 0x004fe200078e0a03 */
[----:B------:R-:W-:-:S02]  /*ace0*/  ISETP.GE.AND P5, PT, R2, RZ, PT ;  /* 0x000000ff0200720c */ /* 0x000fc40003fa6270 */
[----:B------:R-:W2:Y:S04]  /*acf0*/  LDL.LU R2, [R1+0x18] ;  /* 0x0000180001027983 */ /* 0x000ea80000300800 */
[----:B------:R-:W-:Y:S01]  /*ad00*/  STL [R1+0x20], R3 ;  /* 0x0000200301007387 */ /* 0x000fe20000100800 */
[----:B----4-:R-:W-:Y:S01]  /*ad10*/  @!P2 IMAD.MOV R0, RZ, RZ, -R0 ;  /* 0x000000ffff00a224 */ /* 0x010fe200078e0a00 */
[----:B------:R-:W-:-:S04]  /*ad20*/  ISETP.GE.AND P2, PT, R249, RZ, PT ;  /* 0x000000fff900720c */ /* 0x000fc80003f46270 */
[----:B------:R1:W-:Y:S04]  /*ad30*/  STL [R1+0x1c], R0 ;  /* 0x00001c0001007387 */ /* 0x0003e80000100800 */
[----:B-1----:R-:W3:Y:S04]  /*ad40*/  LDL.LU R0, [R1+0x14] ;  /* 0x0000140001007983 */ /* 0x002ee80000300800 */
[----:B------:R-:W4:Y:S04]  /*ad50*/  LDL R249, [R1+0x1190] ;  /* 0x0011900001f97983 */ /* 0x000f280000100800 */
[----:B------:R-:W4:Y:S01]  /*ad60*/  LDL.LU R126, [R1+0x10] ;  /* 0x00001000017e7983 */ /* 0x000f220000300800 */
[----:B--2---:R-:W-:-:S05]  /*ad70*/  @!P3 IMAD.MOV R2, RZ, RZ, -R2 ;  /* 0x000000ffff02b224 */ /* 0x004fca00078e0a02 */
[----:B------:R1:W-:Y:S04]  /*ad80*/  STL [R1+0x18], R2 ;  /* 0x0000180201007387 */ /* 0x0003e80000100800 */
[----:B-1----:R-:W2:Y:S01]  /*ad90*/  LDL.LU R2, [R1+0xc] ;  /* 0x00000c0001027983 */ /* 0x002ea20000300800 */
[----:B---3--:R-:W-:Y:S02]  /*ada0*/  @!P4 IMAD.MOV R0, RZ, RZ, -R0 ;  /* 0x000000ffff00c224 */ /* 0x008fe400078e0a00 */
[----:B----4-:R-:W-:-:S03]  /*adb0*/  @!P0 IMAD.MOV R126, RZ, RZ, -R126 ;  /* 0x000000ffff7e8224 */ /* 0x010fc600078e0a7e */
[----:B------:R-:W-:Y:S04]  /*adc0*/  STL [R1+0x14], R0 ;  /* 0x0000140001007387 */ /* 0x000fe80000100800 */
[----:B------:R1:W-:Y:S04]  /*add0*/  STL [R1+0x1540], R126 ;  /* 0x0015407e01007387 */ /* 0x0003e80000100800 */
[----:B-1----:R-:W3:Y:S04]  /*ade0*/  LDL R126, [R1+0x11a4] ;  /* 0x0011a400017e7983 */ /* 0x002ee80000100800 */
[----:B------:R-:W4:Y:S04]  /*adf0*/  LDL.LU R3, [R1+0x8] ;  /* 0x0000080001037983 */ /* 0x000f280000300800 */
[----:B------:R-:W3:Y:S01]  /*ae00*/  LDL R0, [R1+0x11a8] ;  /* 0x0011a80001007983 */ /* 0x000ee20000100800 */
[----:B------:R-:W-:-:S02]  /*ae10*/  ISETP.GE.AND P0, PT, R248, RZ, PT ;  /* 0x000000fff800720c */ /* 0x000fc40003f06270 */
[----:B------:R-:W-:Y:S01]  /*ae20*/  ISETP.GE.AND P3, PT, R251, RZ, PT ;  /* 0x000000fffb00720c */ /* 0x000fe20003f66270 */
[----:B--2---:R-:W-:Y:S01]  /*ae30*/  @!P5 IMAD.MOV R2, RZ, RZ, -R2 ;  /* 0x000000ffff02d224 */ /* 0x004fe200078e0a02 */
[----:B------:R-:W-:-:S04]  /*ae40*/  ISETP.GE.AND P5, PT, R7, RZ, PT ;  /* 0x000000ff0700720c */ /* 0x000fc80003fa6270 */
[----:B------:R1:W-:Y:S04]  /*ae50*/  STL [R1+0x1544], R2 ;  /* 0x0015440201007387 */ /* 0x0003e80000100800 */
[----:B-1----:R-:W2:Y:S04]  /*ae60*/  LDL R2, [R1+0x119c] ;  /* 0x00119c0001027983 */ /* 0x002ea80000100800 */
[----:B------:R-:W2:Y:S04]  /*ae70*/  LDL.LU R7, [R1+0x4] ;  /* 0x0000040001077983 */ /* 0x000ea80000300800 */
[----:B------:R-:W2:Y:S01]  /*ae80*/  LDL R248, [R1+0x11ac] ;  /* 0x0011ac0001f87983 */ /* 0x000ea20000100800 */
[----:B----4-:R-:W-:Y:S01]  /*ae90*/  @!P2 IMAD.MOV R3, RZ, RZ, -R3 ;  /* 0x000000ffff03a224 */ /* 0x010fe200078e0a03 */
[----:B------:R-:W-:-:S04]  /*aea0*/  ISETP.GE.AND P2, PT, R11, RZ, PT ;  /* 0x000000ff0b00720c */ /* 0x000fc80003f46270 */
[----:B------:R1:W-:Y:S04]  /*aeb0*/  STL [R1+0x1548], R3 ;  /* 0x0015480301007387 */ /* 0x0003e80000100800 */
[----:B------:R-:W4:Y:S04]  /*aec0*/  LDL R251, [R1+0x11b4] ;  /* 0x0011b40001fb7983 */ /* 0x000f280000100800 */
[----:B-1----:R-:W4:Y:S04]  /*aed0*/  LDL R3, [R1+0x118c] ;  /* 0x00118c0001037983 */ /* 0x002f280000100800 */
[----:B------:R-:W4:Y:S01]  /*aee0*/  LDL.LU R11, [R1] ;  /* 0x00000000010b7983 */ /* 0x000f220000300800 */
[----:B------:R-:W-:-:S03]  /*aef0*/  ISETP.GE.AND P4, PT, R250, RZ, PT ;  /* 0x000000fffa00720c */ /* 0x000fc60003f86270 */
[----:B------:R-:W4:Y:S01]  /*af00*/  LDL R250, [R1+0x11bc] ;  /* 0x0011bc0001fa7983 */ /* 0x000f220000100800 */
[----:B------:R-:W-:Y:S02]  /*af10*/  @!P0 IMAD.MOV R4, RZ, RZ, -R4 ;  /* 0x000000ffff048224 */ /* 0x000fe400078e0a04 */
[----:B------:R-:W-:Y:S01]  /*af20*/  @!P5 IMAD.MOV R5, RZ, RZ, -R5 ;  /* 0x000000ffff05d224 */ /* 0x000fe200078e0a05 */
[----:B---3--:R-:W-:Y:S01]  /*af30*/  ISETP.GE.AND P5, PT, R126, RZ, PT ;  /* 0x000000ff7e00720c */ /* 0x008fe20003fa6270 */
[----:B------:R-:W-:Y:S01]  /*af40*/  @!P2 IMAD.MOV R6, RZ, RZ, -R6 ;  /* 0x000000ffff06a224 */ /* 0x000fe200078e0a06 */
[----:B------:R-:W-:Y:S02]  /*af50*/  ISETP.GE.AND P2, PT, R0, RZ, PT ;  /* 0x000000ff0000720c */ /* 0x000fe40003f46270 */
[----:B--2---:R-:W-:-:S05]  /*af60*/  @!P3 IADD3 R7, -R7, RZ, RZ ;  /* 0x000000ff0707b210 */ /* 0x004fca0007ffe1ff */
[----:B------:R1:W-:Y:S01]  /*af70*/  STL [R1+0x154c], R7 ;  /* 0x00154c0701007387 */ /* 0x0003e20000100800 */
[----:B------:R-:W-:Y:S02]  /*af80*/  ISETP.GE.AND P0, PT, R2, RZ, PT ;  /* 0x000000ff0200720c */ /* 0x000fe40003f06270 */
[----:B----4-:R-:W-:Y:S02]  /*af90*/  ISETP.GE.AND P3, PT, R3, RZ, PT ;  /* 0x000000ff0300720c */ /* 0x010fe40003f66270 */
[----:B------:R-:W2:Y:S01]  /*afa0*/  LDL R3, [R1+0x11c8] ;  /* 0x0011c80001037983 */ /* 0x000ea20000100800 */
[----:B------:R-:W-:Y:S01]  /*afb0*/  @!P4 IMAD.MOV R11, RZ, RZ, -R11 ;  /* 0x000000ffff0bc224 */ /* 0x000fe200078e0a0b */
[----:B------:R-:W-:-:S04]  /*afc0*/  ISETP.GE.AND P4, PT, R249, RZ, PT ;  /* 0x000000fff900720c */ /* 0x000fc80003f86270 */
[----:B------:R-:W-:Y:S04]  /*afd0*/  STL [R1+0x1550], R11 ;  /* 0x0015500b01007387 */ /* 0x000fe80000100800 */
[----:B------:R-:W3:Y:S04]  /*afe0*/  LDL R249, [R1+0x11cc] ;  /* 0x0011cc0001f97983 */ /* 0x000ee80000100800 */
[----:B------:R4:W-:Y:S04]  /*aff0*/  STL [R1+0x1554], R4 ;  /* 0x0015540401007387 */ /* 0x0009e80000100800 */
[----:B------:R-:W4:Y:S04]  /*b000*/  LDL R2, [R1+0x11d0] ;  /* 0x0011d00001027983 */ /* 0x000f280000100800 */
[----:B------:R-:W4:Y:S04]  /*b010*/  LDL R126, [R1+0x11d8] ;  /* 0x0011d800017e7983 */ /* 0x000f280000100800 */
[----:B------:R-:W4:Y:S01]  /*b020*/  LDL R0, [R1+0x11e0] ;  /* 0x0011e00001007983 */ /* 0x000f220000100800 */
[----:B------:R-:W-:Y:S01]  /*b030*/  @!P3 IMAD.MOV R8, RZ, RZ, -R8 ;  /* 0x000000ffff08b224 */ /* 0x000fe200078e0a08 */
[----:B------:R-:W-:-:S02]  /*b040*/  ISETP.GE.AND P3, PT, R248, RZ, PT ;  /* 0x000000fff800720c */ /* 0x000fc40003f66270 */
[----:B------:R-:W4:Y:S01]  /*b050*/  LDL R248, [R1+0x11e8] ;  /* 0x0011e80001f87983 */ /* 0x000f220000100800 */
[----:B------:R-:W-:Y:S01]  /*b060*/  @!P4 IMAD.MOV R9, RZ, RZ, -R9 ;  /* 0x000000ffff09c224 */ /* 0x000fe200078e0a09 */
[----:B------:R-:W-:Y:S01]  /*b070*/  ISETP.GE.AND P4, PT, R251, RZ, PT ;  /* 0x000000fffb00720c */ /* 0x000fe20003f86270 */
[----:B------:R-:W-:Y:S01]  /*b080*/  @!P0 IMAD.MOV R10, RZ, RZ, -R10 ;  /* 0x000000ffff0a8224 */ /* 0x000fe200078e0a0a */
[----:B------:R-:W-:Y:S01]  /*b090*/  ISETP.GE.AND P0, PT, R250, RZ, PT ;  /* 0x000000fffa00720c */ /* 0x000fe20003f06270 */
[----:B------:R-:W-:Y:S01]  /*b0a0*/  @!P5 IMAD.MOV R12, RZ, RZ, -R12 ;  /* 0x000000ffff0cd224 */ /* 0x000fe200078e0a0c */
[----:B------:R-:W4:Y:S04]  /*b0b0*/  LDL R251, [R1+0x11f0] ;  /* 0x0011f00001fb7983 */ /* 0x000f280000100800 */
[----:B------:R-:W4:Y:S01]  /*b0c0*/  LDL R250, [R1+0x11f4] ;  /* 0x0011f40001fa7983 */ /* 0x000f220000100800 */
[----:B------:R-:W-:Y:S01]  /*b0d0*/  @!P2 IADD3 R13, -R13, RZ, RZ ;  /* 0x000000ff0d0da210 */ /* 0x000fe20007ffe1ff */
[----:B------:R-:W-:-:S02]  /*b0e0*/  @!P3 IMAD.MOV R14, RZ, RZ, -R14 ;  /* 0x000000ffff0eb224 */ /* 0x000fc400078e0a0e */
[----:B-1----:R-:W4:Y:S01]  /*b0f0*/  LDL R7, [R1+0x11a0] ;  /* 0x0011a00001077983 */ /* 0x002f220000100800 */
[----:B------:R-:W-:Y:S02]  /*b100*/  @!P4 IMAD.MOV R15, RZ, RZ, -R15 ;  /* 0x000000ffff0fc224 */ /* 0x000fe400078e0a0f */
[----:B------:R-:W-:Y:S01]  /*b110*/  @!P0 IMAD.MOV R16, RZ, RZ, -R16 ;  /* 0x000000ffff108224 */ /* 0x000fe200078e0a10 */
[----:B--2---:R-:W-:Y:S02]  /*b120*/  ISETP.GE.AND P5, PT, R3, RZ, PT ;  /* 0x000000ff0300720c */ /* 0x004fe40003fa6270 */
[----:B------:R-:W2:Y:S01]  /*b130*/  LDL R3, [R1+0x1200] ;  /* 0x0012000001037983 */ /* 0x000ea20000100800 */
[----:B---3--:R-:W-:-:S03]  /*b140*/  ISETP.GE.AND P2, PT, R249, RZ, PT ;  /* 0x000000fff900720c */ /* 0x008fc60003f46270 */
[----:B------:R-:W3:Y:S01]  /*b150*/  LDL R249, [R1+0x1204] ;  /* 0x0012040001f97983 */ /* 0x000ee20000100800 */
[----:B----4-:R-:W-:-:S03]  /*b160*/  ISETP.GE.AND P3, PT, R2, RZ, PT ;  /* 0x000000ff0200720c */ /* 0x010fc60003f66270 */
[----:B------:R-:W4:Y:S01]  /*b170*/  LDL R2, [R1+0x120c] ;  /* 0x00120c0001027983 */ /* 0x000f220000100800 */
[----:B------:R-:W-:-:S03]  /*b180*/  ISETP.GE.AND P4, PT, R126, RZ, PT ;  /* 0x000000ff7e00720c */ /* 0x000fc60003f86270 */
[----:B------:R-:W4:Y:S01]  /*b190*/  LDL R126, [R1+0x1210] ;  /* 0x00121000017e7983 */ /* 0x000f220000100800 */
[----:B------:R-:W-:-:S03]  /*b1a0*/  ISETP.GE.AND P0, PT, R0, RZ, PT ;  /* 0x000000ff0000720c */ /* 0x000fc60003f06270 */
[----:B------:R-:W4:Y:S01]  /*b1b0*/  LDL R0, [R1+0x1218] ;  /* 0x0012180001007983 */ /* 0x000f220000100800 */
[----:B------:R-:W-:Y:S01]  /*b1c0*/  @!P5 IMAD.MOV R17, RZ, RZ, -R17 ;  /* 0x000000ffff11d224 */ /* 0x000fe200078e0a11 */
[----:B------:R-:W-:Y:S02]  /*b1d0*/  ISETP.GE.AND P5, PT, R248, RZ, PT ;  /* 0x000000fff800720c */ /* 0x000fe40003fa6270 */
[----:B------:R-:W4:Y:S01]  /*b1e0*/  LDL R248, [R1+0x121c] ;  /* 0x00121c0001f87983 */ /* 0x000f220000100800 */
[----:B------:R-:W-:Y:S02]  /*b1f0*/  @!P2 IMAD.MOV R18, RZ, RZ, -R18 ;  /* 0x000000ffff12a224 */ /* 0x000fe400078e0a12 */
[----:B------:R-:W-:Y:S01]  /*b200*/  @!P3 IMAD.MOV R19, RZ, RZ, -R19 ;  /* 0x000000ffff13b224 */ /* 0x000fe200078e0a13 */
[----:B------:R-:W-:Y:S01]  /*b210*/  ISETP.GE.AND P2, PT, R251, RZ, PT ;  /* 0x000000fffb00720c */ /* 0x000fe20003f46270 */
[----:B------:R-:W-:Y:S01]  /*b220*/  @!P4 IMAD.MOV R20, RZ, RZ, -R20 ;  /* 0x000000ffff14c224 */ /* 0x000fe200078e0a14 */
[----:B------:R-:W4:Y:S01]  /*b230*/  LDL R251, [R1+0x122c] ;  /* 0x00122c0001fb7983 */ /* 0x000f220000100800 */
[----:B------:R-:W-:-:S03]  /*b240*/  ISETP.GE.AND P3, PT, R250, RZ, PT ;  /* 0x000000fffa00720c */ /* 0x000fc60003f66270 */
[----:B------:R-:W4:Y:S01]  /*b250*/  LDL R250, [R1+0x1230] ;  /* 0x0012300001fa7983 */ /* 0x000f220000100800 */
[----:B------:R-:W-:Y:S01]  /*b260*/  @!P0 IMAD.MOV R21, RZ, RZ, -R21 ;  /* 0x000000ffff158224 */ /* 0x000fe200078e0a15 */
[----:B------:R-:W-:-:S05]  /*b270*/  @!P5 IADD3 R22, -R22, RZ, RZ ;  /* 0x000000ff1616d210 */ /* 0x000fca0007ffe1ff */
[----:B------:R-:W-:-:S03]  /*b280*/  @!P2 IMAD.MOV R23, RZ, RZ, -R23 ;  /* 0x000000ffff17a224 */ /* 0x000fc600078e0a17 */
        /* <DEDUP_REMOVED lines=21> */
[----:B------:R-:W-:Y:S02]  /*b3e0*/  @!P3 IMAD.MOV R29, RZ, RZ, -R29 ;  /* 0x000000ffff1db224 */ /* 0x000fe400078e0a1d */
[----:B------:R-:W-:-:S04]  /*b3f0*/  @!P4 IMAD.MOV R30, RZ, RZ, -R30 ;  /* 0x000000ffff1ec224 */ /* 0x000fc800078e0a1e */
[----:B------:R-:W-:-:S03]  /*b400*/  @!P0 IADD3 R31, -R31, RZ, RZ ;  /* 0x000000ff1f1f8210 */ /* 0x000fc60007ffe1ff */
        /* <DEDUP_REMOVED lines=23> */
[----:B------:R-:W-:-:S03]  /*b580*/  @!P3 IMAD.MOV R39, RZ, RZ, -R39 ;  /* 0x000000ffff27b224 */ /* 0x000fc600078e0a27 */
[----:B------:R-:W-:Y:S02]  /*b590*/  @!P4 IADD3 R40, -R40, RZ, RZ ;  /* 0x000000ff2828c210 */ /* 0x000fe40007ffe1ff */
        /* <DEDUP_REMOVED lines=34> */
[----:B------:R-:W-:Y:S02]  /*b7c0*/  @!P3 IADD3 R49, -R49, RZ, RZ ;  /* 0x000000ff3131b210 */ /* 0x000fe40007ffe1ff */
        /* <DEDUP_REMOVED lines=26> */
[----:B------:R-:W-:Y:S01]  /*b970*/  @!P2 IADD3 R58, -R58, RZ, RZ ;  /* 0x000000ff3a3aa210 */ /* 0x000fe20007ffe1ff */
[----:B------:R-:W-:Y:S02]  /*b980*/  @!P3 IMAD.MOV R59, RZ, RZ, -R59 ;  /* 0x000000ffff3bb224 */ /* 0x000fe400078e0a3b */
[----:B------:R-:W-:Y:S01]  /*b990*/  @!P4 IMAD.MOV R60, RZ, RZ, -R60 ;  /* 0x000000ffff3cc224 */ /* 0x000fe200078e0a3c */
[----:B------:R-:W-:Y:S02]  /*b9a0*/  ISETP.GE.AND P2, PT, R251, RZ, PT ;  /* 0x000000fffb00720c */ /* 0x000fe40003f46270 */
        /* <DEDUP_REMOVED lines=20> */
[----:B------:R-:W-:Y:S01]  /*baf0*/  @!P0 IMAD.MOV R66, RZ, RZ, -R66 ;  /* 0x000000ffff428224 */ /* 0x000fe200078e0a42 */
[----:B------:R-:W-:Y:S01]  /*bb00*/  @!P5 IADD3 R67, -R67, RZ, RZ ;  /* 0x000000ff4343d210 */ /* 0x000fe20007ffe1ff */
        /* <DEDUP_REMOVED lines=47> */
[----:B------:R-:W-:Y:S02]  /*be00*/  @!P2 IMAD.MOV R83, RZ, RZ, -R83 ;  /* 0x000000ffff53a224 */ /* 0x000fe400078e0a53 */
[----:B------:R-:W-:Y:S01]  /*be10*/  @!P3 IMAD.MOV R84, RZ, RZ, -R84 ;  /* 0x000000ffff54b224 */ /* 0x000fe200078e0a54 */
[----:B------:R-:W-:-:S02]  /*be20*/  ISETP.GE.AND P5, PT, R251, RZ, PT ;  /* 0x000000fffb00720c */ /* 0x000fc40003fa6270 */
[----:B------:R-:W4:Y:S01]  /*be30*/  LDL R251, [R1+0x13e8] ;  /* 0x0013e80001fb7983 */ /* 0x000f220000100800 */
[----:B------:R-:W-:-:S03]  /*be40*/  ISETP.GE.AND P2, PT, R250, RZ, PT ;  /* 0x000000fffa00720c */ /* 0x000fc60003f46270 */
[----:B------:R-:W4:Y:S01]  /*be50*/  LDL R250, [R1+0x13f4] ;  /* 0x0013f40001fa7983 */ /* 0x000f220000100800 */
[----:B------:R-:W-:Y:S01]  /*be60*/  @!P4 IADD3 R85, -R85, RZ, RZ ;  /* 0x000000ff5555c210 */ /* 0x000fe20007ffe1ff */
[----:B------:R-:W-:-:S05]  /*be70*/  @!P0 IMAD.MOV R86, RZ, RZ, -R86 ;  /* 0x000000ffff568224 */ /* 0x000fca00078e0a56 */
        /* <DEDUP_REMOVED lines=432> */
[----:B------:R-:W-:Y:S01]  /*d980*/  @!P0 IMAD.MOV R233, RZ, RZ, -R233 ;  /* 0x000000ffffe98224 */ /* 0x000fe200078e0ae9 */
[----:B--2---:R-:W-:Y:S02]  /*d990*/  ISETP.GE.AND P2, PT, R3, RZ, PT ;  /* 0x000000ff0300720c */ /* 0x004fe40003f46270 */
[----:B------:R-:W2:Y:S01]  /*d9a0*/  LDL R3, [R1+0x116c] ;  /* 0x00116c0001037983 */ /* 0x000ea20000100800 */
[----:B---3--:R-:W-:-:S03]  /*d9b0*/  ISETP.GE.AND P3, PT, R249, RZ, PT ;  /* 0x000000fff900720c */ /* 0x008fc60003f66270 */
[----:B------:R-:W3:Y:S07]  /*d9c0*/  LDL R249, [R1+0x1174] ;  /* 0x0011740001f97983 */ /* 0x000eee0000100800 */
[----:B------:R-:W-:Y:S01]  /*d9d0*/  @!P2 IMAD.MOV R235, RZ, RZ, -R235 ;  /* 0x000000ffffeba224 */ /* 0x000fe200078e0aeb */
[----:B----4-:R-:W-:Y:S02]  /*d9e0*/  ISETP.GE.AND P4, PT, R2, RZ, PT ;  /* 0x000000ff0200720c */ /* 0x010fe40003f86270 */
        /* <DEDUP_REMOVED lines=9> */
[----:B------:R-:W-:Y:S01]  /*da80*/  ISETP.GE.AND P5, PT, R7, RZ, PT ;  /* 0x000000ff0700720c */ /* 0x000fe20003fa6270 */
[----:B------:R-:W-:Y:S02]  /*da90*/  @!P4 IMAD.MOV R237, RZ, RZ, -R237 ;  /* 0x000000ffffedc224 */ /* 0x000fe400078e0aed */
[----:B------:R-:W-:Y:S01]  /*daa0*/  @!P0 IMAD.MOV R238, RZ, RZ, -R238 ;  /* 0x000000ffffee8224 */ /* 0x000fe200078e0aee */
[----:B------:R-:W-:-:S02]  /*dab0*/  ISETP.GE.AND P4, PT, R251, RZ, PT ;  /* 0x000000fffb00720c */ /* 0x000fc40003f86270 */
[----:B------:R-:W4:Y:S01]  /*dac0*/  LDL R251, [R1+0x1148] ;  /* 0x0011480001fb7983 */ /* 0x000f220000100800 */
[----:B------:R-:W-:-:S03]  /*dad0*/  ISETP.GE.AND P0, PT, R250, RZ, PT ;  /* 0x000000fffa00720c */ /* 0x000fc60003f06270 */
[----:B------:R-:W4:Y:S03]  /*dae0*/  LDL R250, [R1+0x1144] ;  /* 0x0011440001fa7983 */ /* 0x000f260000100800 */
[----:B------:R-:W-:Y:S01]  /*daf0*/  @!P5 IMAD.MOV R239, RZ, RZ, -R239 ;  /* 0x000000ffffefd224 */ /* 0x000fe200078e0aef */
[----:B------:R-:W-:Y:S01]  /*db00*/  @!P2 IADD3 R240, -R240, RZ, RZ ;  /* 0x000000fff0f0a210 */ /* 0x000fe20007ffe1ff */
[----:B------:R-:W-:Y:S02]  /*db10*/  @!P3 IMAD.MOV R241, RZ, RZ, -R241 ;  /* 0x000000fffff1b224 */ /* 0x000fe400078e0af1 */
[----:B------:R-:W-:-:S03]  /*db20*/  @!P4 IMAD.MOV R242, RZ, RZ, -R242 ;  /* 0x000000fffff2c224 */ /* 0x000fc600078e0af2 */
[----:B------:R-:W-:Y:S01]  /*db30*/  @!P0 IMAD.MOV R243, RZ, RZ, -R243 ;  /* 0x000000fffff38224 */ /* 0x000fe200078e0af3 */
[----:B--2---:R-:W-:Y:S02]  /*db40*/  ISETP.GE.AND P2, PT, R3, RZ, PT ;  /* 0x000000ff0300720c */ /* 0x004fe40003f46270 */
[----:B---3--:R-:W-:Y:S02]  /*db50*/  ISETP.GE.AND P5, PT, R249, RZ, PT ;  /* 0x000000fff900720c */ /* 0x008fe40003fa6270 */
[----:B------:R-:W2:Y:S04]  /*db60*/  LDL R249, [R1+0x1140] ;  /* 0x0011400001f97983 */ /* 0x000ea80000100800 */
[----:B------:R-:W3:Y:S01]  /*db70*/  LDL.LU R4, [R1+0x28] ;  /* 0x0000280001047983 */ /* 0x000ee20000300800 */
[----:B----4-:R-:W-:-:S03]  /*db80*/  ISETP.GE.AND P3, PT, R2, RZ, PT ;  /* 0x000000ff0200720c */ /* 0x010fc60003f66270 */
[----:B------:R-:W4:Y:S01]  /*db90*/  LDL.LU R11, [R1+0x24] ;  /* 0x00002400010b7983 */ /* 0x000f220000300800 */
[----:B------:R-:W-:-:S03]  /*dba0*/  ISETP.GE.AND P4, PT, R126, RZ, PT ;  /* 0x000000ff7e00720c */ /* 0x000fc60003f86270 */
[----:B------:R-:W4:Y:S01]  /*dbb0*/  LDL.LU R7, [R1+0x20] ;  /* 0x0000200001077983 */ /* 0x000f220000300800 */
[----:B------:R-:W-:-:S03]  /*dbc0*/  ISETP.GE.AND P0, PT, R0, RZ, PT ;  /* 0x000000ff0000720c */ /* 0x000fc60003f06270 */
[----:B------:R-:W4:Y:S01]  /*dbd0*/  LDL.LU R3, [R1+0x1c] ;  /* 0x00001c0001037983 */ /* 0x000f220000300800 */
[----:B------:R-:W-:-:S03]  /*dbe0*/  IMAD.MOV.U32 R0, RZ, RZ, R247 ;  /* 0x000000ffff007224 */ /* 0x000fc600078e00f7 */
[----:B------:R-:W4:Y:S04]  /*dbf0*/  LDL.LU R2, [R1+0x18] ;  /* 0x0000180001027983 */ /* 0x000f280000300800 */
[----:B------:R-:W4:Y:S04]  /*dc00*/  LDL.LU R126, [R1+0x14] ;  /* 0x00001400017e7983 */ /* 0x000f280000300800 */
[----:B------:R-:W3:Y:S01]  /*dc10*/  LDL R247, [R1+0xcec] ;  /* 0x000cec0001f77983 */ /* 0x000ee20000100800 */
[----:B------:R-:W-:Y:S01]  /*dc20*/  @!P5 IMAD.MOV R244, RZ, RZ, -R244 ;  /* 0x000000fffff4d224 */ /* 0x000fe200078e0af4 */
[----:B------:R-:W-:-:S02]  /*dc30*/  ISETP.GE.AND P5, PT, R248, RZ, PT ;  /* 0x000000fff800720c */ /* 0x000fc40003fa6270 */
[----:B------:R-:W1:Y:S01]  /*dc40*/  S2R R248, SR_TID.X ;  /* 0x0000000000f87919 */ /* 0x000e620000002100 */
[----:B------:R-:W-:Y:S01]  /*dc50*/  @!P2 IMAD.MOV R245, RZ, RZ, -R245 ;  /* 0x000000fffff5a224 */ /* 0x000fe200078e0af5 */
[----:B------:R-:W-:Y:S01]  /*dc60*/  ISETP.GE.AND P2, PT, R251, RZ, PT ;  /* 0x000000fffb00720c */ /* 0x000fe20003f46270 */
[----:B------:R-:W-:Y:S01]  /*dc70*/  @!P3 IMAD.MOV R246, RZ, RZ, -R246 ;  /* 0x000000fffff6b224 */ /* 0x000fe200078e0af6 */
[----:B------:R-:W4:Y:S01]  /*dc80*/  LDL.LU R251, [R1+0x1564] ;  /* 0x0015640001fb7983 */ /* 0x000f220000300800 */
[----:B------:R-:W-:Y:S01]  /*dc90*/  ISETP.GE.AND P3, PT, R250, RZ, PT ;  /* 0x000000fffa00720c */ /* 0x000fe20003f66270 */
[----:B------:R-:W-:Y:S02]  /*dca0*/  @!P4 IMAD.MOV R0, RZ, RZ, -R0 ;  /* 0x000000ffff00c224 */ /* 0x000fe400078e0a00 */
[----:B------:R-:W4:Y:S01]  /*dcb0*/  LDL.LU R250, [R1+0x1560] ;  /* 0x0015600001fa7983 */ /* 0x000f220000300800 */
[----:B-1----:R-:W-:-:S05]  /*dcc0*/  LOP3.LUT R248, R248, 0x7f, RZ, 0xc0, !PT ;  /* 0x0000007ff8f87812 */ /* 0x002fca00078ec0ff */
[----:B------:R-:W-:Y:S01]  /*dcd0*/  IMAD R127, R248, R127, RZ ;  /* 0x0000007ff87f7224 */ /* 0x000fe200078e02ff */
[----:B--2---:R-:W-:Y:S02]  /*dce0*/  ISETP.GE.AND P4, PT, R249, RZ, PT ;  /* 0x000000fff900720c */ /* 0x004fe40003f86270 */
[----:B------:R-:W2:Y:S04]  /*dcf0*/  LDL.LU R249, [R1+0x155c] ;  /* 0x00155c0001f97983 */ /* 0x000ea80000300800 */
[----:B------:R-:W2:Y:S01]  /*dd00*/  LDL.LU R248, [R1+0x1558] ;  /* 0x0015580001f87983 */ /* 0x000ea20000300800 */
[----:B---3--:R-:W-:-:S04]  /*dd10*/  LOP3.LUT R247, RZ, R247, RZ, 0x33, !PT ;  /* 0x000000f7fff77212 */ /* 0x008fc800078e33ff */
[C---:B------:R-:W-:Y:S02]  /*dd20*/  SEL R4, R247.reuse, R4, !P1 ;  /* 0x00000004f7047207 */ /* 0x040fe40004800000 */
[C---:B----4-:R-:W-:Y:S02]  /*dd30*/  SEL R11, R247.reuse, R11, !P1 ;  /* 0x0000000bf70b7207 */ /* 0x050fe40004800000 */
[C---:B------:R-:W-:Y:S01]  /*dd40*/  SEL R7, R247.reuse, R7, !P1 ;  /* 0x00000007f7077207 */ /* 0x040fe20004800000 */
[----:B------:R1:W-:Y:S01]  /*dd50*/  STL [R1+0xd8], R4 ;  /* 0x0000d80401007387 */ /* 0x0003e20000100800 */
[C---:B------:R-:W-:Y:S02]  /*dd60*/  SEL R3, R247.reuse, R3, !P1 ;  /* 0x00000003f7037207 */ /* 0x040fe40004800000 */
[C---:B------:R-:W-:Y:S02]  /*dd70*/  SEL R2, R247.reuse, R2, !P1 ;  /* 0x00000002f7027207 */ /* 0x040fe40004800000 */
[C---:B------:R-:W-:Y:S01]  /*dd80*/  SEL R126, R247.reuse, R126, !P1 ;  /* 0x0000007ef77e7207 */ /* 0x040fe20004800000 */
[----:B-1----:R-:W3:Y:S04]  /*dd90*/  LDL.LU R4, [R1+0x1554] ;  /* 0x0015540001047983 */ /* 0x002ee80000300800 */
[----:B------:R1:W-:Y:S04]  /*dda0*/  STL [R1+0x24], R11 ;  /* 0x0000240b01007387 */ /* 0x0003e80000100800 */
[----:B-1----:R-:W4:Y:S04]  /*ddb0*/  LDL.LU R11, [R1+0x1550] ;  /* 0x00155000010b7983 */ /* 0x002f280000300800 */
[----:B------:R1:W-:Y:S04]  /*ddc0*/  STL [R1+0xd4], R7 ;  /* 0x0000d40701007387 */ /* 0x0003e80000100800 */
[----:B-1----:R-:W2:Y:S04]  /*ddd0*/  LDL.LU R7, [R1+0x154c] ;  /* 0x00154c0001077983 */ /* 0x002ea80000300800 */
[----:B------:R1:W-:Y:S04]  /*dde0*/  STL [R1+0xd0], R3 ;  /* 0x0000d00301007387 */ /* 0x0003e80000100800 */
[----:B-1----:R-:W2:Y:S04]  /*ddf0*/  LDL.LU R3, [R1+0x1548] ;  /* 0x0015480001037983 */ /* 0x002ea80000300800 */
[----:B------:R1:W-:Y:S04]  /*de00*/  STL [R1+0xcc], R2 ;  /* 0x0000cc0201007387 */ /* 0x0003e80000100800 */
[----:B-1----:R-:W2:Y:S04]  /*de10*/  LDL.LU R2, [R1+0x1544] ;  /* 0x0015440001027983 */ /* 0x002ea80000300800 */
[----:B------:R1:W-:Y:S04]  /*de20*/  STL [R1+0xc8], R126 ;  /* 0x0000c87e01007387 */ /* 0x0003e80000100800 */
[----:B-1----:R-:W2:Y:S01]  /*de30*/  LDL.LU R126, [R1+0x1540] ;  /* 0x00154000017e7983 */ /* 0x002ea20000300800 */
[----:B------:R-:W-:Y:S01]  /*de40*/  @!P2 IMAD.MOV R250, RZ, RZ, -R250 ;  /* 0x000000fffffaa224 */ /* 0x000fe200078e0afa */
[C---:B------:R-:W-:Y:S01]  /*de50*/  SEL R80, R247.reuse, R80, !P1 ;  /* 0x00000050f7507207 */ /* 0x040fe20004800000 */
[----:B------:R-:W-:Y:S01]  /*de60*/  @!P3 IMAD.MOV R251, RZ, RZ, -R251 ;  /* 0x000000fffffbb224 */ /* 0x000fe200078e0afb */
[C---:B------:R-:W-:Y:S01]  /*de70*/  SEL R81, R247.reuse, R81, !P1 ;  /* 0x00000051f7517207 */ /* 0x040fe20004800000 */
[----:B------:R-:W-:Y:S01]  /*de80*/  @!P4 IMAD.MOV R252, RZ, RZ, -R252 ;  /* 0x000000fffffcc224 */ /* 0x000fe200078e0afc */
[----:B------:R-:W-:-:S02]  /*de90*/  SEL R82, R247, R82, !P1 ;  /* 0x00000052f7527207 */ /* 0x000fc40004800000 */
[C---:B------:R-:W-:Y:S02]  /*dea0*/  SEL R83, R247.reuse, R83, !P1 ;  /* 0x00000053f7537207 */ /* 0x040fe40004800000 */
[C---:B------:R-:W-:Y:S02]  /*deb0*/  SEL R84, R247.reuse, R84, !P1 ;  /* 0x00000054f7547207 */ /* 0x040fe40004800000 */
[C---:B------:R-:W-:Y:S02]  /*dec0*/  SEL R85, R247.reuse, R85, !P1 ;  /* 0x00000055f7557207 */ /* 0x040fe40004800000 */
[C---:B------:R-:W-:Y:S02]  /*ded0*/  SEL R86, R247.reuse, R86, !P1 ;  /* 0x00000056f7567207 */ /* 0x040fe40004800000 */
[C---:B------:R-:W-:Y:S02]  /*dee0*/  SEL R87, R247.reuse, R87, !P1 ;  /* 0x00000057f7577207 */ /* 0x040fe40004800000 */
        /* <DEDUP_REMOVED lines=46> */
[C---:B---3--:R-:W-:Y:S02]  /*e1d0*/  SEL R4, R247.reuse, R4, !P1 ;  /* 0x00000004f7047207 */ /* 0x048fe40004800000 */
[C---:B----4-:R-:W-:Y:S02]  /*e1e0*/  SEL R11, R247.reuse, R11, !P1 ;  /* 0x0000000bf70b7207 */ /* 0x050fe40004800000 */
[----:B--2---:R-:W-:-:S02]  /*e1f0*/  SEL R7, R247, R7, !P1 ;  /* 0x00000007f7077207 */ /* 0x004fc40004800000 */
[C---:B------:R-:W-:Y:S02]  /*e200*/  SEL R3, R247.reuse, R3, !P1 ;  /* 0x00000003f7037207 */ /* 0x040fe40004800000 */
[C---:B------:R-:W-:Y:S02]  /*e210*/  SEL R2, R247.reuse, R2, !P1 ;  /* 0x00000002f7027207 */ /* 0x040fe40004800000 */
[----:B------:R-:W-:-:S05]  /*e220*/  SEL R126, R247, R126, !P1 ;  /* 0x0000007ef77e7207 */ /* 0x000fca0004800000 */
[----:B------:R1:W-:Y:S04]  /*e230*/  STL [R1+0xc4], R126 ;  /* 0x0000c47e01007387 */ /* 0x0003e80000100800 */
[----:B-1----:R-:W2:Y:S04]  /*e240*/  LDL.LU R126, [R1+0x153c] ;  /* 0x00153c00017e7983 */ /* 0x002ea80000300800 */
[----:B------:R1:W-:Y:S04]  /*e250*/  STL [R1+0xc0], R2 ;  /* 0x0000c00201007387 */ /* 0x0003e80000100800 */
[----:B-1----:R-:W3:Y:S04]  /*e260*/  LDL.LU R2, [R1+0x1538] ;  /* 0x0015380001027983 */ /* 0x002ee80000300800 */
[----:B------:R1:W-:Y:S04]  /*e270*/  STL [R1+0xbc], R3 ;  /* 0x0000bc0301007387 */ /* 0x0003e80000100800 */
[----:B-1----:R-:W3:Y:S04]  /*e280*/  LDL.LU R3, [R1+0x1534] ;  /* 0x0015340001037983 */ /* 0x002ee80000300800 */
[----:B------:R1:W-:Y:S04]  /*e290*/  STL [R1+0xb8], R7 ;  /* 0x0000b80701007387 */ /* 0x0003e80000100800 */
[----:B-1----:R-:W4:Y:S04]  /*e2a0*/  LDL.LU R7, [R1+0x1530] ;  /* 0x0015300001077983 */ /* 0x002f280000300800 */
[----:B------:R1:W-:Y:S04]  /*e2b0*/  STL [R1+0xb4], R11 ;  /* 0x0000b40b01007387 */ /* 0x0003e80000100800 */
[----:B-1----:R-:W2:Y:S04]  /*e2c0*/  LDL.LU R11, [R1+0x152c] ;  /* 0x00152c00010b7983 */ /* 0x002ea80000300800 */
[----:B------:R1:W-:Y:S02]  /*e2d0*/  STL [R1+0xb0], R4 ;  /* 0x0000b00401007387 */ /* 0x0003e40000100800 */
[----:B-1----:R-:W-:-:S02]  /*e2e0*/  SEL R4, R247, R5, !P1 ;  /* 0x00000005f7047207 */ /* 0x002fc40004800000 */
[----:B------:R-:W-:-:S03]  /*e2f0*/  SEL R5, R247, R6, !P1 ;  /* 0x00000006f7057207 */ /* 0x000fc60004800000 */
[----:B------:R1:W-:Y:S01]  /*e300*/  STL [R1+0xac], R4 ;  /* 0x0000ac0401007387 */ /* 0x0003e20000100800 */
[----:B------:R-:W-:-:S03]  /*e310*/  SEL R6, R247, R9, !P1 ;  /* 0x00000009f7067207 */ /* 0x000fc60004800000 */
[----:B------:R1:W-:Y:S02]  /*e320*/  STL [R1+0xa8], R5 ;  /* 0x0000a80501007387 */ /* 0x0003e40000100800 */
[C---:B-1----:R-:W-:Y:S02]  /*e330*/  SEL R4, R247.reuse, R8, !P1 ;  /* 0x00000008f7047207 */ /* 0x042fe40004800000 */
[----:B------:R-:W-:-:S03]  /*e340*/  SEL R5, R247, R10, !P1 ;  /* 0x0000000af7057207 */ /* 0x000fc60004800000 */
[----:B------:R1:W-:Y:S04]  /*e350*/  STL [R1+0xa4], R4 ;  /* 0x0000a40401007387 */ /* 0x0003e80000100800 */
[----:B------:R1:W-:Y:S02]  /*e360*/  STL [R1+0xa0], R6 ;  /* 0x0000a00601007387 */ /* 0x0003e40000100800 */
[C---:B-1----:R-:W-:Y:S02]  /*e370*/  SEL R4, R247.reuse, R12, !P1 ;  /* 0x0000000cf7047207 */ /* 0x042fe40004800000 */
[----:B------:R1:W-:Y:S01]  /*e380*/  STL [R1+0x9c], R5 ;  /* 0x00009c0501007387 */ /* 0x0003e20000100800 */
[----:B------:R-:W-:-:S03]  /*e390*/  SEL R6, R247, R13, !P1 ;  /* 0x0000000df7067207 */ /* 0x000fc60004800000 */
[----:B------:R1:W-:Y:S02]  /*e3a0*/  STL [R1+0x98], R4 ;  /* 0x0000980401007387 */ /* 0x0003e40000100800 */
[C---:B-1----:R-:W-:Y:S02]  /*e3b0*/  SEL R5, R247.reuse, R14, !P1 ;  /* 0x0000000ef7057207 */ /* 0x042fe40004800000 */
[----:B------:R1:W-:Y:S01]  /*e3c0*/  STL [R1+0x94], R6 ;  /* 0x0000940601007387 */ /* 0x0003e20000100800 */
[----:B------:R-:W-:-:S03]  /*e3d0*/  SEL R4, R247, R15, !P1 ;  /* 0x0000000ff7047207 */ /* 0x000fc60004800000 */
[----:B------:R1:W-:Y:S04]  /*e3e0*/  STL [R1+0x90], R5 ;  /* 0x0000900501007387 */ /* 0x0003e80000100800 */
[----:B------:R1:W-:Y:S02]  /*e3f0*/  STL [R1+0x8c], R4 ;  /* 0x00008c0401007387 */ /* 0x0003e40000100800 */
[C---:B-1----:R-:W-:Y:S02]  /*e400*/  SEL R6, R247.reuse, R16, !P1 ;  /* 0x00000010f7067207 */ /* 0x042fe40004800000 */
[----:B------:R-:W-:-:S03]  /*e410*/  SEL R5, R247, R17, !P1 ;  /* 0x00000011f7057207 */ /* 0x000fc60004800000 */
        /* <DEDUP_REMOVED lines=36> */
[----:B------:R-:W-:Y:S01]  /*e660*/  STL [R1+0x40], R6 ;  /* 0x0000400601007387 */ /* 0x000fe20000100800 */
[----:B------:R-:W-:-:S03]  /*e670*/  SEL R4, R247, R36, !P1 ;  /* 0x00000024f7047207 */ /* 0x000fc60004800000 */
[----:B------:R-:W-:Y:S04]  /*e680*/  STL [R1+0x3c], R5 ;  /* 0x00003c0501007387 */ /* 0x000fe80000100800 */
[----:B------:R1:W-:Y:S01]  /*e690*/  STL [R1+0x38], R4 ;  /* 0x0000380401007387 */ /* 0x0003e20000100800 */
[C---:B------:R-:W-:Y:S02]  /*e6a0*/  SEL R35, R247.reuse, R38, !P1 ;  /* 0x00000026f7237207 */ /* 0x040fe40004800000 */
[C---:B------:R-:W-:Y:S02]  /*e6b0*/  SEL R36, R247.reuse, R37, !P1 ;  /* 0x00000025f7247207 */ /* 0x040fe40004800000 */
[C---:B------:R-:W-:Y:S02]  /*e6c0*/  SEL R38, R247.reuse, R68, !P1 ;  /* 0x00000044f7267207 */ /* 0x040fe40004800000 */
[----:B-1----:R-:W-:-:S02]  /*e6d0*/  SEL R4, R247, R67, !P1 ;  /* 0x00000043f7047207 */ /* 0x002fc40004800000 */
        /* <DEDUP_REMOVED lines=23> */
[----:B------:R1:W-:Y:S01]  /*e850*/  STL [R1], R4 ;  /* 0x0000000401007387 */ /* 0x0003e20000100800 */
[----:B------:R-:W-:Y:S01]  /*e860*/  @!P0 IADD3 R248, -R248, RZ, RZ ;  /* 0x000000fff8f88210 */ /* 0x000fe20007ffe1ff */
[----:B------:R-:W-:Y:S01]  /*e870*/  @!P5 IMAD.MOV R249, RZ, RZ, -R249 ;  /* 0x000000fffff9d224 */ /* 0x000fe200078e0af9 */
        /* <DEDUP_REMOVED lines=140> */
[----:B------:R-:W-:Y:S01]  /*f140*/  SEL R248, R247, R248, !P1 ;  /* 0x000000f8f7f87207 */ /* 0x000fe20004800000 */
[----:B---3--:R-:W-:Y:S01]  /*f150*/  STL.64 [R1+0x1628], R2 ;  /* 0x0016280201007387 */ /* 0x008fe20000100a00 */
[----:B------:R-:W-:Y:S01]  /*f160*/  ULDC.64 UR4, c[0x0][0x218] ;  /* 0x0000860000047ab9 */ /* 0x000fe20000000a00 */
[----:B------:R-:W-:Y:S01]  /*f170*/  ULDC UR59, c[0x0][0x240] ;  /* 0x00009000003b7ab9 */ /* 0x000fe20000000800 */
[----:B-1----:R-:W-:Y:S01]  /*f180*/  LEA R4, P0, R127, UR4, 0x2 ;  /* 0x000000047f047c11 */ /* 0x002fe2000f8010ff */
[----:B----4-:R1:W-:Y:S01]  /*f190*/  STL [R1+0x152c], R7 ;  /* 0x00152c0701007387 */ /* 0x0103e20000100800 */
[----:B------:R-:W-:Y:S01]  /*f1a0*/  ULDC UR4, c[0x0][0x240] ;  /* 0x0000900000047ab9 */ /* 0x000fe20000000800 */
[C---:B------:R-:W-:Y:S01]  /*f1b0*/  SEL R249, R247.reuse, R249, !P1 ;  /* 0x000000f9f7f97207 */ /* 0x040fe20004800000 */
[----:B------:R-:W-:Y:S01]  /*f1c0*/  ULDC UR58, c[0x0][0x240] ;  /* 0x00009000003a7ab9 */ /* 0x000fe20000000800 */
[----:B------:R-:W3:Y:S01]  /*f1d0*/  LDL.LU R39, [R1+0x24] ;  /* 0x0000240001277983 */ /* 0x000ee20000300800 */
[C---:B------:R-:W-:Y:S01]  /*f1e0*/  SEL R250, R247.reuse, R250, !P1 ;  /* 0x000000faf7fa7207 */ /* 0x040fe20004800000 */
[----:B------:R-:W-:Y:S01]  /*f1f0*/  ULDC UR57, c[0x0][0x240] ;  /* 0x0000900000397ab9 */ /* 0x000fe20000000800 */
[----:B------:R-:W-:Y:S01]  /*f200*/  SEL R251, R247, R251, !P1 ;  /* 0x000000fbf7fb7207 */ /* 0x000fe20004800000 */
[----:B------:R-:W4:Y:S01]  /*f210*/  LDL.LU R52, [R1+0xd8] ;  /* 0x0000d80001347983 */ /* 0x000f220000300800 */
[----:B------:R-:W-:Y:S01]  /*f220*/  LEA.HI.X.SX32 R0, R127, UR5, 0x2, P0 ;  /* 0x000000057f007c11 */ /* 0x000fe200080f16ff */
[----:B------:R-:W-:Y:S01]  /*f230*/  IMAD R36, R36, UR59, RZ ;  /* 0x0000003b24247c24 */ /* 0x000fe2000f8e02ff */
[----:B------:R-:W-:Y:S01]  /*f240*/  SEL R247, R247, R252, !P1 ;  /* 0x000000fcf7f77207 */ /* 0x000fe20004800000 */
[----:B------:R-:W2:Y:S01]  /*f250*/  LDL.LU R51, [R1+0xd4] ;  /* 0x0000d40001337983 */ /* 0x000ea20000300800 */
[----:B------:R-:W-:Y:S01]  /*f260*/  IMAD R35, R35, UR59, RZ ;  /* 0x0000003b23237c24 */ /* 0x000fe2000f8e02ff */
[----:B------:R-:W-:Y:S01]  /*f270*/  ULDC UR56, c[0x0][0x240] ;  /* 0x0000900000387ab9 */ /* 0x000fe20000000800 */
[----:B------:R-:W-:Y:S01]  /*f280*/  IMAD R34, R34, UR59, RZ ;  /* 0x0000003b22227c24 */ /* 0x000fe2000f8e02ff */
        /* <DEDUP_REMOVED lines=132> */
[----:B-1----:R-:W1:Y:S01]  /*fad0*/  LDC R7, c[0x0][0x230] ;  /* 0x00008c00ff077b82 */ /* 0x002e620000000800 */
[----:B---3--:R-:W-:Y:S01]  /*fae0*/  IMAD R78, R39, UR4, RZ ;  /* 0x00000004274e7c24 */ /* 0x008fe2000f8e02ff */
[----:B------:R-:W-:Y:S01]  /*faf0*/  ULDC UR4, c[0x0][0x240] ;  /* 0x0000900000047ab9 */ /* 0x000fe20000000800 */
[----:B------:R-:W3:Y:S01]  /*fb00*/  LDL.LU R39, [R1+0x9c] ;  /* 0x00009c0001277983 */ /* 0x000ee20000300800 */
[----:B----4-:R-:W-:-:S02]  /*fb10*/  IMAD R77, R52, UR59, RZ ;  /* 0x0000003b344d7c24 */ /* 0x010fc4000f8e02ff */
[----:B--2---:R-:W-:Y:S02]  /*fb20*/  IMAD R73, R38, UR59, RZ ;  /* 0x0000003b26497c24 */ /* 0x004fe4000f8e02ff */
[----:B------:R-:W2:Y:S01]  /*fb30*/  LDL.LU R38, [R1+0x98] ;  /* 0x0000980001267983 */ /* 0x000ea20000300800 */
[----:B------:R-:W-:-:S03]  /*fb40*/  IMAD R71, R37, UR59, RZ ;  /* 0x0000003b25477c24 */ /* 0x000fc6000f8e02ff */
[----:B------:R-:W4:Y:S01]  /*fb50*/  LDL.LU R37, [R1+0x94] ;  /* 0x0000940001257983 */ /* 0x000f220000300800 */
[----:B------:R-:W-:Y:S02]  /*fb60*/  IMAD R69, R46, UR59, RZ ;  /* 0x0000003b2e457c24 */ /* 0x000fe4000f8e02ff */
[----:B------:R-:W-:Y:S02]  /*fb70*/  IMAD R68, R45, UR59, RZ ;  /* 0x0000003b2d447c24 */ /* 0x000fe4000f8e02ff */
[----:B------:R-:W-:Y:S02]  /*fb80*/  IMAD R67, R44, UR59, RZ ;  /* 0x0000003b2c437c24 */ /* 0x000fe4000f8e02ff */
[----:B------:R-:W-:Y:S01]  /*fb90*/  IMAD R66, R43, UR59, RZ ;  /* 0x0000003b2b427c24 */ /* 0x000fe2000f8e02ff */
[----:B------:R-:W-:Y:S04]  /*fba0*/  STL.64 [R1+0x1680], R68 ;  /* 0x0016804401007387 */ /* 0x000fe80000100a00 */
[----:B------:R-:W-:Y:S01]  /*fbb0*/  STL.64 [R1+0x1678], R66 ;  /* 0x0016784201007387 */ /* 0x000fe20000100a00 */
[----:B------:R-:W-:-:S03]  /*fbc0*/  IMAD R65, R42, UR59, RZ ;  /* 0x0000003b2a417c24 */ /* 0x000fc6000f8e02ff */
[----:B------:R-:W4:Y:S01]  /*fbd0*/  LDL.LU R59, [R1+0x90] ;  /* 0x00009000013b7983 */ /* 0x000f220000300800 */
[----:B------:R-:W-:-:S03]  /*fbe0*/  IMAD R64, R41, UR59, RZ ;  /* 0x0000003b29407c24 */ /* 0x000fc6000f8e02ff */
[----:B------:R-:W4:Y:S04]  /*fbf0*/  LDL.LU R58, [R1+0x8c] ;  /* 0x00008c00013a7983 */ /* 0x000f280000300800 */
[----:B------:R-:W4:Y:S04]  /*fc00*/  LDL.LU R57, [R1+0x88] ;  /* 0x0000880001397983 */ /* 0x000f280000300800 */
[----:B------:R-:W4:Y:S04]  /*fc10*/  LDL.LU R56, [R1+0x84] ;  /* 0x0000840001387983 */ /* 0x000f280000300800 */
[----:B------:R-:W4:Y:S01]  /*fc20*/  LDL.LU R55, [R1+0x80] ;  /* 0x0000800001377983 */ /* 0x000f220000300800 */
[----:B------:R-:W-:-:S03]  /*fc30*/  IMAD R76, R51, UR59, RZ ;  /* 0x0000003b334c7c24 */ /* 0x000fc6000f8e02ff */
[----:B------:R-:W4:Y:S01]  /*fc40*/  LDL.LU R54, [R1+0x7c] ;  /* 0x00007c0001367983 */ /* 0x000f220000300800 */
[----:B------:R-:W-:-:S03]  /*fc50*/  IMAD R75, R50, UR59, RZ ;  /* 0x0000003b324b7c24 */ /* 0x000fc6000f8e02ff */
[----:B------:R-:W4:Y:S01]  /*fc60*/  LDL.LU R53, [R1+0x78] ;  /* 0x0000780001357983 */ /* 0x000f220000300800 */
[----:B------:R-:W-:-:S03]  /*fc70*/  IMAD R74, R49, UR59, RZ ;  /* 0x0000003b314a7c24 */ /* 0x000fc6000f8e02ff */
[----:B------:R-:W4:Y:S01]  /*fc80*/  LDL.LU R52, [R1+0x74] ;  /* 0x0000740001347983 */ /* 0x000f220000300800 */
[----:B------:R-:W-:-:S03]  /*fc90*/  IMAD R63, R40, UR59, RZ ;  /* 0x0000003b283f7c24 */ /* 0x000fc6000f8e02ff */
[----:B------:R-:W-:Y:S01]  /*fca0*/  STL.64 [R1+0x1670], R64 ;  /* 0x0016704001007387 */ /* 0x000fe20000100a00 */
[----:B------:R-:W-:-:S03]  /*fcb0*/  IMAD R72, R48, UR59, RZ ;  /* 0x0000003b30487c24 */ /* 0x000fc6000f8e02ff */
[----:B------:R-:W4:Y:S01]  /*fcc0*/  LDL.LU R51, [R1+0x70] ;  /* 0x0000700001337983 */ /* 0x000f220000300800 */
[----:B------:R-:W-:-:S03]  /*fcd0*/  IMAD R70, R47, UR59, RZ ;  /* 0x0000003b2f467c24 */ /* 0x000fc6000f8e02ff */
[----:B------:R-:W4:Y:S04]  /*fce0*/  LDL.LU R50, [R1+0x6c] ;  /* 0x00006c0001327983 */ /* 0x000f280000300800 */
[----:B------:R-:W4:Y:S04]  /*fcf0*/  LDL.LU R49, [R1+0x68] ;  /* 0x0000680001317983 */ /* 0x000f280000300800 */
[----:B------:R-:W4:Y:S04]  /*fd00*/  LDL.LU R48, [R1+0x64] ;  /* 0x0000640001307983 */ /* 0x000f280000300800 */
[----:B------:R-:W4:Y:S04]  /*fd10*/  LDL.LU R47, [R1+0x60] ;  /* 0x00006000012f7983 */ /* 0x000f280000300800 */
[----:B------:R-:W4:Y:S01]  /*fd20*/  LDL.LU R46, [R1+0x5c] ;  /* 0x00005c00012e7983 */ /* 0x000f220000300800 */
[----:B---3--:R-:W-:-:S05]  /*fd30*/  IMAD R62, R39, UR59, RZ ;  /* 0x0000003b273e7c24 */ /* 0x008fca000f8e02ff */
[----:B------:R-:W-:Y:S04]  /*fd40*/  STL.64 [R1+0x1688], R62 ;  /* 0x0016883e01007387 */ /* 0x000fe80000100a00 */
[----:B------:R-:W3:Y:S04]  /*fd50*/  LDL.LU R45, [R1+0x58] ;  /* 0x00005800012d7983 */ /* 0x000ee80000300800 */
[----:B------:R-:W3:Y:S04]  /*fd60*/  LDL.LU R44, [R1+0x54] ;  /* 0x00005400012c7983 */ /* 0x000ee80000300800 */
[----:B------:R-:W3:Y:S01]  /*fd70*/  LDL.LU R43, [R1+0x50] ;  /* 0x00005000012b7983 */ /* 0x000ee20000300800 */
[----:B--2---:R-:W-:-:S03]  /*fd80*/  IMAD R61, R38, UR59, RZ ;  /* 0x0000003b263d7c24 */ /* 0x004fc6000f8e02ff */
[----:B------:R-:W2:Y:S04]  /*fd90*/  LDL.LU R42, [R1+0x4c] ;  /* 0x00004c00012a7983 */ /* 0x000ea80000300800 */
[----:B------:R-:W2:Y:S01]  /*fda0*/  LDL.LU R41, [R1+0x48] ;  /* 0x0000480001297983 */ /* 0x000ea20000300800 */
[----:B----4-:R-:W-:-:S03]  /*fdb0*/  IMAD R60, R37, UR59, RZ ;  /* 0x0000003b253c7c24 */ /* 0x010fc6000f8e02ff */
[----:B------:R-:W4:Y:S04]  /*fdc0*/  LDL.LU R40, [R1+0x44] ;  /* 0x0000440001287983 */ /* 0x000f280000300800 */
[----:B------:R-:W4:Y:S04]  /*fdd0*/  LDL.LU R39, [R1+0x40] ;  /* 0x0000400001277983 */ /* 0x000f280000300800 */
[----:B------:R-:W4:Y:S04]  /*fde0*/  LDL.LU R38, [R1+0x3c] ;  /* 0x00003c0001267983 */ /* 0x000f280000300800 */
[----:B------:R-:W4:Y:S04]  /*fdf0*/  LDL.LU R37, [R1+0x38] ;  /* 0x0000380001257983 */ /* 0x000f280000300800 */
[----:B------:R1:W-:Y:S01]  /*fe00*/  STL.64 [R1+0x1668], R60 ;  /* 0x0016683c01007387 */ /* 0x0003e20000100a00 */
[----:B------:R-:W-:-:S02]  /*fe10*/  IMAD R59, R59, UR59, RZ ;  /* 0x0000003b3b3b7c24 */ /* 0x000fc4000f8e02ff */
[----:B------:R-:W-:-:S05]  /*fe20*/  IMAD R58, R58, UR59, RZ ;  /* 0x0000003b3a3a7c24 */ /* 0x000fca000f8e02ff */
[----:B------:R-:W-:Y:S01]  /*fe30*/  STL.64 [R1+0x1660], R58 ;  /* 0x0016603a01007387 */ /* 0x000fe20000100a00 */
[----:B------:R-:W-:Y:S02]  /*fe40*/  IMAD R55, R55, UR59, RZ ;  /* 0x0000003b37377c24 */ /* 0x000fe4000f8e02ff */
[----:B------:R-:W-:Y:S02]  /*fe50*/  IMAD R54, R54, UR59, RZ ;  /* 0x0000003b36367c24 */ /* 0x000fe4000f8e02ff */
[----:B------:R-:W-:Y:S02]  /*fe60*/  IMAD R53, R53, UR59, RZ ;  /* 0x0000003b35357c24 */ /* 0x000fe4000f8e02ff */
[----:B------:R-:W-:Y:S01]  /*fe70*/  IMAD R52, R52, UR59, RZ ;  /* 0x0000003b34347c24 */ /* 0x000fe2000f8e02ff */
[----:B------:R-:W-:Y:S01]  /*fe80*/  STL.64 [R1+0x1658], R54 ;  /* 0x0016583601007387 */ /* 0x000fe20000100a00 */
[----:B------:R-:W-:Y:S02]  /*fe90*/  IMAD R51, R51, UR59, RZ ;  /* 0x0000003b33337c24 */ /* 0x000fe4000f8e02ff */
[----:B------:R-:W-:Y:S01]  /*fea0*/  IMAD R50, R50, UR59, RZ ;  /* 0x0000003b32327c24 */ /* 0x000fe2000f8e02ff */
[----:B------:R-:W-:Y:S01]  /*feb0*/  STL.64 [R1+0x1650], R52 ;  /* 0x0016503401007387 */ /* 0x000fe20000100a00 */
[----:B------:R-:W-:-:S02]  /*fec0*/  IMAD R49, R49, UR59, RZ ;  /* 0x0000003b31317c24 */ /* 0x000fc4000f8e02ff */
[----:B------:R-:W-:Y:S01]  /*fed0*/  IMAD R48, R48, UR59, RZ ;  /* 0x0000003b30307c24 */ /* 0x000fe2000f8e02ff */
[----:B------:R-:W-:Y:S01]  /*fee0*/  STL.64 [R1+0x1648], R50 ;  /* 0x0016483201007387 */ /* 0x000fe20000100a00 */
[----:B------:R-:W-:Y:S02]  /*fef0*/  IMAD R47, R47, UR59, RZ ;  /* 0x0000003b2f2f7c24 */ /* 0x000fe4000f8e02ff */
[----:B------:R-:W-:Y:S01]  /*ff00*/  IMAD R46, R46, UR59, RZ ;  /* 0x0000003b2e2e7c24 */ /* 0x000fe2000f8e02ff */
[----:B------:R-:W-:Y:S04]  /*ff10*/  STL.64 [R1+0x1638], R48 ;  /* 0x0016383001007387 */ /* 0x000fe80000100a00 */
[----:B------:R-:W-:Y:S01]  /*ff20*/  STL.64 [R1+0x1630], R46 ;  /* 0x0016302e01007387 */ /* 0x000fe20000100a00 */
[----:B---3--:R-:W-:-:S02]  /*ff30*/  IMAD R45, R45, UR59, RZ ;  /* 0x0000003b2d2d7c24 */ /* 0x008fc4000f8e02ff */
[----:B------:R-:W-:-:S05]  /*ff40*/  IMAD R44, R44, UR59, RZ ;  /* 0x0000003b2c2c7c24 */ /* 0x000fca000f8e02ff */
[----:B------:R3:W-:Y:S04]  /*ff50*/  STL.64 [R1+0x1640], R44 ;  /* 0x0016402c01007387 */ /* 0x0007e80000100a00 */
[----:B------:R-:W4:Y:S04]  /*ff60*/  LDL.LU R127, [R1+0x34] ;  /* 0x00003400017f7983 */ /* 0x000f280000300800 */
[----:B------:R-:W4:Y:S04]  /*ff70*/  LDL.LU R252, [R1+0x30] ;  /* 0x0000300001fc7983 */ /* 0x000f280000300800 */
[----:B-1----:R-:W2:Y:S04]  /*ff80*/  LDL.LU R61, [R1+0x10] ;  /* 0x00001000013d7983 */ /* 0x002ea80000300800 */
[----:B------:R-:W4:Y:S04]  /*ff90*/  LDL.LU R62, [R1+0x1c] ;  /* 0x00001c00013e7983 */ /* 0x000f280000300800 */
        /* <DEDUP_REMOVED lines=8> */
[----:B------:R-:W4:Y:S01]  /*10020*/  LDL.LU R69, [R1] ;  /* 0x0000000001457983 */ /* 0x000f220000300800 */
[----:B---3--:R-:W-:-:S04]  /*10030*/  LEA R44, P1, R78, R4, 0x2 ;  /* 0x000000044e2c7211 */ /* 0x008fc800078210ff */
[----:B------:R-:W-:-:S05]  /*10040*/  LEA.HI.X.SX32 R45, R78, R0, 0x2, P1 ;  /* 0x000000004e2d7211 */ /* 0x000fca00008f16ff */
[----:B------:R-:W-:Y:S01]  /*10050*/  STL.64 [R1+0x60], R44 ;  /* 0x0000602c01007387 */ /* 0x000fe20000100a00 */
[----:B--2---:R-:W-:Y:S02]  /*10060*/  IMAD R55, R61, UR59, RZ ;  /* 0x0000003b3d377c24 */ /* 0x004fe4000f8e02ff */
[----:B----4-:R-:W-:Y:S01]  /*10070*/  IMAD R58, R62, UR59, RZ ;  /* 0x0000003b3e3a7c24 */ /* 0x010fe2000f8e02ff */
[----:B------:R-:W-:Y:S01]  /*10080*/  LEA R62, P2, R77, R4, 0x2 ;  /* 0x000000044d3e7211 */ /* 0x000fe200078410ff */
[----:B------:R-:W-:-:S03]  /*10090*/  IMAD R61, R63, UR59, RZ ;  /* 0x0000003b3f3d7c24 */ /* 0x000fc6000f8e02ff */
[----:B------:R-:W-:-:S05]  /*100a0*/  LEA.HI.X.SX32 R63, R77, R0, 0x2, P2 ;  /* 0x000000004d3f7211 */ /* 0x000fca00010f16ff */
[----:B------:R1:W-:Y:S01]  /*100b0*/  STL.64 [R1+0x858], R62 ;  /* 0x0008583e01007387 */ /* 0x0003e20000100a00 */
[----:B------:R-:W-:Y:S01]  /*100c0*/  IMAD R49, R66, UR59, RZ ;  /* 0x0000003b42317c24 */ /* 0x000fe2000f8e02ff */
[-C--:B------:R-:W-:Y:S02]  /*100d0*/  LEA R66, P4, R75, R4.reuse, 0x2 ;  /* 0x000000044b427211 */ /* 0x080fe400078810ff */
[----:B-1----:R-:W2:Y:S01]  /*100e0*/  LDL.LU.64 R62, [R1+0x1688] ;  /* 0x00168800013e7983 */ /* 0x002ea20000300a00 */
[----:B------:R-:W-:Y:S02]  /*100f0*/  IMAD R54, R67, UR59, RZ ;  /* 0x0000003b43367c24 */ /* 0x000fe4000f8e02ff */
[----:B------:R-:W-:Y:S01]  /*10100*/  IMAD R46, R68, UR59, RZ ;  /* 0x0000003b442e7c24 */ /* 0x000fe2000f8e02ff */
[----:B------:R-:W-:Y:S01]  /*10110*/  LEA R68, P3, R76, R4, 0x2 ;  /* 0x000000044c447211 */ /* 0x000fe200078610ff */
[----:B------:R-:W-:-:S03]  /*10120*/  IMAD R50, R69, UR59, RZ ;  /* 0x0000003b45327c24 */ /* 0x000fc6000f8e02ff */
[----:B------:R-:W-:Y:S01]  /*10130*/  LEA.HI.X.SX32 R69, R76, R0, 0x2, P3 ;  /* 0x000000004c457211 */ /* 0x000fe200018f16ff */
[----:B------:R-:W-:Y:S01]  /*10140*/  IMAD.MOV.U32 R78, RZ, RZ, R50 ;  /* 0x000000ffff4e7224 */ /* 0x000fe200078e0032 */
[----:B------:R-:W-:Y:S02]  /*10150*/  LEA R50, P2, R70, R4, 0x2 ;  /* 0x0000000446327211 */ /* 0x000fe400078410ff */
[----:B------:R-:W-:Y:S01]  /*10160*/  LEA.HI.X.SX32 R67, R75, R0, 0x2, P4 ;  /* 0x000000004b437211 */ /* 0x000fe200020f16ff */
[----:B------:R1:W-:Y:S04]  /*10170*/  STL.64 [R1+0x850], R68 ;  /* 0x0008504401007387 */ /* 0x0003e80000100a00 */
[----:B-1----:R-:W3:Y:S04]  /*10180*/  LDL.LU.64 R68, [R1+0x1680] ;  /* 0x0016800001447983 */ /* 0x002ee80000300a00 */
[----:B------:R-:W-:Y:S04]  /*10190*/  STL [R1+0x820], R50 ;  /* 0x0008203201007387 */ /* 0x000fe80000100800 */
[----:B------:R1:W-:Y:S04]  /*101a0*/  STL.64 [R1+0x848], R66 ;  /* 0x0008484201007387 */ /* 0x0003e80000100a00 */
[----:B-1----:R-:W4:Y:S01]  /*101b0*/  LDL.LU.64 R66, [R1+0x1678] ;  /* 0x0016780001427983 */ /* 0x002f220000300a00 */
[----:B------:R-:W-:Y:S01]  /*101c0*/  IMAD.MOV.U32 R53, RZ, RZ, R58 ;  /* 0x000000ffff357224 */ /* 0x000fe200078e003a */
[-C--:B------:R-:W-:Y:S01]  /*101d0*/  LEA R52, P5, R74, R4.reuse, 0x2 ;  /* 0x000000044a347211 */ /* 0x080fe200078a10ff */
[----:B------:R-:W-:Y:S01]  /*101e0*/  IMAD R60, R64, UR59, RZ ;  /* 0x0000003b403c7c24 */ /* 0x000fe2000f8e02ff */
[-C--:B------:R-:W-:Y:S01]  /*101f0*/  LEA R58, P6, R73, R4.reuse, 0x2 ;  /* 0x00000004493a7211 */ /* 0x080fe200078c10ff */
[----:B------:R-:W-:Y:S01]  /*10200*/  IMAD.MOV.U32 R77, RZ, RZ, R61 ;  /* 0x000000ffff4d7224 */ /* 0x000fe200078e003d */
[----:B------:R-:W-:-:S02]  /*10210*/  LEA R64, P0, R72, R4, 0x2 ;  /* 0x0000000448407211 */ /* 0x000fc400078010ff */
[----:B------:R-:W-:Y:S02]  /*10220*/  MOV R61, R53 ;  /* 0x00000035003d7202 */ /* 0x000fe40000000f00 */
[----:B------:R-:W-:Y:S01]  /*10230*/  LEA.HI.X.SX32 R53, R74, R0, 0x2, P5 ;  /* 0x000000004a357211 */ /* 0x000fe200028f16ff */
[----:B------:R-:W-:Y:S01]  /*10240*/  IMAD R48, R65, UR59, RZ ;  /* 0x0000003b41307c24 */ /* 0x000fe2000f8e02ff */
[----:B------:R-:W-:Y:S02]  /*10250*/  LEA R44, P1, R71, R4, 0x2 ;  /* 0x00000004472c7211 */ /* 0x000fe400078210ff */
[-C--:B------:R-:W-:Y:S01]  /*10260*/  LEA.HI.X.SX32 R59, R73, R0.reuse, 0x2, P6 ;  /* 0x00000000493b7211 */ /* 0x080fe200030f16ff */
[----:B------:R-:W-:Y:S01]  /*10270*/  IMAD.MOV.U32 R75, RZ, RZ, R60 ;  /* 0x000000ffff4b7224 */ /* 0x000fe200078e003c */
[-C--:B------:R-:W-:Y:S01]  /*10280*/  LEA.HI.X.SX32 R65, R72, R0.reuse, 0x2, P0 ;  /* 0x0000000048417211 */ /* 0x080fe200000f16ff */
[----:B------:R-:W-:Y:S01]  /*10290*/  STL.64 [R1+0x840], R52 ;  /* 0x0008403401007387 */ /* 0x000fe20000100a00 */
[----:B------:R-:W-:Y:S01]  /*102a0*/  IMAD.MOV.U32 R72, RZ, RZ, R50 ;  /* 0x000000ffff487224 */ /* 0x000fe200078e0032 */
[-C--:B------:R-:W-:Y:S01]  /*102b0*/  LEA.HI.X.SX32 R45, R71, R0.reuse, 0x2, P1 ;  /* 0x00000000472d7211 */ /* 0x080fe200008f16ff */
[----:B------:R-:W-:Y:S01]  /*102c0*/  IMAD.MOV.U32 R73, RZ, RZ, R51 ;  /* 0x000000ffff497224 */ /* 0x000fe200078e0033 */
[----:B------:R-:W-:Y:S01]  /*102d0*/  STL.64 [R1+0x838], R58 ;  /* 0x0008383a01007387 */ /* 0x000fe20000100a00 */
[----:B------:R-:W-:Y:S01]  /*102e0*/  LEA.HI.X.SX32 R73, R70, R0, 0x2, P2 ;  /* 0x0000000046497211 */ /* 0x000fe200010f16ff */
[----:B------:R-:W-:-:S02]  /*102f0*/  IMAD.MOV.U32 R72, RZ, RZ, R77 ;  /* 0x000000ffff487224 */ /* 0x000fc400078e004d */
[----:B------:R-:W-:Y:S01]  /*10300*/  IMAD.MOV.U32 R70, RZ, RZ, R61 ;  /* 0x000000ffff467224 */ /* 0x000fe200078e003d */
[----:B------:R1:W-:Y:S04]  /*10310*/  STL.64 [R1+0x830], R64 ;  /* 0x0008304001007387 */ /* 0x0003e80000100a00 */
[----:B-1----:R-:W2:Y:S04]  /*10320*/  LDL.LU.64 R64, [R1+0x1670] ;  /* 0x0016700001407983 */ /* 0x002ea80000300a00 */
[----:B------:R-:W-:Y:S04]  /*10330*/  STL.64 [R1+0x828], R44 ;  /* 0x0008282c01007387 */ /* 0x000fe80000100a00 */
[----:B------:R-:W-:Y:S01]  /*10340*/  STL [R1+0x824], R73 ;  /* 0x0008244901007387 */ /* 0x000fe20000100800 */
[----:B---3--:R-:W-:-:S02]  /*10350*/  LEA R76, P3, R69, R4, 0x2 ;  /* 0x00000004454c7211 */ /* 0x008fc400078610ff */
[C---:B------:R-:W-:Y:S02]  /*10360*/  LEA R60, P4, R68.reuse, R4, 0x2 ;  /* 0x00000004443c7211 */ /* 0x040fe400078810ff */
[-C--:B------:R-:W-:Y:S02]  /*10370*/  LEA.HI.X.SX32 R77, R69, R0.reuse, 0x2, P3 ;  /* 0x00000000454d7211 */ /* 0x080fe400018f16ff */
[----:B------:R-:W-:-:S03]  /*10380*/  LEA.HI.X.SX32 R61, R68, R0, 0x2, P4 ;  /* 0x00000000443d7211 */ /* 0x000fc600020f16ff */
[----:B------:R-:W-:Y:S04]  /*10390*/  STL.64 [R1+0x818], R76 ;  /* 0x0008184c01007387 */ /* 0x000fe80000100a00 */
[----:B------:R1:W-:Y:S01]  /*103a0*/  STL.64 [R1+0x810], R60 ;  /* 0x0008103c01007387 */ /* 0x0003e20000100a00 */
[CC--:B----4-:R-:W-:Y:S02]  /*103b0*/  LEA R52, P5, R67.reuse, R4.reuse, 0x2 ;  /* 0x0000000443347211 */ /* 0x0d0fe400078a10ff */
[C---:B------:R-:W-:Y:S02]  /*103c0*/  LEA R58, P6, R66.reuse, R4, 0x2 ;  /* 0x00000004423a7211 */ /* 0x040fe400078c10ff */
[-C--:B------:R-:W-:Y:S01]  /*103d0*/  LEA.HI.X.SX32 R53, R67, R0.reuse, 0x2, P5 ;  /* 0x0000000043357211 */ /* 0x080fe200028f16ff */
[----:B-1----:R-:W3:Y:S01]  /*103e0*/  LDL.LU.64 R60, [R1+0x1668] ;  /* 0x00166800013c7983 */ /* 0x002ee20000300a00 */
[----:B------:R-:W-:-:S03]  /*103f0*/  LEA.HI.X.SX32 R59, R66, R0, 0x2, P6 ;  /* 0x00000000423b7211 */ /* 0x000fc600030f16ff */
[----:B------:R-:W-:Y:S04]  /*10400*/  STL.64 [R1+0x808], R52 ;  /* 0x0008083401007387 */ /* 0x000fe80000100a00 */
[----:B------:R1:W-:Y:S04]  /*10410*/  STL.64 [R1+0x800], R58 ;  /* 0x0008003a01007387 */ /* 0x0003e80000100a00 */
[----:B-1----:R-:W4:Y:S01]  /*10420*/  LDL.LU.64 R58, [R1+0x1660] ;  /* 0x00166000013a7983 */ /* 0x002f220000300a00 */
[----:B------:R-:W-:Y:S01]  /*10430*/  IMAD R2, R2, UR59, RZ ;  /* 0x0000003b02027c24 */ /* 0x000fe2000f8e02ff */
[----:B------:R-:W-:Y:S01]  /*10440*/  MOV R76, R54 ;  /* 0x00000036004c7202 */ /* 0x000fe20000000f00 */
[----:B------:R-:W-:Y:S01]  /*10450*/  IMAD.MOV.U32 R73, RZ, RZ, R48 ;  /* 0x000000ffff497224 */ /* 0x000fe200078e0030 */
[-C--:B--2---:R-:W-:Y:S01]  /*10460*/  LEA R48, P2, R63, R4.reuse, 0x2 ;  /* 0x000000043f307211 */ /* 0x084fe200078410ff */
[----:B------:R-:W-:Y:S01]  /*10470*/  IMAD R3, R3, UR59, RZ ;  /* 0x0000003b03037c24 */ /* 0x000fe2000f8e02ff */
[-C--:B------:R-:W-:Y:S01]  /*10480*/  LEA R54, P3, R62, R4.reuse, 0x2 ;  /* 0x000000043e367211 */ /* 0x080fe200078610ff */
[----:B------:R-:W-:Y:S01]  /*10490*/  IMAD.MOV.U32 R77, RZ, RZ, R2 ;  /* 0x000000ffff4d7224 */ /* 0x000fe200078e0002 */
[----:B------:R-:W-:-:S02]  /*104a0*/  LEA R50, P0, R65, R4, 0x2 ;  /* 0x0000000441327211 */ /* 0x000fc400078010ff */
[C---:B------:R-:W-:Y:S02]  /*104b0*/  LEA R44, P1, R64.reuse, R4, 0x2 ;  /* 0x00000004402c7211 */ /* 0x040fe400078210ff */
[-C--:B------:R-:W-:Y:S01]  /*104c0*/  LEA.HI.X.SX32 R51, R65, R0.reuse, 0x2, P0 ;  /* 0x0000000041337211 */ /* 0x080fe200000f16ff */
[----:B------:R-:W-:Y:S01]  /*104d0*/  IMAD.MOV.U32 R74, RZ, RZ, R49 ;  /* 0x000000ffff4a7224 */ /* 0x000fe200078e0031 */
[-C--:B------:R-:W-:Y:S01]  /*104e0*/  LEA.HI.X.SX32 R45, R64, R0.reuse, 0x2, P1 ;  /* 0x00000000402d7211 */ /* 0x080fe200008f16ff */
[----:B------:R-:W-:Y:S01]  /*104f0*/  IMAD.MOV.U32 R69, RZ, RZ, R55 ;  /* 0x000000ffff457224 */ /* 0x000fe200078e0037 */
[-C--:B------:R-:W-:Y:S01]  /*10500*/  LEA.HI.X.SX32 R49, R63, R0.reuse, 0x2, P2 ;  /* 0x000000003f317211 */ /* 0x080fe200010f16ff */
[----:B------:R-:W-:Y:S01]  /*10510*/  IMAD.MOV.U32 R71, RZ, RZ, R75 ;  /* 0x000000ffff477224 */ /* 0x000fe200078e004b */
[----:B------:R-:W-:Y:S01]  /*10520*/  LEA.HI.X.SX32 R55, R62, R0, 0x2, P3 ;  /* 0x000000003e377211 */ /* 0x000fe200018f16ff */
[----:B------:R-:W-:Y:S01]  /*10530*/  IMAD.MOV.U32 R63, RZ, RZ, R67 ;  /* 0x000000ffff3f7224 */ /* 0x000fe200078e0043 */
[----:B------:R1:W-:Y:S01]  /*10540*/  STL.64 [R1+0x7f8], R50 ;  /* 0x0007f83201007387 */ /* 0x0003e20000100a00 */
[----:B------:R-:W-:Y:S01]  /*10550*/  IMAD.MOV.U32 R75, RZ, RZ, R3 ;  /* 0x000000ffff4b7224 */ /* 0x000fe200078e0003 */
[----:B---3--:R-:W-:-:S02]  /*10560*/  LEA R2, P4, R61, R4, 0x2 ;  /* 0x000000043d027211 */ /* 0x008fc400078810ff */
[C---:B------:R-:W-:Y:S02]  /*10570*/  LEA R52, P5, R60.reuse, R4, 0x2 ;  /* 0x000000043c347211 */ /* 0x040fe400078a10ff */
[-C--:B------:R-:W-:Y:S01]  /*10580*/  LEA.HI.X.SX32 R3, R61, R0.reuse, 0x2, P4 ;  /* 0x000000003d037211 */ /* 0x080fe200020f16ff */
[----:B------:R-:W-:Y:S01]  /*10590*/  IMAD.MOV.U32 R61, RZ, RZ, R63 ;  /* 0x000000ffff3d7224 */ /* 0x000fe200078e003f */
[----:B------:R-:W-:Y:S02]  /*105a0*/  LEA.HI.X.SX32 R53, R60, R0, 0x2, P5 ;  /* 0x000000003c357211 */ /* 0x000fe400028f16ff */
[-C--:B----4-:R-:W-:Y:S02]  /*105b0*/  LEA R66, P6, R59, R4.reuse, 0x2 ;  /* 0x000000043b427211 */ /* 0x090fe400078c10ff */
[----:B-1----:R-:W-:-:S03]  /*105c0*/  LEA R50, P0, R58, R4, 0x2 ;  /* 0x000000043a327211 */ /* 0x002fc600078010ff */
[----:B------:R-:W-:Y:S01]  /*105d0*/  STL [R1+0x7c8], R66 ;  /* 0x0007c84201007387 */ /* 0x000fe20000100800 */
[----:B------:R-:W-:-:S03]  /*105e0*/  LEA.HI.X.SX32 R61, R59, R0, 0x2, P6 ;  /* 0x000000003b3d7211 */ /* 0x000fc600030f16ff */
[----:B------:R-:W-:Y:S01]  /*105f0*/  STL.64 [R1+0x7f0], R44 ;  /* 0x0007f02c01007387 */ /* 0x000fe20000100a00 */
[----:B------:R-:W-:-:S03]  /*10600*/  LEA.HI.X.SX32 R51, R58, R0, 0x2, P0 ;  /* 0x000000003a337211 */ /* 0x000fc600000f16ff */
[----:B------:R-:W-:Y:S04]  /*10610*/  STL.64 [R1+0x7e8], R48 ;  /* 0x0007e83001007387 */ /* 0x000fe80000100a00 */
[----:B------:R1:W-:Y:S04]  /*10620*/  STL.64 [R1+0x7e0], R54 ;  /* 0x0007e03601007387 */ /* 0x0003e80000100a00 */
[----:B-1----:R-:W2:Y:S04]  /*10630*/  LDL.LU.64 R54, [R1+0x1658] ;  /* 0x0016580001367983 */ /* 0x002ea80000300a00 */
[----:B------:R-:W-:Y:S04]  /*10640*/  STL.64 [R1+0x7d8], R2 ;  /* 0x0007d80201007387 */ /* 0x000fe80000100a00 */
[----:B------:R1:W-:Y:S04]  /*10650*/  STL.64 [R1+0x7d0], R52 ;  /* 0x0007d03401007387 */ /* 0x0003e80000100a00 */
[----:B-1----:R-:W3:Y:S04]  /*10660*/  LDL.LU.64 R52, [R1+0x1650] ;  /* 0x0016500001347983 */ /* 0x002ee80000300a00 */
[----:B------:R-:W-:Y:S04]  /*10670*/  STL [R1+0x7cc], R61 ;  /* 0x0007cc3d01007387 */ /* 0x000fe80000100800 */
[----:B------:R1:W-:Y:S04]  /*10680*/  STL.64 [R1+0x7c0], R50 ;  /* 0x0007c03201007387 */ /* 0x0003e80000100a00 */
[----:B-1----:R-:W4:Y:S01]  /*10690*/  LDL.LU.64 R50, [R1+0x1648] ;  /* 0x0016480001327983 */ /* 0x002f220000300a00 */
[----:B------:R-:W-:-:S02]  /*106a0*/  IMAD R57, R57, UR59, RZ ;  /* 0x0000003b39397c24 */ /* 0x000fc4000f8e02ff */
[----:B------:R-:W-:-:S03]  /*106b0*/  IMAD R56, R56, UR59, RZ ;  /* 0x0000003b38387c24 */ /* 0x000fc6000f8e02ff */
[CC--:B------:R-:W-:Y:S02]  /*106c0*/  LEA R44, P1, R57.reuse, R4.reuse, 0x2 ;  /* 0x00000004392c7211 */ /* 0x0c0fe400078210ff */
[C---:B------:R-:W-:Y:S01]  /*106d0*/  LEA R48, P2, R56.reuse, R4, 0x2 ;  /* 0x0000000438307211 */ /* 0x040fe200078410ff */
[----:B------:R-:W-:Y:S01]  /*106e0*/  IMAD.MOV.U32 R68, RZ, RZ, R69 ;  /* 0x000000ffff447224 */ /* 0x000fe200078e0045 */
[----:B------:R-:W-:Y:S01]  /*106f0*/  LEA.HI.X.SX32 R45, R57, R0, 0x2, P1 ;  /* 0x00000000392d7211 */ /* 0x000fe200008f16ff */
[----:B------:R-:W-:Y:S01]  /*10700*/  IMAD.MOV.U32 R69, RZ, RZ, R70 ;  /* 0x000000ffff457224 */ /* 0x000fe200078e0046 */
[----:B------:R-:W-:Y:S01]  /*10710*/  MOV R70, R72 ;  /* 0x0000004800467202 */ /* 0x000fe20000000f00 */
[----:B------:R-:W-:Y:S01]  /*10720*/  IMAD.MOV.U32 R72, RZ, RZ, R73 ;  /* 0x000000ffff487224 */ /* 0x000fe200078e0049 */
[----:B------:R-:W-:Y:S01]  /*10730*/  LEA.HI.X.SX32 R49, R56, R0, 0x2, P2 ;  /* 0x0000000038317211 */ /* 0x000fe200010f16ff */
[----:B------:R-:W-:Y:S01]  /*10740*/  IMAD.MOV.U32 R73, RZ, RZ, R74 ;  /* 0x000000ffff497224 */ /* 0x000fe200078e004a */
[----:B------:R1:W-:Y:S01]  /*10750*/  STL.64 [R1+0x7b8], R44 ;  /* 0x0007b82c01007387 */ /* 0x0003e20000100a00 */
[----:B------:R-:W-:-:S02]  /*10760*/  IMAD.MOV.U32 R74, RZ, RZ, R75 ;  /* 0x000000ffff4a7224 */ /* 0x000fc400078e004b */
[----:B------:R-:W-:Y:S02]  /*10770*/  IMAD.MOV.U32 R75, RZ, RZ, R76 ;  /* 0x000000ffff4b7224 */ /* 0x000fe400078e004c */
[----:B------:R-:W-:Y:S02]  /*10780*/  IMAD.MOV.U32 R76, RZ, RZ, R77 ;  /* 0x000000ffff4c7224 */ /* 0x000fe400078e004d */
[----:B------:R-:W-:Y:S01]  /*10790*/  IMAD.MOV.U32 R77, RZ, RZ, R46 ;  /* 0x000000ffff4d7224 */ /* 0x000fe200078e002e */
[----:B-1----:R-:W3:Y:S04]  /*107a0*/  LDL.LU.64 R44, [R1+0x1640] ;  /* 0x00164000012c7983 */ /* 0x002ee80000300a00 */
[----:B------:R1:W-:Y:S01]  /*107b0*/  STL.64 [R1+0x7b0], R48 ;  /* 0x0007b03001007387 */ /* 0x0003e20000100a00 */
[----:B------:R-:W-:-:S03]  /*107c0*/  IMAD.MOV.U32 R57, RZ, RZ, R47 ;  /* 0x000000ffff397224 */ /* 0x000fc600078e002f */
[----:B-1----:R-:W3:Y:S01]  /*107d0*/  LDL.LU.64 R48, [R1+0x1638] ;  /* 0x0016380001307983 */ /* 0x002ee20000300a00 */
[----:B----4-:R-:W-:-:S05]  /*107e0*/  LEA R46, P1, R50, R4, 0x2 ;  /* 0x00000004322e7211 */ /* 0x010fca00078210ff */
[----:B------:R1:W-:Y:S01]  /*107f0*/  STL [R1+0x780], R46 ;  /* 0x0007802e01007387 */ /* 0x0003e20000100800 */
[----:B------:R-:W-:-:S03]  /*10800*/  IMAD.MOV.U32 R56, RZ, RZ, R46 ;  /* 0x000000ffff387224 */ /* 0x000fc600078e002e */
[----:B-1----:R-:W4:Y:S01]  /*10810*/  LDL.LU.64 R46, [R1+0x1630] ;  /* 0x00163000012e7983 */ /* 0x002f220000300a00 */
[----:B------:R-:W-:Y:S01]  /*10820*/  IMAD.MOV.U32 R62, RZ, RZ, R66 ;  /* 0x000000ffff3e7224 */ /* 0x000fe200078e0042 */
[-C--:B--2---:R-:W-:Y:S02]  /*10830*/  LEA R66, P3, R55, R4.reuse, 0x2 ;  /* 0x0000000437427211 */ /* 0x084fe400078610ff */
[-C--:B------:R-:W-:Y:S01]  /*10840*/  LEA R2, P4, R54, R4.reuse, 0x2 ;  /* 0x0000000436027211 */ /* 0x080fe200078810ff */
[----:B------:R-:W-:Y:S01]  /*10850*/  IMAD.MOV.U32 R60, RZ, RZ, R62 ;  /* 0x000000ffff3c7224 */ /* 0x000fe200078e003e */
[----:B---3--:R-:W-:Y:S02]  /*10860*/  LEA R62, P5, R53, R4, 0x2 ;  /* 0x00000004353e7211 */ /* 0x008fe400078a10ff */
[----:B------:R-:W-:Y:S02]  /*10870*/  LEA.HI.X.SX32 R67, R55, R0, 0x2, P3 ;  /* 0x0000000037437211 */ /* 0x000fe400018f16ff */
[----:B------:R-:W-:-:S02]  /*10880*/  LEA R60, P6, R52, R4, 0x2 ;  /* 0x00000004343c7211 */ /* 0x000fc400078c10ff */
[----:B------:R-:W-:Y:S02]  /*10890*/  LEA.HI.X.SX32 R3, R54, R0, 0x2, P4 ;  /* 0x0000000036037211 */ /* 0x000fe400020f16ff */
[----:B------:R-:W-:Y:S01]  /*108a0*/  LEA R58, P0, R51, R4, 0x2 ;  /* 0x00000004333a7211 */ /* 0x000fe200078010ff */
[----:B------:R-:W-:Y:S01]  /*108b0*/  STL.64 [R1+0x7a8], R66 ;  /* 0x0007a84201007387 */ /* 0x000fe20000100a00 */
[-C--:B------:R-:W-:Y:S02]  /*108c0*/  LEA.HI.X.SX32 R63, R53, R0.reuse, 0x2, P5 ;  /* 0x00000000353f7211 */ /* 0x080fe400028f16ff */
[-C--:B------:R-:W-:Y:S01]  /*108d0*/  LEA.HI.X.SX32 R61, R52, R0.reuse, 0x2, P6 ;  /* 0x00000000343d7211 */ /* 0x080fe200030f16ff */
[----:B------:R1:W-:Y:S01]  /*108e0*/  STL.64 [R1+0x7a0], R2 ;  /* 0x0007a00201007387 */ /* 0x0003e20000100a00 */
[----:B------:R-:W-:Y:S01]  /*108f0*/  LEA.HI.X.SX32 R59, R51, R0, 0x2, P0 ;  /* 0x00000000333b7211 */ /* 0x000fe200000f16ff */
[----:B------:R-:W-:Y:S01]  /*10900*/  IMAD R43, R43, UR59, RZ ;  /* 0x0000003b2b2b7c24 */ /* 0x000fe2000f8e02ff */
[-C--:B------:R-:W-:Y:S01]  /*10910*/  LEA R64, P2, R49, R4.reuse, 0x2 ;  /* 0x0000000431407211 */ /* 0x080fe200078410ff */
[----:B-1----:R-:W2:Y:S01]  /*10920*/  LDL.LU.64 R2, [R1+0x1628] ;  /* 0x0016280001027983 */ /* 0x002ea20000300a00 */
[----:B------:R-:W-:Y:S01]  /*10930*/  LEA R66, P3, R48, R4, 0x2 ;  /* 0x0000000430427211 */ /* 0x000fe200078610ff */
[----:B------:R-:W-:Y:S01]  /*10940*/  IMAD R42, R42, UR59, RZ ;  /* 0x0000003b2a2a7c24 */ /* 0x000fe2000f8e02ff */
[----:B------:R-:W-:Y:S01]  /*10950*/  MOV R54, R64 ;  /* 0x0000004000367202 */ /* 0x000fe20000000f00 */
[----:B------:R-:W-:Y:S01]  /*10960*/  STL [R1+0x778], R64 ;  /* 0x0007784001007387 */ /* 0x000fe20000100800 */
[----:B------:R-:W-:Y:S01]  /*10970*/  IMAD R41, R41, UR59, RZ ;  /* 0x0000003b29297c24 */ /* 0x000fe2000f8e02ff */
[----:B------:R-:W-:-:S02]  /*10980*/  LEA.HI.X.SX32 R57, R50, R0, 0x2, P1 ;  /* 0x0000000032397211 */ /* 0x000fc400008f16ff */
[----:B------:R-:W-:Y:S01]  /*10990*/  STL.64 [R1+0x798], R62 ;  /* 0x0007983e01007387 */ /* 0x000fe20000100a00 */
[----:B------:R-:W-:Y:S01]  /*109a0*/  IMAD.MOV.U32 R55, RZ, RZ, R65 ;  /* 0x000000ffff377224 */ /* 0x000fe200078e0041 */
[-C--:B------:R-:W-:Y:S02]  /*109b0*/  LEA.HI.X.SX32 R55, R49, R0.reuse, 0x2, P2 ;  /* 0x0000000031377211 */ /* 0x080fe400010f16ff */
[----:B------:R1:W-:Y:S01]  /*109c0*/  STL.64 [R1+0x790], R60 ;  /* 0x0007903c01007387 */ /* 0x0003e20000100a00 */
[----:B------:R-:W-:Y:S01]  /*109d0*/  IMAD R40, R40, UR59, RZ ;  /* 0x0000003b28287c24 */ /* 0x000fe2000f8e02ff */
[----:B------:R-:W-:Y:S02]  /*109e0*/  LEA.HI.X.SX32 R67, R48, R0, 0x2, P3 ;  /* 0x0000000030437211 */ /* 0x000fe400018f16ff */
[----:B------:R3:W-:Y:S01]  /*109f0*/  STL.64 [R1+0x788], R58 ;  /* 0x0007883a01007387 */ /* 0x0007e20000100a00 */
[----:B------:R-:W-:Y:S01]  /*10a00*/  IMAD R39, R39, UR59, RZ ;  /* 0x0000003b27277c24 */ /* 0x000fe2000f8e02ff */
[-C--:B------:R-:W-:Y:S01]  /*10a10*/  LEA R56, P1, R43, R4.reuse, 0x2 ;  /* 0x000000042b387211 */ /* 0x080fe200078210ff */
[----:B------:R-:W-:Y:S01]  /*10a20*/  IMAD R38, R38, UR59, RZ ;  /* 0x0000003b26267c24 */ /* 0x000fe2000f8e02ff */
[-C--:B------:R-:W-:Y:S01]  /*10a30*/  LEA R54, P2, R42, R4.reuse, 0x2 ;  /* 0x000000042a367211 */ /* 0x080fe200078410ff */
[----:B------:R3:W-:Y:S01]  /*10a40*/  STL [R1+0x784], R57 ;  /* 0x0007843901007387 */ /* 0x0007e20000100800 */
[----:B-1----:R-:W-:-:S02]  /*10a50*/  LEA R60, P6, R45, R4, 0x2 ;  /* 0x000000042d3c7211 */ /* 0x002fc400078c10ff */
[CC--:B---3--:R-:W-:Y:S01]  /*10a60*/  LEA R58, P0, R44.reuse, R4.reuse, 0x2 ;  /* 0x000000042c3a7211 */ /* 0x0c8fe200078010ff */
[----:B------:R1:W-:Y:S01]  /*10a70*/  STL [R1+0x77c], R55 ;  /* 0x00077c3701007387 */ /* 0x0003e20000100800 */
[----:B------:R-:W-:Y:S02]  /*10a80*/  LEA R52, P3, R41, R4, 0x2 ;  /* 0x0000000429347211 */ /* 0x000fe400078610ff */
[-C--:B------:R-:W-:Y:S01]  /*10a90*/  LEA.HI.X.SX32 R59, R44, R0.reuse, 0x2, P0 ;  /* 0x000000002c3b7211 */ /* 0x080fe200000f16ff */
[----:B------:R-:W-:Y:S01]  /*10aa0*/  IMAD R37, R37, UR59, RZ ;  /* 0x0000003b25257c24 */ /* 0x000fe2000f8e02ff */
[-C--:B------:R-:W-:Y:S01]  /*10ab0*/  LEA.HI.X.SX32 R61, R45, R0.reuse, 0x2, P6 ;  /* 0x000000002d3d7211 */ /* 0x080fe200030f16ff */
[----:B------:R-:W-:Y:S01]  /*10ac0*/  STL.64 [R1+0x770], R66 ;  /* 0x0007704201007387 */ /* 0x000fe20000100a00 */
[-C--:B------:R-:W-:Y:S02]  /*10ad0*/  LEA.HI.X.SX32 R57, R43, R0.reuse, 0x2, P1 ;  /* 0x000000002b397211 */ /* 0x080fe400008f16ff */
[----:B------:R-:W-:-:S02]  /*10ae0*/  LEA.HI.X.SX32 R53, R41, R0, 0x2, P3 ;  /* 0x0000000029357211 */ /* 0x000fc400018f16ff */
[----:B-1----:R-:W-:Y:S01]  /*10af0*/  LEA.HI.X.SX32 R55, R42, R0, 0x2, P2 ;  /* 0x000000002a377211 */ /* 0x002fe200010f16ff */
[----:B------:R-:W-:Y:S02]  /*10b00*/  IMAD R252, R252, UR59, RZ ;  /* 0x0000003bfcfc7c24 */ /* 0x000fe4000f8e02ff */
[----:B------:R-:W-:Y:S02]  /*10b10*/  IMAD R127, R127, UR59, RZ ;  /* 0x0000003b7f7f7c24 */ /* 0x000fe4000f8e02ff */
[----:B------:R-:W-:Y:S02]  /*10b20*/  IMAD R119, R119, UR59, RZ ;  /* 0x0000003b77777c24 */ /* 0x000fe4000f8e02ff */
[----:B------:R-:W-:Y:S02]  /*10b30*/  IMAD R120, R120, UR59, RZ ;  /* 0x0000003b78787c24 */ /* 0x000fe4000f8e02ff */
[----:B------:R-:W-:Y:S02]  /*10b40*/  IMAD R121, R121, UR59, RZ ;  /* 0x0000003b79797c24 */ /* 0x000fe4000f8e02ff */
[----:B------:R-:W-:-:S02]  /*10b50*/  IMAD R122, R122, UR59, RZ ;  /* 0x0000003b7a7a7c24 */ /* 0x000fc4000f8e02ff */
        /* <DEDUP_REMOVED lines=43> */
[----:B----4-:R-:W-:-:S02]  /*10e10*/  LEA R64, P4, R47, R4, 0x2 ;  /* 0x000000042f407211 */ /* 0x010fc400078810ff */
[C---:B------:R-:W-:Y:S02]  /*10e20*/  LEA R62, P5, R46.reuse, R4, 0x2 ;  /* 0x000000042e3e7211 */ /* 0x040fe400078a10ff */
[-C--:B------:R-:W-:Y:S02]  /*10e30*/  LEA.HI.X.SX32 R65, R47, R0.reuse, 0x2, P4 ;  /* 0x000000002f417211 */ /* 0x080fe400020f16ff */
[----:B------:R-:W-:Y:S02]  /*10e40*/  LEA.HI.X.SX32 R63, R46, R0, 0x2, P5 ;  /* 0x000000002e3f7211 */ /* 0x000fe400028f16ff */
[-C--:B------:R-:W-:Y:S01]  /*10e50*/  LEA R50, P4, R40, R4.reuse, 0x2 ;  /* 0x0000000428327211 */ /* 0x080fe200078810ff */
[----:B------:R-:W-:Y:S01]  /*10e60*/  STL.64 [R1+0x768], R64 ;  /* 0x0007684001007387 */ /* 0x000fe20000100a00 */
[-C--:B------:R-:W-:Y:S02]  /*10e70*/  LEA R48, P5, R39, R4.reuse, 0x2 ;  /* 0x0000000427307211 */ /* 0x080fe400078a10ff */
[----:B------:R-:W-:Y:S01]  /*10e80*/  LEA R46, P6, R38, R4, 0x2 ;  /* 0x00000004262e7211 */ /* 0x000fe200078c10ff */
[----:B------:R-:W-:Y:S01]  /*10e90*/  STL.64 [R1+0x760], R62 ;  /* 0x0007603e01007387 */ /* 0x000fe20000100a00 */
[----:B------:R-:W-:-:S02]  /*10ea0*/  LEA.HI.X.SX32 R51, R40, R0, 0x2, P4 ;  /* 0x0000000028337211 */ /* 0x000fc400020f16ff */
[-C--:B------:R-:W-:Y:S01]  /*10eb0*/  LEA.HI.X.SX32 R49, R39, R0.reuse, 0x2, P5 ;  /* 0x0000000027317211 */ /* 0x080fe200028f16ff */
[----:B------:R1:W-:Y:S01]  /*10ec0*/  STL.64 [R1+0x750], R58 ;  /* 0x0007503a01007387 */ /* 0x0003e20000100a00 */
[----:B------:R-:W-:-:S03]  /*10ed0*/  LEA.HI.X.SX32 R47, R38, R0, 0x2, P6 ;  /* 0x00000000262f7211 */ /* 0x000fc600030f16ff */
[----:B------:R-:W-:Y:S04]  /*10ee0*/  STL.64 [R1+0x758], R60 ;  /* 0x0007583c01007387 */ /* 0x000fe80000100a00 */
[----:B------:R3:W-:Y:S01]  /*10ef0*/  STL.64 [R1+0x748], R56 ;  /* 0x0007483801007387 */ /* 0x0007e20000100a00 */
[----:B-1----:R-:W-:-:S03]  /*10f00*/  LEA R58, P0, R37, R4, 0x2 ;  /* 0x00000004253a7211 */ /* 0x002fc600078010ff */
[----:B------:R1:W-:Y:S04]  /*10f10*/  STL.64 [R1+0x740], R54 ;  /* 0x0007403601007387 */ /* 0x0003e80000100a00 */
[----:B------:R4:W-:Y:S01]  /*10f20*/  STL.64 [R1+0x738], R52 ;  /* 0x0007383401007387 */ /* 0x0009e20000100a00 */
[----:B---3--:R-:W-:-:S03]  /*10f30*/  LEA R56, P1, R36, R4, 0x2 ;  /* 0x0000000424387211 */ /* 0x008fc600078210ff */
[----:B------:R3:W-:Y:S01]  /*10f40*/  STL.64 [R1+0x730], R50 ;  /* 0x0007303201007387 */ /* 0x0007e20000100a00 */
[----:B------:R-:W-:Y:S02]  /*10f50*/  LEA.HI.X.SX32 R59, R37, R0, 0x2, P0 ;  /* 0x00000000253b7211 */ /* 0x000fe400000f16ff */
[C---:B-1----:R-:W-:Y:S01]  /*10f60*/  LEA R54, P2, R35.reuse, R4, 0x2 ;  /* 0x0000000423367211 */ /* 0x042fe200078410ff */
[----:B------:R1:W-:Y:S01]  /*10f70*/  STL.64 [R1+0x728], R48 ;  /* 0x0007283001007387 */ /* 0x0003e20000100a00 */
[----:B------:R-:W-:Y:S02]  /*10f80*/  LEA.HI.X.SX32 R57, R36, R0, 0x2, P1 ;  /* 0x0000000024397211 */ /* 0x000fe400008f16ff */
[----:B----4-:R-:W-:Y:S01]  /*10f90*/  LEA R52, P3, R34, R4, 0x2 ;  /* 0x0000000422347211 */ /* 0x010fe200078610ff */
[----:B------:R4:W-:Y:S01]  /*10fa0*/  STL.64 [R1+0x720], R46 ;  /* 0x0007202e01007387 */ /* 0x0009e20000100a00 */
[----:B------:R-:W-:Y:S02]  /*10fb0*/  LEA.HI.X.SX32 R55, R35, R0, 0x2, P2 ;  /* 0x0000000023377211 */ /* 0x000fe400010f16ff */
[----:B---3--:R-:W-:-:S02]  /*10fc0*/  LEA R50, P4, R33, R4, 0x2 ;  /* 0x0000000421327211 */ /* 0x008fc400078810ff */
[-C--:B------:R-:W-:Y:S02]  /*10fd0*/  LEA R44, P0, R30, R4.reuse, 0x2 ;  /* 0x000000041e2c7211 */ /* 0x080fe400078010ff */
[----:B-1----:R-:W-:Y:S02]  /*10fe0*/  LEA R48, P5, R32, R4, 0x2 ;  /* 0x0000000420307211 */ /* 0x002fe400078a10ff */
[----:B------:R-:W-:Y:S02]  /*10ff0*/  LEA.HI.X.SX32 R53, R34, R0, 0x2, P3 ;  /* 0x0000000022357211 */ /* 0x000fe400018f16ff */
[-C--:B----4-:R-:W-:Y:S01]  /*11000*/  LEA R46, P6, R31, R4.reuse, 0x2 ;  /* 0x000000041f2e7211 */ /* 0x090fe200078c10ff */
[----:B------:R-:W-:Y:S01]  /*11010*/  STL.64 [R1+0x718], R58 ;  /* 0x0007183a01007387 */ /* 0x000fe20000100a00 */
[----:B------:R-:W-:Y:S02]  /*11020*/  LEA R42, P1, R29, R4, 0x2 ;  /* 0x000000041d2a7211 */ /* 0x000fe400078210ff */
[----:B------:R-:W-:Y:S01]  /*11030*/  LEA.HI.X.SX32 R51, R33, R0, 0x2, P4 ;  /* 0x0000000021337211 */ /* 0x000fe200020f16ff */
[----:B------:R-:W-:Y:S01]  /*11040*/  STL.64 [R1+0x710], R56 ;  /* 0x0007103801007387 */ /* 0x000fe20000100a00 */
[----:B------:R-:W-:-:S02]  /*11050*/  LEA R40, P2, R28, R4, 0x2 ;  /* 0x000000041c287211 */ /* 0x000fc400078410ff */
[----:B------:R-:W-:Y:S01]  /*11060*/  LEA.HI.X.SX32 R49, R32, R0, 0x2, P5 ;  /* 0x0000000020317211 */ /* 0x000fe200028f16ff */
[----:B------:R-:W-:Y:S01]  /*11070*/  STL.64 [R1+0x708], R54 ;  /* 0x0007083601007387 */ /* 0x000fe20000100a00 */
[----:B------:R-:W-:Y:S02]  /*11080*/  LEA R38, P3, R27, R4, 0x2 ;  /* 0x000000041b267211 */ /* 0x000fe400078610ff */
[----:B------:R-:W-:Y:S01]  /*11090*/  LEA.HI.X.SX32 R47, R31, R0, 0x2, P6 ;  /* 0x000000001f2f7211 */ /* 0x000fe200030f16ff */
        /* <DEDUP_REMOVED lines=11> */
[-C--:B------:R-:W-:Y:S01]  /*11150*/  LEA.HI.X.SX32 R39, R27, R0.reuse, 0x2, P3 ;  /* 0x000000001b277211 */ /* 0x080fe200018f16ff */
[----:B------:R-:W-:Y:S01]  /*11160*/  STL.64 [R1+0x6e0], R44 ;  /* 0x0006e02c01007387 */ /* 0x000fe20000100a00 */
[----:B------:R-:W-:-:S02]  /*11170*/  LEA.HI.X.SX32 R37, R26, R0, 0x2, P4 ;  /* 0x000000001a257211 */ /* 0x000fc400020f16ff */
[-C--:B------:R-:W-:Y:S01]  /*11180*/  LEA.HI.X.SX32 R35, R25, R0.reuse, 0x2, P5 ;  /* 0x0000000019237211 */ /* 0x080fe200028f16ff */
[----:B------:R1:W-:Y:S01]  /*11190*/  STL.64 [R1+0x6d8], R42 ;  /* 0x0006d82a01007387 */ /* 0x0003e20000100a00 */
[-C--:B------:R-:W-:Y:S02]  /*111a0*/  LEA.HI.X.SX32 R33, R24, R0.reuse, 0x2, P6 ;  /* 0x0000000018217211 */ /* 0x080fe400030f16ff */
[----:B------:R-:W-:Y:S01]  /*111b0*/  LEA.HI.X.SX32 R31, R23, R0, 0x2, P0 ;  /* 0x00000000171f7211 */ /* 0x000fe200000f16ff */
[----:B------:R3:W-:Y:S04]  /*111c0*/  STL.64 [R1+0x6d0], R40 ;  /* 0x0006d02801007387 */ /* 0x0007e80000100a00 */
[----:B------:R4:W-:Y:S01]  /*111d0*/  STL.64 [R1+0x6c8], R38 ;  /* 0x0006c82601007387 */ /* 0x0009e20000100a00 */
[----:B-1----:R-:W-:-:S03]  /*111e0*/  LEA R42, P1, R22, R4, 0x2 ;  /* 0x00000004162a7211 */ /* 0x002fc600078210ff */
[----:B------:R1:W-:Y:S01]  /*111f0*/  STL.64 [R1+0x6c0], R36 ;  /* 0x0006c02401007387 */ /* 0x0003e20000100a00 */
[----:B---3--:R-:W-:-:S03]  /*11200*/  LEA R40, P2, R21, R4, 0x2 ;  /* 0x0000000415287211 */ /* 0x008fc600078410ff */
[----:B------:R3:W-:Y:S01]  /*11210*/  STL.64 [R1+0x6b8], R34 ;  /* 0x0006b82201007387 */ /* 0x0007e20000100a00 */
[----:B------:R-:W-:Y:S02]  /*11220*/  LEA.HI.X.SX32 R43, R22, R0, 0x2, P1 ;  /* 0x00000000162b7211 */ /* 0x000fe400008f16ff */
[C---:B----4-:R-:W-:Y:S01]  /*11230*/  LEA R38, P3, R20.reuse, R4, 0x2 ;  /* 0x0000000414267211 */ /* 0x050fe200078610ff */
[----:B------:R4:W-:Y:S01]  /*11240*/  STL.64 [R1+0x6b0], R32 ;  /* 0x0006b02001007387 */ /* 0x0009e20000100a00 */
[----:B------:R-:W-:Y:S02]  /*11250*/  LEA.HI.X.SX32 R41, R21, R0, 0x2, P2 ;  /* 0x0000000015297211 */ /* 0x000fe400010f16ff */
[----:B-1----:R-:W-:Y:S01]  /*11260*/  LEA R36, P4, R19, R4, 0x2 ;  /* 0x0000000413247211 */ /* 0x002fe200078810ff */
[----:B------:R1:W-:Y:S01]  /*11270*/  STL.64 [R1+0x6a8], R30 ;  /* 0x0006a81e01007387 */ /* 0x0003e20000100a00 */
[----:B------:R-:W-:Y:S02]  /*11280*/  LEA.HI.X.SX32 R39, R20, R0, 0x2, P3 ;  /* 0x0000000014277211 */ /* 0x000fe400018f16ff */
[----:B---3--:R-:W-:-:S02]  /*11290*/  LEA R34, P5, R18, R4, 0x2 ;  /* 0x0000000412227211 */ /* 0x008fc400078a10ff */
[-C--:B------:R-:W-:Y:S02]  /*112a0*/  LEA R28, P1, R15, R4.reuse, 0x2 ;  /* 0x000000040f1c7211 */ /* 0x080fe400078210ff */
[----:B----4-:R-:W-:Y:S02]  /*112b0*/  LEA R32, P6, R17, R4, 0x2 ;  /* 0x0000000411207211 */ /* 0x010fe400078c10ff */
[----:B------:R-:W-:Y:S02]  /*112c0*/  LEA.HI.X.SX32 R37, R19, R0, 0x2, P4 ;  /* 0x0000000013257211 */ /* 0x000fe400020f16ff */
[-C--:B-1----:R-:W-:Y:S01]  /*112d0*/  LEA R30, P0, R16, R4.reuse, 0x2 ;  /* 0x00000004101e7211 */ /* 0x082fe200078010ff */
        /* <DEDUP_REMOVED lines=8> */
[-C--:B------:R-:W-:Y:S01]  /*11360*/  LEA.HI.X.SX32 R31, R16, R0.reuse, 0x2, P0 ;  /* 0x00000000101f7211 */ /* 0x080fe200000f16ff */
[----:B------:R-:W-:Y:S01]  /*11370*/  STL.64 [R1+0x688], R36 ;  /* 0x0006882401007387 */ /* 0x000fe20000100a00 */
[----:B------:R-:W-:Y:S02]  /*11380*/  LEA.HI.X.SX32 R29, R15, R0, 0x2, P1 ;  /* 0x000000000f1d7211 */ /* 0x000fe400008f16ff */
[----:B------:R-:W-:Y:S01]  /*11390*/  LEA R20, P5, R10, R4, 0x2 ;  /* 0x000000040a147211 */ /* 0x000fe200078a10ff */
[----:B------:R-:W-:Y:S01]  /*113a0*/  STL.64 [R1+0x680], R34 ;  /* 0x0006802201007387 */ /* 0x000fe20000100a00 */
[----:B------:R-:W-:-:S02]  /*113b0*/  LEA.HI.X.SX32 R27, R14, R0, 0x2, P2 ;  /* 0x000000000e1b7211 */ /* 0x000fc400010f16ff */
[----:B------:R-:W-:Y:S01]  /*113c0*/  LEA R18, P6, R9, R4, 0x2 ;  /* 0x0000000409127211 */ /* 0x000fe200078c10ff */
[----:B------:R-:W-:Y:S01]  /*113d0*/  STL.64 [R1+0x678], R32 ;  /* 0x0006782001007387 */ /* 0x000fe20000100a00 */
[----:B------:R-:W-:Y:S02]  /*113e0*/  LEA.HI.X.SX32 R25, R13, R0, 0x2, P3 ;  /* 0x000000000d197211 */ /* 0x000fe400018f16ff */
[----:B------:R-:W-:Y:S01]  /*113f0*/  LEA R16, P0, R8, R4, 0x2 ;  /* 0x0000000408107211 */ /* 0x000fe200078010ff */
[----:B------:R-:W-:Y:S01]  /*11400*/  STL.64 [R1+0x670], R30 ;  /* 0x0006701e01007387 */ /* 0x000fe20000100a00 */
[-C--:B------:R-:W-:Y:S02]  /*11410*/  LEA.HI.X.SX32 R23, R12, R0.reuse, 0x2, P4 ;  /* 0x000000000c177211 */ /* 0x080fe400020f16ff */
[-C--:B------:R-:W-:Y:S01]  /*11420*/  LEA.HI.X.SX32 R21, R10, R0.reuse, 0x2, P5 ;  /* 0x000000000a157211 */ /* 0x080fe200028f16ff */
[----:B------:R1:W-:Y:S01]  /*11430*/  STL.64 [R1+0x668], R28 ;  /* 0x0006681c01007387 */ /* 0x0003e20000100a00 */
[----:B------:R-:W-:-:S02]  /*11440*/  LEA.HI.X.SX32 R19, R9, R0, 0x2, P6 ;  /* 0x0000000009137211 */ /* 0x000fc400030f16ff */
        /* <DEDUP_REMOVED lines=8> */
[----:B----4-:R-:W-:Y:S01]  /*114d0*/  LEA R24, P3, R127, R4, 0x2 ;  /* 0x000000047f187211 */ /* 0x010fe200078610ff */
[----:B------:R4:W-:Y:S01]  /*114e0*/  STL.64 [R1+0x640], R18 ;  /* 0x0006401201007387 */ /* 0x0009e20000100a00 */
[----:B------:R-:W-:Y:S02]  /*114f0*/  LEA.HI.X.SX32 R27, R5, R0, 0x2, P2 ;  /* 0x00000000051b7211 */ /* 0x000fe400010f16ff */
[-C--:B-1----:R-:W-:Y:S01]  /*11500*/  LEA R22, P4, R252, R4.reuse, 0x2 ;  /* 0x00000004fc167211 */ /* 0x082fe200078810ff */
[----:B------:R1:W-:Y:S01]  /*11510*/  STL.64 [R1+0x638], R16 ;  /* 0x0006381001007387 */ /* 0x0003e20000100a00 */
[----:B---3--:R-:W-:Y:S02]  /*11520*/  LEA R20, P5, R68, R4, 0x2 ;  /* 0x0000000444147211 */ /* 0x008fe400078a10ff */
[----:B------:R-:W-:-:S02]  /*11530*/  LEA.HI.X.SX32 R23, R252, R0, 0x2, P4 ;  /* 0x00000000fc177211 */ /* 0x000fc400020f16ff */
[-C--:B----4-:R-:W-:Y:S02]  /*11540*/  LEA R18, P6, R69, R4.reuse, 0x2 ;  /* 0x0000000445127211 */ /* 0x090fe400078c10ff */
[----:B------:R-:W-:Y:S02]  /*11550*/  LEA R14, P1, R71, R4, 0x2 ;  /* 0x00000004470e7211 */ /* 0x000fe400078210ff */
[----:B------:R-:W-:Y:S02]  /*11560*/  LEA.HI.X.SX32 R25, R127, R0, 0x2, P3 ;  /* 0x000000007f197211 */ /* 0x000fe400018f16ff */
[-C--:B-1----:R-:W-:Y:S01]  /*11570*/  LEA R16, P0, R70, R4.reuse, 0x2 ;  /* 0x0000000446107211 */ /* 0x082fe200078010ff */
[----:B------:R-:W-:Y:S01]  /*11580*/  STL.64 [R1+0x630], R28 ;  /* 0x0006301c01007387 */ /* 0x000fe20000100a00 */
[----:B------:R-:W-:Y:S02]  /*11590*/  LEA R12, P2, R72, R4, 0x2 ;  /* 0x00000004480c7211 */ /* 0x000fe400078410ff */
[----:B------:R-:W-:Y:S01]  /*115a0*/  LEA.HI.X.SX32 R21, R68, R0, 0x2, P5 ;  /* 0x0000000044157211 */ /* 0x000fe200028f16ff */
[----:B------:R-:W-:Y:S01]  /*115b0*/  STL.64 [R1+0x628], R26 ;  /* 0x0006281a01007387 */ /* 0x000fe20000100a00 */
[----:B------:R-:W-:-:S02]  /*115c0*/  LEA R8, P3, R73, R4, 0x2 ;  /* 0x0000000449087211 */ /* 0x000fc400078610ff */
[-C--:B------:R-:W-:Y:S01]  /*115d0*/  LEA.HI.X.SX32 R19, R69, R0.reuse, 0x2, P6 ;  /* 0x0000000045137211 */ /* 0x080fe200030f16ff */
[----:B------:R1:W-:Y:S01]  /*115e0*/  STL.64 [R1+0x618], R22 ;  /* 0x0006181601007387 */ /* 0x0003e20000100a00 */
[-C--:B------:R-:W-:Y:S02]  /*115f0*/  LEA.HI.X.SX32 R17, R70, R0.reuse, 0x2, P0 ;  /* 0x0000000046117211 */ /* 0x080fe400000f16ff */
[-C--:B------:R-:W-:Y:S01]  /*11600*/  LEA.HI.X.SX32 R15, R71, R0.reuse, 0x2, P1 ;  /* 0x00000000470f7211 */ /* 0x080fe200008f16ff */
[----:B------:R-:W-:Y:S01]  /*11610*/  STL.64 [R1+0x620], R24 ;  /* 0x0006201801007387 */ /* 0x000fe20000100a00 */
[-C--:B------:R-:W-:Y:S02]  /*11620*/  LEA.HI.X.SX32 R13, R72, R0.reuse, 0x2, P2 ;  /* 0x00000000480d7211 */ /* 0x080fe400010f16ff */
[----:B------:R-:W-:Y:S01]  /*11630*/  LEA.HI.X.SX32 R9, R73, R0, 0x2, P3 ;  /* 0x0000000049097211 */ /* 0x000fe200018f16ff */
        /* <DEDUP_REMOVED lines=14> */
[----:B------:R-:W-:Y:S02]  /*11720*/  LEA.HI.X.SX32 R17, R77, R0, 0x2, P0 ;  /* 0x000000004d117211 */ /* 0x000fe400000f16ff */
[----:B-1----:R-:W-:Y:S01]  /*11730*/  LEA R12, P2, R80, R4, 0x2 ;  /* 0x00000004500c7211 */ /* 0x002fe200078410ff */
[----:B------:R1:W-:Y:S01]  /*11740*/  STL.64 [R1+0x5e0], R22 ;  /* 0x0005e01601007387 */ /* 0x0003e20000100a00 */
[----:B------:R-:W-:Y:S01]  /*11750*/  LEA.HI.X.SX32 R15, R78, R0, 0x2, P1 ;  /* 0x000000004e0f7211 */ /* 0x000fe200008f16ff */
[----:B------:R-:W-:Y:S01]  /*11760*/  IMAD R153, R153, UR44, RZ ;  /* 0x0000002c99997c24 */ /* 0x000fe2000f8e02ff */
[C---:B----4-:R-:W-:Y:S01]  /*11770*/  LEA R8, P3, R81.reuse, R4, 0x2 ;  /* 0x0000000451087211 */ /* 0x050fe200078610ff */
[----:B------:R3:W-:Y:S01]  /*11780*/  STL.64 [R1+0x5d8], R20 ;  /* 0x0005d81401007387 */ /* 0x0007e20000100a00 */
[-C--:B------:R-:W-:Y:S01]  /*11790*/  LEA.HI.X.SX32 R13, R80, R0.reuse, 0x2, P2 ;  /* 0x00000000500d7211 */ /* 0x080fe200010f16ff */
[----:B------:R-:W-:Y:S01]  /*117a0*/  IMAD R154, R154, UR43, RZ ;  /* 0x0000002b9a9a7c24 */ /* 0x000fe2000f8e02ff */
[----:B------:R-:W-:Y:S01]  /*117b0*/  LEA.HI.X.SX32 R9, R81, R0, 0x2, P3 ;  /* 0x0000000051097211 */ /* 0x000fe200018f16ff */
[----:B------:R4:W-:Y:S01]  /*117c0*/  STL.64 [R1+0x5d0], R18 ;  /* 0x0005d01201007387 */ /* 0x0009e20000100a00 */
[----:B------:R-:W-:Y:S01]  /*117d0*/  IMAD R155, R155, UR42, RZ ;  /* 0x0000002a9b9b7c24 */ /* 0x000fe2000f8e02ff */
[----:B------:R-:W-:Y:S01]  /*117e0*/  ULDC UR44, c[0x0][0x240] ;  /* 0x00009000002c7ab9 */ /* 0x000fe20000000800 */
[----:B------:R-:W-:Y:S01]  /*117f0*/  IMAD R156, R156, UR41, RZ ;  /* 0x000000299c9c7c24 */ /* 0x000fe2000f8e02ff */
[CC--:B-1----:R-:W-:Y:S01]  /*11800*/  LEA R22, P4, R82.reuse, R4.reuse, 0x2 ;  /* 0x0000000452167211 */ /* 0x0c2fe200078810ff */
[----:B------:R1:W-:Y:S01]  /*11810*/  STL.64 [R1+0x5c8], R16 ;  /* 0x0005c81001007387 */ /* 0x0003e20000100a00 */
[----:B------:R-:W-:Y:S01]  /*11820*/  IMAD R157, R157, UR40, RZ ;  /* 0x000000289d9d7c24 */ /* 0x000fe2000f8e02ff */
[----:B------:R-:W-:Y:S01]  /*11830*/  ULDC UR43, c[0x0][0x240] ;  /* 0x00009000002b7ab9 */ /* 0x000fe20000000800 */
[C---:B---3--:R-:W-:Y:S01]  /*11840*/  LEA R20, P5, R83.reuse, R4, 0x2 ;  /* 0x0000000453147211 */ /* 0x048fe200078a10ff */
[----:B------:R3:W-:Y:S01]  /*11850*/  STL.64 [R1+0x5c0], R14 ;  /* 0x0005c00e01007387 */ /* 0x0007e20000100a00 */
[----:B------:R-:W-:Y:S01]  /*11860*/  LEA.HI.X.SX32 R23, R82, R0, 0x2, P4 ;  /* 0x0000000052177211 */ /* 0x000fe200020f16ff */
[----:B------:R-:W-:Y:S01]  /*11870*/  IMAD R158, R158, UR39, RZ ;  /* 0x000000279e9e7c24 */ /* 0x000fe2000f8e02ff */
[C---:B----4-:R-:W-:Y:S01]  /*11880*/  LEA R18, P6, R84.reuse, R4, 0x2 ;  /* 0x0000000454127211 */ /* 0x050fe200078c10ff */
[----:B------:R4:W-:Y:S01]  /*11890*/  STL.64 [R1+0x5b8], R12 ;  /* 0x0005b80c01007387 */ /* 0x0009e20000100a00 */
[----:B------:R-:W-:Y:S01]  /*118a0*/  LEA.HI.X.SX32 R21, R83, R0, 0x2, P5 ;  /* 0x0000000053157211 */ /* 0x000fe200028f16ff */
[----:B------:R-:W-:Y:S01]  /*118b0*/  IMAD R159, R159, UR38, RZ ;  /* 0x000000269f9f7c24 */ /* 0x000fe2000f8e02ff */
[----:B------:R-:W-:Y:S01]  /*118c0*/  ULDC UR42, c[0x0][0x240] ;  /* 0x00009000002a7ab9 */ /* 0x000fe20000000800 */
[----:B-1----:R-:W-:Y:S01]  /*118d0*/  LEA R16, P0, R85, R4, 0x2 ;  /* 0x0000000455107211 */ /* 0x002fe200078010ff */
[----:B------:R1:W-:Y:S01]  /*118e0*/  STL.64 [R1+0x5b0], R8 ;  /* 0x0005b00801007387 */ /* 0x0003e20000100a00 */
[----:B------:R-:W-:Y:S01]  /*118f0*/  LEA.HI.X.SX32 R19, R84, R0, 0x2, P6 ;  /* 0x0000000054137211 */ /* 0x000fe200030f16ff */
[----:B------:R-:W-:Y:S01]  /*11900*/  IMAD R160, R160, UR37, RZ ;  /* 0x00000025a0a07c24 */ /* 0x000fe2000f8e02ff */
[----:B---3--:R-:W-:Y:S01]  /*11910*/  LEA R14, P1, R86, R4, 0x2 ;  /* 0x00000004560e7211 */ /* 0x008fe200078210ff */
[----:B------:R-:W-:Y:S01]  /*11920*/  IMAD R161, R161, UR36, RZ ;  /* 0x00000024a1a17c24 */ /* 0x000fe2000f8e02ff */
[----:B------:R-:W-:Y:S01]  /*11930*/  LEA.HI.X.SX32 R17, R85, R0, 0x2, P0 ;  /* 0x0000000055117211 */ /* 0x000fe200000f16ff */
[----:B------:R-:W-:Y:S01]  /*11940*/  IMAD R162, R162, UR35, RZ ;  /* 0x00000023a2a27c24 */ /* 0x000fe2000f8e02ff */
[----:B----4-:R-:W-:Y:S01]  /*11950*/  LEA R12, P2, R87, R4, 0x2 ;  /* 0x00000004570c7211 */ /* 0x010fe200078410ff */
[----:B------:R3:W-:Y:S01]  /*11960*/  STL.64 [R1+0x5a8], R22 ;  /* 0x0005a81601007387 */ /* 0x0007e20000100a00 */
[----:B------:R-:W-:Y:S01]  /*11970*/  LEA.HI.X.SX32 R15, R86, R0, 0x2, P1 ;  /* 0x00000000560f7211 */ /* 0x000fe200008f16ff */
[----:B------:R-:W-:Y:S01]  /*11980*/  IMAD R163, R163, UR34, RZ ;  /* 0x00000022a3a37c24 */ /* 0x000fe2000f8e02ff */
[----:B------:R-:W-:Y:S01]  /*11990*/  ULDC UR41, c[0x0][0x240] ;  /* 0x0000900000297ab9 */ /* 0x000fe20000000800 */
[----:B-1----:R-:W-:Y:S01]  /*119a0*/  LEA R8, P3, R88, R4, 0x2 ;  /* 0x0000000458087211 */ /* 0x002fe200078610ff */
[----:B------:R1:W-:Y:S01]  /*119b0*/  STL.64 [R1+0x5a0], R20 ;  /* 0x0005a01401007387 */ /* 0x0003e20000100a00 */
[-C--:B------:R-:W-:Y:S01]  /*119c0*/  LEA.HI.X.SX32 R13, R87, R0.reuse, 0x2, P2 ;  /* 0x00000000570d7211 */ /* 0x080fe200010f16ff */
[----:B------:R-:W-:Y:S01]  /*119d0*/  IMAD R164, R164, UR33, RZ ;  /* 0x00000021a4a47c24 */ /* 0x000fe2000f8e02ff */
[----:B------:R-:W-:Y:S01]  /*119e0*/  LEA.HI.X.SX32 R9, R88, R0, 0x2, P3 ;  /* 0x0000000058097211 */ /* 0x000fe200018f16ff */
[----:B------:R4:W-:Y:S01]  /*119f0*/  STL.64 [R1+0x598], R18 ;  /* 0x0005981201007387 */ /* 0x0009e20000100a00 */
[----:B------:R-:W-:Y:S01]  /*11a00*/  IMAD R165, R165, UR32, RZ ;  /* 0x00000020a5a57c24 */ /* 0x000fe2000f8e02ff */
[----:B------:R-:W-:Y:S01]  /*11a10*/  ULDC UR40, c[0x0][0x240] ;  /* 0x0000900000287ab9 */ /* 0x000fe20000000800 */
[-C--:B---3--:R-:W-:Y:S01]  /*11a20*/  LEA R22, P4, R89, R4.reuse, 0x2 ;  /* 0x0000000459167211 */ /* 0x088fe200078810ff */
[----:B------:R3:W-:Y:S01]  /*11a30*/  STL.64 [R1+0x590], R16 ;  /* 0x0005901001007387 */ /* 0x0007e20000100a00 */
[----:B------:R-:W-:Y:S01]  /*11a40*/  IMAD R166, R166, UR61, RZ ;  /* 0x0000003da6a67c24 */ /* 0x000fe2000f8e02ff */
[----:B------:R-:W-:Y:S01]  /*11a50*/  ULDC UR39, c[0x0][0x240] ;  /* 0x0000900000277ab9 */ /* 0x000fe20000000800 */
[----:B------:R-:W-:Y:S01]  /*11a60*/  IMAD R167, R167, UR60, RZ ;  /* 0x0000003ca7a77c24 */ /* 0x000fe2000f8e02ff */
[----:B-1----:R-:W-:Y:S01]  /*11a70*/  LEA R20, P5, R90, R4, 0x2 ;  /* 0x000000045a147211 */ /* 0x002fe200078a10ff */
[----:B------:R1:W-:Y:S01]  /*11a80*/  STL.64 [R1+0x588], R14 ;  /* 0x0005880e01007387 */ /* 0x0003e20000100a00 */
[----:B------:R-:W-:Y:S01]  /*11a90*/  LEA.HI.X.SX32 R23, R89, R0, 0x2, P4 ;  /* 0x0000000059177211 */ /* 0x000fe200020f16ff */
[----:B------:R-:W-:Y:S01]  /*11aa0*/  IMAD R168, R168, UR31, RZ ;  /* 0x0000001fa8a87c24 */ /* 0x000fe2000f8e02ff */
[----:B----4-:R-:W-:Y:S01]  /*11ab0*/  LEA R18, P6, R91, R4, 0x2 ;  /* 0x000000045b127211 */ /* 0x010fe200078c10ff */
[----:B------:R4:W-:Y:S01]  /*11ac0*/  STL.64 [R1+0x580], R12 ;  /* 0x0005800c01007387 */ /* 0x0009e20000100a00 */
[----:B------:R-:W-:Y:S01]  /*11ad0*/  LEA.HI.X.SX32 R21, R90, R0, 0x2, P5 ;  /* 0x000000005a157211 */ /* 0x000fe200028f16ff */
[----:B------:R-:W-:Y:S01]  /*11ae0*/  IMAD R169, R169, UR30, RZ ;  /* 0x0000001ea9a97c24 */ /* 0x000fe2000f8e02ff */
[----:B---3--:R-:W-:Y:S01]  /*11af0*/  LEA R16, P0, R92, R4, 0x2 ;  /* 0x000000045c107211 */ /* 0x008fe200078010ff */
[----:B------:R3:W-:Y:S01]  /*11b00*/  STL.64 [R1+0x578], R8 ;  /* 0x0005780801007387 */ /* 0x0007e20000100a00 */
[----:B------:R-:W-:Y:S01]  /*11b10*/  LEA.HI.X.SX32 R19, R91, R0, 0x2, P6 ;  /* 0x000000005b137211 */ /* 0x000fe200030f16ff */
[----:B------:R-:W-:Y:S01]  /*11b20*/  IMAD R170, R170, UR29, RZ ;  /* 0x0000001daaaa7c24 */ /* 0x000fe2000f8e02ff */
[----:B------:R-:W-:Y:S01]  /*11b30*/  ULDC UR38, c[0x0][0x240] ;  /* 0x0000900000267ab9 */ /* 0x000fe20000000800 */
[----:B-1----:R-:W-:Y:S01]  /*11b40*/  LEA R14, P1, R93, R4, 0x2 ;  /* 0x000000045d0e7211 */ /* 0x002fe200078210ff */
[----:B------:R-:W-:Y:S01]  /*11b50*/  IMAD R171, R171, UR28, RZ ;  /* 0x0000001cabab7c24 */ /* 0x000fe2000f8e02ff */
[----:B------:R-:W-:Y:S01]  /*11b60*/  LEA.HI.X.SX32 R17, R92, R0, 0x2, P0 ;  /* 0x000000005c117211 */ /* 0x000fe200000f16ff */
[----:B------:R-:W-:Y:S01]  /*11b70*/  IMAD R172, R172, UR27, RZ ;  /* 0x0000001bacac7c24 */ /* 0x000fe2000f8e02ff */
[C---:B----4-:R-:W-:Y:S01]  /*11b80*/  LEA R12, P2, R94.reuse, R4, 0x2 ;  /* 0x000000045e0c7211 */ /* 0x050fe200078410ff */
[----:B------:R1:W-:Y:S01]  /*11b90*/  STL.64 [R1+0x570], R22 ;  /* 0x0005701601007387 */ /* 0x0003e20000100a00 */
[----:B------:R-:W-:Y:S01]  /*11ba0*/  LEA.HI.X.SX32 R15, R93, R0, 0x2, P1 ;  /* 0x000000005d0f7211 */ /* 0x000fe200008f16ff */
[----:B------:R-:W-:Y:S01]  /*11bb0*/  IMAD R173, R173, UR26, RZ ;  /* 0x0000001aadad7c24 */ /* 0x000fe2000f8e02ff */
[C---:B---3--:R-:W-:Y:S01]  /*11bc0*/  LEA R8, P3, R95.reuse, R4, 0x2 ;  /* 0x000000045f087211 */ /* 0x048fe200078610ff */
        /* <DEDUP_REMOVED lines=178> */
[----:B------:R-:W-:Y:S01]  /*126f0*/  ULDC UR21, c[0x0][0x240] ;  /* 0x0000900000157ab9 */ /* 0x000fe20000000800 */
[----:B------:R-:W-:Y:S01]  /*12700*/  ULDC UR20, c[0x0][0x240] ;  /* 0x0000900000147ab9 */ /* 0x000fe20000000800 */
[CC--:B---3--:R-:W-:Y:S01]  /*12710*/  LEA R22, P4, R133.reuse, R4.reuse, 0x2 ;  /* 0x0000000485167211 */ /* 0x0c8fe200078810ff */
[----:B------:R3:W-:Y:S01]  /*12720*/  STL.64 [R1+0x440], R16 ;  /* 0x0004401001007387 */ /* 0x0007e20000100a00 */
[----:B------:R-:W-:Y:S01]  /*12730*/  ULDC UR19, c[0x0][0x240] ;  /* 0x0000900000137ab9 */ /* 0x000fe20000000800 */
[----:B------:R-:W-:Y:S01]  /*12740*/  ULDC UR18, c[0x0][0x240] ;  /* 0x0000900000127ab9 */ /* 0x000fe20000000800 */
[----:B------:R-:W-:Y:S01]  /*12750*/  ULDC UR17, c[0x0][0x240] ;  /* 0x0000900000117ab9 */ /* 0x000fe20000000800 */
[C---:B-1----:R-:W-:Y:S01]  /*12760*/  LEA R20, P5, R134.reuse, R4, 0x2 ;  /* 0x0000000486147211 */ /* 0x042fe200078a10ff */
[----:B------:R1:W-:Y:S01]  /*12770*/  STL.64 [R1+0x438], R14 ;  /* 0x0004380e01007387 */ /* 0x0003e20000100a00 */
[----:B------:R-:W-:Y:S01]  /*12780*/  LEA.HI.X.SX32 R23, R133, R0, 0x2, P4 ;  /* 0x0000000085177211 */ /* 0x000fe200020f16ff */
[----:B------:R-:W-:Y:S01]  /*12790*/  ULDC UR16, c[0x0][0x240] ;  /* 0x0000900000107ab9 */ /* 0x000fe20000000800 */
[C---:B----4-:R-:W-:Y:S01]  /*127a0*/  LEA R18, P6, R135.reuse, R4, 0x2 ;  /* 0x0000000487127211 */ /* 0x050fe200078c10ff */
[----:B------:R4:W-:Y:S01]  /*127b0*/  STL.64 [R1+0x430], R12 ;  /* 0x0004300c01007387 */ /* 0x0009e20000100a00 */
[----:B------:R-:W-:Y:S01]  /*127c0*/  LEA.HI.X.SX32 R21, R134, R0, 0x2, P5 ;  /* 0x0000000086157211 */ /* 0x000fe200028f16ff */
[----:B------:R-:W-:Y:S01]  /*127d0*/  ULDC UR15, c[0x0][0x240] ;  /* 0x00009000000f7ab9 */ /* 0x000fe20000000800 */
[C---:B---3--:R-:W-:Y:S01]  /*127e0*/  LEA R16, P0, R136.reuse, R4, 0x2 ;  /* 0x0000000488107211 */ /* 0x048fe200078010ff */
[----:B------:R3:W-:Y:S01]  /*127f0*/  STL.64 [R1+0x428], R8 ;  /* 0x0004280801007387 */ /* 0x0007e20000100a00 */
[----:B------:R-:W-:Y:S01]  /*12800*/  LEA.HI.X.SX32 R19, R135, R0, 0x2, P6 ;  /* 0x0000000087137211 */ /* 0x000fe200030f16ff */
[----:B------:R-:W-:Y:S01]  /*12810*/  ULDC UR14, c[0x0][0x240] ;  /* 0x00009000000e7ab9 */ /* 0x000fe20000000800 */
[----:B------:R-:W-:Y:S01]  /*12820*/  ULDC UR13, c[0x0][0x240] ;  /* 0x00009000000d7ab9 */ /* 0x000fe20000000800 */
[C---:B-1----:R-:W-:Y:S01]  /*12830*/  LEA R14, P1, R137.reuse, R4, 0x2 ;  /* 0x00000004890e7211 */ /* 0x042fe200078210ff */
[----:B------:R-:W-:Y:S01]  /*12840*/  ULDC UR12, c[0x0][0x240] ;  /* 0x00009000000c7ab9 */ /* 0x000fe20000000800 */
[----:B------:R-:W-:Y:S01]  /*12850*/  LEA.HI.X.SX32 R17, R136, R0, 0x2, P0 ;  /* 0x0000000088117211 */ /* 0x000fe200000f16ff */
[----:B------:R-:W1:Y:S01]  /*12860*/  LDC R78, c[0x0][0x230] ;  /* 0x00008c00ff4e7b82 */ /* 0x000e620000000800 */
[C---:B----4-:R-:W-:Y:S01]  /*12870*/  LEA R12, P2, R138.reuse, R4, 0x2 ;  /* 0x000000048a0c7211 */ /* 0x050fe200078410ff */
[----:B------:R4:W-:Y:S01]  /*12880*/  STL.64 [R1+0x420], R22 ;  /* 0x0004201601007387 */ /* 0x0009e20000100a00 */
[----:B------:R-:W-:Y:S01]  /*12890*/  LEA.HI.X.SX32 R15, R137, R0, 0x2, P1 ;  /* 0x00000000890f7211 */ /* 0x000fe200008f16ff */
[----:B------:R-:W-:Y:S01]  /*128a0*/  ULDC UR11, c[0x0][0x240] ;  /* 0x00009000000b7ab9 */ /* 0x000fe20000000800 */
[C---:B---3--:R-:W-:Y:S01]  /*128b0*/  LEA R8, P3, R139.reuse, R4, 0x2 ;  /* 0x000000048b087211 */ /* 0x048fe200078610ff */
[----:B------:R3:W-:Y:S01]  /*128c0*/  STL.64 [R1+0x418], R20 ;  /* 0x0004181401007387 */ /* 0x0007e20000100a00 */
[-C--:B------:R-:W-:Y:S01]  /*128d0*/  LEA.HI.X.SX32 R13, R138, R0.reuse, 0x2, P2 ;  /* 0x000000008a0d7211 */ /* 0x080fe200010f16ff */
[----:B------:R-:W-:Y:S01]  /*128e0*/  ULDC UR10, c[0x0][0x240] ;  /* 0x00009000000a7ab9 */ /* 0x000fe20000000800 */
[----:B------:R-:W-:Y:S01]  /*128f0*/  LEA.HI.X.SX32 R9, R139, R0, 0x2, P3 ;  /* 0x000000008b097211 */ /* 0x000fe200018f16ff */
[----:B------:R2:W-:Y:S01]  /*12900*/  STL.64 [R1+0x410], R18 ;  /* 0x0004101201007387 */ /* 0x0005e20000100a00 */
[----:B------:R-:W-:Y:S01]  /*12910*/  ULDC UR9, c[0x0][0x240] ;  /* 0x0000900000097ab9 */ /* 0x000fe20000000800 */
[----:B------:R-:W-:Y:S01]  /*12920*/  ULDC UR8, c[0x0][0x240] ;  /* 0x0000900000087ab9 */ /* 0x000fe20000000800 */
[----:B------:R-:W1:Y:S01]  /*12930*/  LDC R77, c[0x0][0x230] ;  /* 0x00008c00ff4d7b82 */ /* 0x000e620000000800 */
[CC--:B----4-:R-:W-:Y:S01]  /*12940*/  LEA R22, P4, R140.reuse, R4.reuse, 0x2 ;  /* 0x000000048c167211 */ /* 0x0d0fe200078810ff */
[----:B------:R4:W-:Y:S01]  /*12950*/  STL.64 [R1+0x408], R16 ;  /* 0x0004081001007387 */ /* 0x0009e20000100a00 */
[----:B------:R-:W-:Y:S01]  /*12960*/  ULDC UR7, c[0x0][0x240] ;  /* 0x0000900000077ab9 */ /* 0x000fe20000000800 */
[----:B------:R-:W-:Y:S01]  /*12970*/  ULDC UR6, c[0x0][0x240] ;  /* 0x0000900000067ab9 */ /* 0x000fe20000000800 */
[C---:B---3--:R-:W-:Y:S01]  /*12980*/  LEA R20, P5, R141.reuse, R4, 0x2 ;  /* 0x000000048d147211 */ /* 0x048fe200078a10ff */
[----:B------:R3:W-:Y:S01]  /*12990*/  STL.64 [R1+0x400], R14 ;  /* 0x0004000e01007387 */ /* 0x0007e20000100a00 */
[----:B------:R-:W-:Y:S01]  /*129a0*/  LEA.HI.X.SX32 R23, R140, R0, 0x2, P4 ;  /* 0x000000008c177211 */ /* 0x000fe200020f16ff */
[----:B------:R-:W1:Y:S01]  /*129b0*/  LDC R76, c[0x0][0x230] ;  /* 0x00008c00ff4c7b82 */ /* 0x000e620000000800 */
[C---:B--2---:R-:W-:Y:S01]  /*129c0*/  LEA R18, P6, R142.reuse, R4, 0x2 ;  /* 0x000000048e127211 */ /* 0x044fe200078c10ff */
[----:B------:R2:W-:Y:S01]  /*129d0*/  STL.64 [R1+0x3f8], R12 ;  /* 0x0003f80c01007387 */ /* 0x0005e20000100a00 */
[----:B------:R-:W-:Y:S01]  /*129e0*/  LEA.HI.X.SX32 R21, R141, R0, 0x2, P5 ;  /* 0x000000008d157211 */ /* 0x000fe200028f16ff */
[----:B------:R-:W-:Y:S01]  /*129f0*/  ULDC UR5, c[0x0][0x240] ;  /* 0x0000900000057ab9 */ /* 0x000fe20000000800 */
[----:B----4-:R-:W-:Y:S01]  /*12a00*/  LEA R16, P0, R143, R4, 0x2 ;  /* 0x000000048f107211 */ /* 0x010fe200078010ff */
[----:B------:R4:W-:Y:S01]  /*12a10*/  STL.64 [R1+0x3f0], R8 ;  /* 0x0003f00801007387 */ /* 0x0009e20000100a00 */
[----:B------:R-:W-:-:S02]  /*12a20*/  LEA.HI.X.SX32 R19, R142, R0, 0x2, P6 ;  /* 0x000000008e137211 */ /* 0x000fc400030f16ff */
[C---:B---3--:R-:W-:Y:S02]  /*12a30*/  LEA R14, P1, R144.reuse, R4, 0x2 ;  /* 0x00000004900e7211 */ /* 0x048fe400078210ff */
[----:B------:R-:W-:Y:S02]  /*12a40*/  LEA.HI.X.SX32 R17, R143, R0, 0x2, P0 ;  /* 0x000000008f117211 */ /* 0x000fe400000f16ff */
[C---:B--2---:R-:W-:Y:S01]  /*12a50*/  LEA R12, P2, R145.reuse, R4, 0x2 ;  /* 0x00000004910c7211 */ /* 0x044fe200078410ff */
[----:B------:R2:W-:Y:S01]  /*12a60*/  STL.64 [R1+0x3e8], R22 ;  /* 0x0003e81601007387 */ /* 0x0005e20000100a00 */
[----:B------:R-:W-:Y:S02]  /*12a70*/  LEA.HI.X.SX32 R15, R144, R0, 0x2, P1 ;  /* 0x00000000900f7211 */ /* 0x000fe400008f16ff */
[----:B----4-:R-:W-:Y:S01]  /*12a80*/  LEA R8, P3, R146, R4, 0x2 ;  /* 0x0000000492087211 */ /* 0x010fe200078610ff */
[----:B------:R3:W-:Y:S01]  /*12a90*/  STL.64 [R1+0x3e0], R20 ;  /* 0x0003e01401007387 */ /* 0x0007e20000100a00 */
[----:B------:R-:W-:-:S02]  /*12aa0*/  LEA.HI.X.SX32 R13, R145, R0, 0x2, P2 ;  /* 0x00000000910d7211 */ /* 0x000fc400010f16ff */
[----:B------:R-:W-:Y:S01]  /*12ab0*/  LEA.HI.X.SX32 R9, R146, R0, 0x2, P3 ;  /* 0x0000000092097211 */ /* 0x000fe200018f16ff */
[----:B------:R4:W-:Y:S01]  /*12ac0*/  STL.64 [R1+0x3d8], R18 ;  /* 0x0003d81201007387 */ /* 0x0009e20000100a00 */
[----:B--2---:R-:W-:-:S03]  /*12ad0*/  LEA R22, P4, R147, R4, 0x2 ;  /* 0x0000000493167211 */ /* 0x004fc600078810ff */
[----:B------:R2:W-:Y:S01]  /*12ae0*/  STL.64 [R1+0x3d0], R16 ;  /* 0x0003d01001007387 */ /* 0x0005e20000100a00 */
[----:B---3--:R-:W-:-:S03]  /*12af0*/  LEA R20, P5, R148, R4, 0x2 ;  /* 0x0000000494147211 */ /* 0x008fc600078a10ff */
[----:B------:R3:W-:Y:S01]  /*12b00*/  STL.64 [R1+0x3c8], R14 ;  /* 0x0003c80e01007387 */ /* 0x0007e20000100a00 */
[----:B------:R-:W-:Y:S02]  /*12b10*/  LEA.HI.X.SX32 R23, R147, R0, 0x2, P4 ;  /* 0x0000000093177211 */ /* 0x000fe400020f16ff */
[C---:B----4-:R-:W-:Y:S01]  /*12b20*/  LEA R18, P6, R149.reuse, R4, 0x2 ;  /* 0x0000000495127211 */ /* 0x050fe200078c10ff */
[----:B------:R4:W-:Y:S01]  /*12b30*/  STL.64 [R1+0x3c0], R12 ;  /* 0x0003c00c01007387 */ /* 0x0009e20000100a00 */
[----:B------:R-:W-:Y:S02]  /*12b40*/  LEA.HI.X.SX32 R21, R148, R0, 0x2, P5 ;  /* 0x0000000094157211 */ /* 0x000fe400028f16ff */
[----:B--2---:R-:W-:Y:S01]  /*12b50*/  LEA R16, P0, R150, R4, 0x2 ;  /* 0x0000000496107211 */ /* 0x004fe200078010ff */
[----:B------:R2:W-:Y:S01]  /*12b60*/  STL.64 [R1+0x3b8], R8 ;  /* 0x0003b80801007387 */ /* 0x0005e20000100a00 */
[----:B------:R-:W-:Y:S02]  /*12b70*/  LEA.HI.X.SX32 R19, R149, R0, 0x2, P6 ;  /* 0x0000000095137211 */ /* 0x000fe400030f16ff */
[----:B---3--:R-:W-:-:S02]  /*12b80*/  LEA R14, P1, R151, R4, 0x2 ;  /* 0x00000004970e7211 */ /* 0x008fc400078210ff */
[----:B------:R-:W-:Y:S02]  /*12b90*/  LEA.HI.X.SX32 R17, R150, R0, 0x2, P0 ;  /* 0x0000000096117211 */ /* 0x000fe400000f16ff */
[C---:B----4-:R-:W-:Y:S01]  /*12ba0*/  LEA R12, P2, R152.reuse, R4, 0x2 ;  /* 0x00000004980c7211 */ /* 0x050fe200078410ff */
[----:B------:R3:W-:Y:S01]  /*12bb0*/  STL.64 [R1+0x3b0], R22 ;  /* 0x0003b01601007387 */ /* 0x0007e20000100a00 */
[----:B------:R-:W-:Y:S02]  /*12bc0*/  LEA.HI.X.SX32 R15, R151, R0, 0x2, P1 ;  /* 0x00000000970f7211 */ /* 0x000fe400008f16ff */
[C---:B--2---:R-:W-:Y:S01]  /*12bd0*/  LEA R8, P3, R153.reuse, R4, 0x2 ;  /* 0x0000000499087211 */ /* 0x044fe200078610ff */
[----:B------:R2:W-:Y:S01]  /*12be0*/  STL.64 [R1+0x3a8], R20 ;  /* 0x0003a81401007387 */ /* 0x0005e20000100a00 */
[-C--:B------:R-:W-:Y:S02]  /*12bf0*/  LEA.HI.X.SX32 R13, R152, R0.reuse, 0x2, P2 ;  /* 0x00000000980d7211 */ /* 0x080fe400010f16ff */
[----:B------:R-:W-:Y:S01]  /*12c00*/  LEA.HI.X.SX32 R9, R153, R0, 0x2, P3 ;  /* 0x0000000099097211 */ /* 0x000fe200018f16ff */
[----:B------:R4:W-:Y:S01]  /*12c10*/  STL.64 [R1+0x3a0], R18 ;  /* 0x0003a01201007387 */ /* 0x0009e20000100a00 */
[----:B---3--:R-:W-:-:S03]  /*12c20*/  LEA R22, P4, R154, R4, 0x2 ;  /* 0x000000049a167211 */ /* 0x008fc600078810ff */
[----:B------:R3:W-:Y:S01]  /*12c30*/  STL.64 [R1+0x398], R16 ;  /* 0x0003981001007387 */ /* 0x0007e20000100a00 */
[----:B--2---:R-:W-:-:S03]  /*12c40*/  LEA R20, P5, R155, R4, 0x2 ;  /* 0x000000049b147211 */ /* 0x004fc600078a10ff */
[----:B------:R2:W-:Y:S01]  /*12c50*/  STL.64 [R1+0x390], R14 ;  /* 0x0003900e01007387 */ /* 0x0005e20000100a00 */
[----:B------:R-:W-:Y:S02]  /*12c60*/  LEA.HI.X.SX32 R23, R154, R0, 0x2, P4 ;  /* 0x000000009a177211 */ /* 0x000fe400020f16ff */
[C---:B----4-:R-:W-:Y:S01]  /*12c70*/  LEA R18, P6, R156.reuse, R4, 0x2 ;  /* 0x000000049c127211 */ /* 0x050fe200078c10ff */
[----:B------:R4:W-:Y:S01]  /*12c80*/  STL.64 [R1+0x388], R12 ;  /* 0x0003880c01007387 */ /* 0x0009e20000100a00 */
[----:B------:R-:W-:Y:S02]  /*12c90*/  LEA.HI.X.SX32 R21, R155, R0, 0x2, P5 ;  /* 0x000000009b157211 */ /* 0x000fe400028f16ff */
[----:B---3--:R-:W-:Y:S01]  /*12ca0*/  LEA R16, P0, R157, R4, 0x2 ;  /* 0x000000049d107211 */ /* 0x008fe200078010ff */
[----:B------:R3:W-:Y:S01]  /*12cb0*/  STL.64 [R1+0x380], R8 ;  /* 0x0003800801007387 */ /* 0x0007e20000100a00 */
[----:B------:R-:W-:Y:S02]  /*12cc0*/  LEA.HI.X.SX32 R19, R156, R0, 0x2, P6 ;  /* 0x000000009c137211 */ /* 0x000fe400030f16ff */
[----:B--2---:R-:W-:-:S02]  /*12cd0*/  LEA R14, P1, R158, R4, 0x2 ;  /* 0x000000049e0e7211 */ /* 0x004fc400078210ff */
[----:B------:R-:W-:Y:S02]  /*12ce0*/  LEA.HI.X.SX32 R17, R157, R0, 0x2, P0 ;  /* 0x000000009d117211 */ /* 0x000fe400000f16ff */
[C---:B----4-:R-:W-:Y:S01]  /*12cf0*/  LEA R12, P2, R159.reuse, R4, 0x2 ;  /* 0x000000049f0c7211 */ /* 0x050fe200078410ff */
[----:B------:R2:W-:Y:S01]  /*12d00*/  STL.64 [R1+0x378], R22 ;  /* 0x0003781601007387 */ /* 0x0005e20000100a00 */
[----:B------:R-:W-:Y:S02]  /*12d10*/  LEA.HI.X.SX32 R15, R158, R0, 0x2, P1 ;  /* 0x000000009e0f7211 */ /* 0x000fe400008f16ff */
[C---:B---3--:R-:W-:Y:S01]  /*12d20*/  LEA R8, P3, R160.reuse, R4, 0x2 ;  /* 0x00000004a0087211 */ /* 0x048fe200078610ff */
[----:B------:R3:W-:Y:S01]  /*12d30*/  STL.64 [R1+0x370], R20 ;  /* 0x0003701401007387 */ /* 0x0007e20000100a00 */
[-C--:B------:R-:W-:Y:S02]  /*12d40*/  LEA.HI.X.SX32 R13, R159, R0.reuse, 0x2, P2 ;  /* 0x000000009f0d7211 */ /* 0x080fe400010f16ff */
        /* <DEDUP_REMOVED lines=175> */
[----:B----4-:R-:W-:Y:S01]  /*13840*/  LEA R18, P6, R219, R4, 0x2 ;  /* 0x00000004db127211 */ /* 0x010fe200078c10ff */
[----:B------:R4:W-:Y:S01]  /*13850*/  STL.64 [R1+0x190], R12 ;  /* 0x0001900c01007387 */ /* 0x0009e20000100a00 */
[----:B------:R-:W-:Y:S02]  /*13860*/  LEA.HI.X.SX32 R21, R218, R0, 0x2, P5 ;  /* 0x00000000da157211 */ /* 0x000fe400028f16ff */
[----:B--2---:R-:W-:Y:S01]  /*13870*/  LEA R16, P0, R220, R4, 0x2 ;  /* 0x00000004dc107211 */ /* 0x004fe200078010ff */
[----:B------:R2:W-:Y:S01]  /*13880*/  STL.64 [R1+0x188], R8 ;  /* 0x0001880801007387 */ /* 0x0005e20000100a00 */
[----:B------:R-:W-:Y:S01]  /*13890*/  IMAD R225, R225, UR60, RZ ;  /* 0x0000003ce1e17c24 */ /* 0x000fe2000f8e02ff */
[----:B------:R-:W-:-:S02]  /*138a0*/  LEA.HI.X.SX32 R19, R219, R0, 0x2, P6 ;  /* 0x00000000db137211 */ /* 0x000fc400030f16ff */
[----:B---3--:R-:W-:Y:S01]  /*138b0*/  LEA R14, P1, R221, R4, 0x2 ;  /* 0x00000004dd0e7211 */ /* 0x008fe200078210ff */
[----:B------:R-:W-:Y:S01]  /*138c0*/  IMAD R226, R226, UR31, RZ ;  /* 0x0000001fe2e27c24 */ /* 0x000fe2000f8e02ff */
[----:B------:R-:W-:Y:S02]  /*138d0*/  LEA.HI.X.SX32 R17, R220, R0, 0x2, P0 ;  /* 0x00000000dc117211 */ /* 0x000fe400000f16ff */
[----:B----4-:R-:W-:Y:S01]  /*138e0*/  LEA R12, P2, R222, R4, 0x2 ;  /* 0x00000004de0c7211 */ /* 0x010fe200078410ff */
[----:B------:R-:W-:Y:S01]  /*138f0*/  IMAD R227, R227, UR30, RZ ;  /* 0x0000001ee3e37c24 */ /* 0x000fe2000f8e02ff */
[----:B------:R-:W-:Y:S02]  /*13900*/  LEA.HI.X.SX32 R15, R221, R0, 0x2, P1 ;  /* 0x00000000dd0f7211 */ /* 0x000fe400008f16ff */
[----:B--2---:R-:W-:Y:S01]  /*13910*/  LEA R8, P3, R223, R4, 0x2 ;  /* 0x00000004df087211 */ /* 0x004fe200078610ff */
[----:B------:R-:W-:Y:S01]  /*13920*/  IMAD R228, R228, UR29, RZ ;  /* 0x0000001de4e47c24 */ /* 0x000fe2000f8e02ff */
[----:B------:R2:W-:Y:S01]  /*13930*/  STL.64 [R1+0x180], R22 ;  /* 0x0001801601007387 */ /* 0x0005e20000100a00 */
[-C--:B------:R-:W-:Y:S01]  /*13940*/  LEA.HI.X.SX32 R13, R222, R0.reuse, 0x2, P2 ;  /* 0x00000000de0d7211 */ /* 0x080fe200010f16ff */
[----:B------:R-:W-:Y:S01]  /*13950*/  IMAD R229, R229, UR28, RZ ;  /* 0x0000001ce5e57c24 */ /* 0x000fe2000f8e02ff */
[----:B------:R-:W-:Y:S01]  /*13960*/  LEA.HI.X.SX32 R9, R223, R0, 0x2, P3 ;  /* 0x00000000df097211 */ /* 0x000fe200018f16ff */
[----:B------:R3:W-:Y:S01]  /*13970*/  STL.64 [R1+0x178], R20 ;  /* 0x0001781401007387 */ /* 0x0007e20000100a00 */
[----:B------:R-:W-:-:S03]  /*13980*/  IMAD R230, R230, UR27, RZ ;  /* 0x0000001be6e67c24 */ /* 0x000fc6000f8e02ff */
        /* <DEDUP_REMOVED lines=8> */
[----:B------:R-:W-:Y:S01]  /*13a10*/  IMAD R231, R231, UR26, RZ ;  /* 0x0000001ae7e77c24 */ /* 0x000fe2000f8e02ff */
[----:B------:R-:W-:Y:S02]  /*13a20*/  LEA.HI.X.SX32 R21, R225, R0, 0x2, P5 ;  /* 0x00000000e1157211 */ /* 0x000fe400028f16ff */
[-C--:B--2---:R-:W-:Y:S01]  /*13a30*/  LEA R16, P0, R227, R4.reuse, 0x2 ;  /* 0x00000004e3107211 */ /* 0x084fe200078010ff */
[----:B------:R2:W-:Y:S01]  /*13a40*/  STL.64 [R1+0x150], R8 ;  /* 0x0001500801007387 */ /* 0x0005e20000100a00 */
[----:B------:R-:W-:Y:S01]  /*13a50*/  IMAD R232, R232, UR25, RZ ;  /* 0x00000019e8e87c24 */ /* 0x000fe2000f8e02ff */
[----:B---3--:R-:W-:Y:S01]  /*13a60*/  LEA R14, P1, R228, R4, 0x2 ;  /* 0x00000004e40e7211 */ /* 0x008fe200078210ff */
[----:B------:R-:W-:Y:S01]  /*13a70*/  IMAD R233, R233, UR24, RZ ;  /* 0x00000018e9e97c24 */ /* 0x000fe2000f8e02ff */
[----:B------:R-:W-:-:S02]  /*13a80*/  LEA.HI.X.SX32 R19, R226, R0, 0x2, P6 ;  /* 0x00000000e2137211 */ /* 0x000fc400030f16ff */
[----:B----4-:R-:W-:Y:S01]  /*13a90*/  LEA R12, P2, R229, R4, 0x2 ;  /* 0x00000004e50c7211 */ /* 0x010fe200078410ff */
[----:B------:R-:W-:Y:S01]  /*13aa0*/  IMAD R234, R234, UR23, RZ ;  /* 0x00000017eaea7c24 */ /* 0x000fe2000f8e02ff */
[----:B------:R-:W-:Y:S02]  /*13ab0*/  LEA.HI.X.SX32 R17, R227, R0, 0x2, P0 ;  /* 0x00000000e3117211 */ /* 0x000fe400000f16ff */
[----:B--2---:R-:W-:Y:S01]  /*13ac0*/  LEA R8, P3, R230, R4, 0x2 ;  /* 0x00000004e6087211 */ /* 0x004fe200078610ff */
[----:B------:R-:W-:Y:S01]  /*13ad0*/  IMAD R235, R235, UR22, RZ ;  /* 0x00000016ebeb7c24 */ /* 0x000fe2000f8e02ff */
[-C--:B------:R-:W-:Y:S01]  /*13ae0*/  LEA.HI.X.SX32 R15, R228, R0.reuse, 0x2, P1 ;  /* 0x00000000e40f7211 */ /* 0x080fe200008f16ff */
        /* <DEDUP_REMOVED lines=61> */
[----:B------:R-:W-:-:S02]  /*13ec0*/  IMAD R251, R251, UR6, RZ ;  /* 0x00000006fbfb7c24 */ /* 0x000fc4000f8e02ff */
[----:B------:R-:W-:Y:S01]  /*13ed0*/  IMAD R247, R247, UR5, RZ ;  /* 0x00000005f7f77c24 */ /* 0x000fe2000f8e02ff */
        /* <DEDUP_REMOVED lines=15> */
[----:B------:R-:W-:Y:S01]  /*13fd0*/  STL.64 [R1+0xa0], R22 ;  /* 0x0000a01601007387 */ /* 0x000fe20000100a00 */
[----:B------:R-:W-:Y:S02]  /*13fe0*/  LEA.HI.X.SX32 R15, R249, R0, 0x2, P1 ;  /* 0x00000000f90f7211 */ /* 0x000fe400008f16ff */
[-C--:B--2---:R-:W-:Y:S02]  /*13ff0*/  LEA R8, P3, R251, R4.reuse, 0x2 ;  /* 0x00000004fb087211 */ /* 0x084fe400078610ff */
[----:B------:R-:W-:Y:S01]  /*14000*/  LEA R4, P4, R247, R4, 0x2 ;  /* 0x00000004f7047211 */ /* 0x000fe200078810ff */
[----:B------:R-:W-:Y:S01]  /*14010*/  STL.64 [R1+0x98], R20 ;  /* 0x0000981401007387 */ /* 0x000fe20000100a00 */
[----:B------:R-:W-:-:S02]  /*14020*/  LEA.HI.X.SX32 R13, R250, R0, 0x2, P2 ;  /* 0x00000000fa0d7211 */ /* 0x000fc400010f16ff */
[-C--:B------:R-:W-:Y:S01]  /*14030*/  LEA.HI.X.SX32 R9, R251, R0.reuse, 0x2, P3 ;  /* 0x00000000fb097211 */ /* 0x080fe200018f16ff */
[----:B------:R-:W-:Y:S01]  /*14040*/  STL.64 [R1+0x90], R18 ;  /* 0x0000901201007387 */ /* 0x000fe20000100a00 */
[----:B------:R-:W-:Y:S01]  /*14050*/  LEA.HI.X.SX32 R5, R247, R0, 0x2, P4 ;  /* 0x00000000f7057211 */ /* 0x000fe200020f16ff */
[----:B------:R-:W-:Y:S02]  /*14060*/  VIADD R0, R7, 0xfffffffc ;  /* 0xfffffffc07007836 */ /* 0x000fe40000000000 */
[----:B------:R-:W-:Y:S04]  /*14070*/  STL.64 [R1+0x88], R16 ;  /* 0x0000881001007387 */ /* 0x000fe80000100a00 */
[----:B------:R2:W-:Y:S01]  /*14080*/  STL.64 [R1+0x80], R14 ;  /* 0x0000800e01007387 */ /* 0x0005e20000100a00 */
[----:B------:R-:W-:-:S03]  /*14090*/  ISETP.GE.U32.AND P3, PT, R0, 0x7fffff7d, PT ;  /* 0x7fffff7d0000780c */ /* 0x000fc60003f66070 */
[----:B------:R-:W-:Y:S01]  /*140a0*/  STL.64 [R1+0x78], R12 ;  /* 0x0000780c01007387 */ /* 0x000fe20000100a00 */
[----:B------:R-:W-:-:S03]  /*140b0*/  IMAD.SHL.U32 R0, R126, 0x2, RZ ;  /* 0x000000027e007824 */ /* 0x000fc600078e00ff */
[----:B------:R-:W-:Y:S01]  /*140c0*/  STL.64 [R1+0x70], R8 ;  /* 0x0000700801007387 */ /* 0x000fe20000100a00 */
[----:B------:R-:W-:-:S03]  /*140d0*/  LEA R50, P0, R126, R2, 0x3 ;  /* 0x000000027e327211 */ /* 0x000fc600078018ff */
[----:B------:R3:W-:Y:S01]  /*140e0*/  STL.64 [R1+0x68], R4 ;  /* 0x0000680401007387 */ /* 0x0007e20000100a00 */
[----:B-1----:R-:W-:Y:S01]  /*140f0*/  VIADD R6, R76, 0xffffffff ;  /* 0xffffffff4c067836 */ /* 0x002fe20000000000 */
[----:B------:R-:W-:Y:S01]  /*14100*/  LEA.HI.X.SX32 R51, R0, R3, 0x2, P0 ;  /* 0x0000000300337211 */ /* 0x000fe200000f16ff */
[----:B--2---:R-:W-:Y:S02]  /*14110*/  IMAD R15, R126, 0x14, RZ ;  /* 0x000000147e0f7824 */ /* 0x004fe400078e02ff */
[----:B---3--:R-:W-:Y:S02]  /*14120*/  VIADD R4, R78, 0xfffffffd ;  /* 0xfffffffd4e047836 */ /* 0x008fe40000000000 */
[----:B------:R-:W-:-:S03]  /*14130*/  VIADD R5, R77, 0xfffffffe ;  /* 0xfffffffe4d057836 */ /* 0x000fc60000000000 */
[----:B------:R-:W-:Y:S01]  /*14140*/  ISETP.GE.U32.AND P2, PT, R4, 0x7fffff7e, PT ;  /* 0x7fffff7e0400780c */ /* 0x000fe20003f46070 */
[C---:B------:R-:W-:Y:S01]  /*14150*/  IMAD R4, R126.reuse, 0xc, RZ ;  /* 0x0000000c7e047824 */ /* 0x040fe200078e02ff */
[----:B------:R-:W-:Y:S01]  /*14160*/  ISETP.GE.U32.AND P1, PT, R5, 0x7fffff7f, PT ;  /* 0x7fffff7f0500780c */ /* 0x000fe20003f26070 */
[----:B------:R-:W-:Y:S01]  /*14170*/  IMAD R5, R126, 0x3, RZ ;  /* 0x000000037e057824 */ /* 0x000fe200078e02ff */
[----:B------:R-:W-:Y:S01]  /*14180*/  ISETP.GE.U32.AND P4, PT, R6, 0x7fffff80, PT ;  /* 0x7fffff800600780c */ /* 0x000fe20003f86070 */
[----:B------:R-:W-:Y:S01]  /*14190*/  IMAD R6, R126, 0x5, RZ ;  /* 0x000000057e067824 */ /* 0x000fe200078e02ff */
[-C--:B------:R-:W-:Y:S01]  /*141a0*/  IADD3 R78, P5, R4, R2.reuse, RZ ;  /* 0x00000002044e7210 */ /* 0x080fe20007fbe0ff */
[----:B------:R1:W-:Y:S01]  /*141b0*/  STL.64 [R1+0x38], R50 ;  /* 0x0000383201007387 */ /* 0x0003e20000100a00 */
[C---:B------:R-:W-:Y:S02]  /*141c0*/  IMAD R18, R126.reuse, 0x18, RZ ;  /* 0x000000187e127824 */ /* 0x040fe400078e02ff */
[----:B------:R-:W-:Y:S01]  /*141d0*/  LEA.HI.X.SX32 R79, R5, R3, 0x2, P5 ;  /* 0x00000003054f7211 */ /* 0x000fe200028f16ff */
[----:B------:R-:W-:Y:S01]  /*141e0*/  IMAD R23, R126, 0x1c, RZ ;  /* 0x0000001c7e177824 */ /* 0x000fe200078e02ff */
[----:B-1----:R-:W-:-:S04]  /*141f0*/  IADD3 R50, P0, R15, R2, RZ ;  /* 0x000000020f327210 */ /* 0x002fc80007f1e0ff */
[----:B------:R-:W-:Y:S01]  /*14200*/  LEA.HI.X.SX32 R51, R6, R3, 0x2, P0 ;  /* 0x0000000306337211 */ /* 0x000fe200000f16ff */
[C---:B------:R-:W-:Y:S01]  /*14210*/  IMAD R8, R126.reuse, 0x6, RZ ;  /* 0x000000067e087824 */ /* 0x040fe200078e02ff */
[----:B------:R1:W-:Y:S01]  /*14220*/  STL.64 [R1+0x30], R78 ;  /* 0x0000304e01007387 */ /* 0x0003e20000100a00 */
[----:B------:R-:W-:-:S03]  /*14230*/  IMAD R9, R126, 0x7, RZ ;  /* 0x000000077e097824 */ /* 0x000fc600078e02ff */
[----:B------:R2:W-:Y:S01]  /*14240*/  STL.64 [R1+0x20], R50 ;  /* 0x0000203201007387 */ /* 0x0005e20000100a00 */
[----:B------:R-:W-:Y:S01]  /*14250*/  IMAD R30, R126, 0x24, RZ ;  /* 0x000000247e1e7824 */ /* 0x000fe200078e02ff */
[-C--:B-1----:R-:W-:Y:S02]  /*14260*/  IADD3 R78, P5, R18, R2.reuse, RZ ;  /* 0x00000002124e7210 */ /* 0x082fe40007fbe0ff */
[----:B--2---:R-:W-:Y:S02]  /*14270*/  IADD3 R50, P0, R23, R2, RZ ;  /* 0x0000000217327210 */ /* 0x004fe40007f1e0ff */
[-C--:B------:R-:W-:Y:S02]  /*14280*/  LEA.HI.X.SX32 R79, R8, R3.reuse, 0x2, P5 ;  /* 0x00000003084f7211 */ /* 0x080fe400028f16ff */
[----:B------:R-:W-:Y:S01]  /*14290*/  LEA.HI.X.SX32 R51, R9, R3, 0x2, P0 ;  /* 0x0000000309337211 */ /* 0x000fe200000f16ff */
[C---:B------:R-:W-:Y:S02]  /*142a0*/  IMAD R12, R126.reuse, 0x9, RZ ;  /* 0x000000097e0c7824 */ /* 0x040fe400078e02ff */
[----:B------:R1:W-:Y:S01]  /*142b0*/  STL.64 [R1+0x18], R78 ;  /* 0x0000184e01007387 */ /* 0x0003e20000100a00 */
[----:B------:R-:W-:-:S03]  /*142c0*/  IMAD.SHL.U32 R10, R126, 0x8, RZ ;  /* 0x000000087e0a7824 */ /* 0x000fc600078e00ff */
[----:B------:R2:W-:Y:S01]  /*142d0*/  STL.64 [R1+0x10], R50 ;  /* 0x0000103201007387 */ /* 0x0005e20000100a00 */
[C---:B------:R-:W-:Y:S02]  /*142e0*/  IMAD R36, R126.reuse, 0x28, RZ ;  /* 0x000000287e247824 */ /* 0x040fe400078e02ff */
[C---:B------:R-:W-:Y:S01]  /*142f0*/  IMAD R13, R126.reuse, 0xa, RZ ;  /* 0x0000000a7e0d7824 */ /* 0x040fe200078e02ff */
[-C--:B-1----:R-:W-:Y:S02]  /*14300*/  LEA R78, P5, R126, R2.reuse, 0x5 ;  /* 0x000000027e4e7211 */ /* 0x082fe400078a28ff */
[----:B--2---:R-:W-:Y:S01]  /*14310*/  IADD3 R50, P0, R30, R2, RZ ;  /* 0x000000021e327210 */ /* 0x004fe20007f1e0ff */
[----:B------:R-:W-:Y:S01]  /*14320*/  IMAD R48, R126, 0x30, RZ ;  /* 0x000000307e307824 */ /* 0x000fe200078e02ff */
[-C--:B------:R-:W-:Y:S02]  /*14330*/  LEA.HI.X.SX32 R79, R10, R3.reuse, 0x2, P5 ;  /* 0x000000030a4f7211 */ /* 0x080fe400028f16ff */
[----:B------:R-:W-:-:S02]  /*14340*/  LEA.HI.X.SX32 R51, R12, R3, 0x2, P0 ;  /* 0x000000030c337211 */ /* 0x000fc400000f16ff */
[----:B------:R-:W-:Y:S01]  /*14350*/  IADD3 R236, P5, R36, R2, RZ ;  /* 0x0000000224ec7210 */ /* 0x000fe20007fbe0ff */
[C---:B------:R-:W-:Y:S02]  /*14360*/  IMAD R41, R126.reuse, 0x2c, RZ ;  /* 0x0000002c7e297824 */ /* 0x040fe400078e02ff */
[----:B------:R1:W-:Y:S01]  /*14370*/  STL.64 [R1], R50 ;  /* 0x0000003201007387 */ /* 0x0003e20000100a00 */
[----:B------:R-:W-:Y:S01]  /*14380*/  LEA.HI.X.SX32 R237, R13, R3, 0x2, P5 ;  /* 0x000000030ded7211 */ /* 0x000fe200028f16ff */
[C---:B------:R-:W-:Y:S02]  /*14390*/  IMAD R62, R126.reuse, 0x38, RZ ;  /* 0x000000387e3e7824 */ /* 0x040fe400078e02ff */
[----:B------:R2:W-:Y:S01]  /*143a0*/  STL.64 [R1+0x8], R78 ;  /* 0x0000084e01007387 */ /* 0x0005e20000100a00 */
[C---:B------:R-:W-:Y:S02]  /*143b0*/  IMAD R14, R126.reuse, 0xb, RZ ;  /* 0x0000000b7e0e7824 */ /* 0x040fe400078e02ff */
[----:B------:R-:W-:-:S02]  /*143c0*/  IMAD R54, R126, 0x34, RZ ;  /* 0x000000347e367824 */ /* 0x000fc400078e02ff */
[----:B------:R-:W-:Y:S01]  /*143d0*/  IMAD R17, R126, 0xe, RZ ;  /* 0x0000000e7e117824 */ /* 0x000fe200078e02ff */
[-C--:B-1----:R-:W-:Y:S02]  /*143e0*/  IADD3 R50, P0, R41, R2.reuse, RZ ;  /* 0x0000000229327210 */ /* 0x082fe40007f1e0ff */
[----:B--2---:R-:W-:Y:S01]  /*143f0*/  IADD3 R78, P5, R48, R2, RZ ;  /* 0x00000002304e7210 */ /* 0x004fe20007fbe0ff */
[----:B------:R-:W-:-:S03]  /*14400*/  IMAD R16, R126, 0xd, RZ ;  /* 0x0000000d7e107824 */ /* 0x000fc600078e02ff */
[-C--:B------:R-:W-:Y:S02]  /*14410*/  LEA.HI.X.SX32 R79, R4, R3.reuse, 0x2, P5 ;  /* 0x00000003044f7211 */ /* 0x080fe400028f16ff */
[-C--:B------:R-:W-:Y:S01]  /*14420*/  IADD3 R90, P5, R62, R2.reuse, RZ ;  /* 0x000000023e5a7210 */ /* 0x080fe20007fbe0ff */
[----:B------:R-:W-:Y:S01]  /*14430*/  IMAD R65, R126, 0x3c, RZ ;  /* 0x0000003c7e417824 */ /* 0x000fe200078e02ff */
[-C--:B------:R-:W-:Y:S01]  /*14440*/  LEA.HI.X.SX32 R51, R14, R3.reuse, 0x2, P0 ;  /* 0x000000030e337211 */ /* 0x080fe200000f16ff */
[----:B------:R-:W-:Y:S01]  /*14450*/  IMAD.SHL.U32 R20, R126, 0x10, RZ ;  /* 0x000000107e147824 */ /* 0x000fe200078e00ff */
[-C--:B------:R-:W-:Y:S01]  /*14460*/  IADD3 R234, P0, R54, R2.reuse, RZ ;  /* 0x0000000236ea7210 */ /* 0x080fe20007f1e0ff */
[C---:B------:R-:W-:Y:S01]  /*14470*/  IMAD R94, R126.reuse, 0x48, RZ ;  /* 0x000000487e5e7824 */ /* 0x040fe200078e02ff */
[-C--:B------:R-:W-:Y:S02]  /*14480*/  LEA.HI.X.SX32 R91, R17, R3.reuse, 0x2, P5 ;  /* 0x00000003115b7211 */ /* 0x080fe400028f16ff */
[CC--:B------:R-:W-:Y:S01]  /*14490*/  LEA R114, P5, R126.reuse, R2.reuse, 0x6 ;  /* 0x000000027e727211 */ /* 0x0c0fe200078a30ff */
[----:B------:R-:W-:Y:S01]  /*144a0*/  IMAD R19, R126, 0xf, RZ ;  /* 0x0000000f7e137824 */ /* 0x000fe200078e02ff */
[-C--:B------:R-:W-:Y:S01]  /*144b0*/  LEA.HI.X.SX32 R235, R16, R3.reuse, 0x2, P0 ;  /* 0x0000000310eb7211 */ /* 0x080fe200000f16ff */
[C---:B------:R-:W-:Y:S01]  /*144c0*/  IMAD R80, R126.reuse, 0x44, RZ ;  /* 0x000000447e507824 */ /* 0x040fe200078e02ff */
[-C--:B------:R-:W-:Y:S01]  /*144d0*/  IADD3 R82, P0, R65, R2.reuse, RZ ;  /* 0x0000000241527210 */ /* 0x080fe20007f1e0ff */
[----:B------:R-:W-:Y:S01]  /*144e0*/  IMAD R22, R126, 0x12, RZ ;  /* 0x000000127e167824 */ /* 0x000fe200078e02ff */
[-C--:B------:R-:W-:Y:S01]  /*144f0*/  LEA.HI.X.SX32 R115, R20, R3.reuse, 0x2, P5 ;  /* 0x0000000314737211 */ /* 0x080fe200028f16ff */
[----:B------:R-:W-:Y:S01]  /*14500*/  IMAD R130, R126, 0x50, RZ ;  /* 0x000000507e827824 */ /* 0x000fe200078e02ff */
[-C--:B------:R-:W-:Y:S01]  /*14510*/  IADD3 R116, P5, R94, R2.reuse, RZ ;  /* 0x000000025e747210 */ /* 0x080fe20007fbe0ff */
[C---:B------:R-:W-:Y:S01]  /*14520*/  IMAD R21, R126.reuse, 0x11, RZ ;  /* 0x000000117e157824 */ /* 0x040fe200078e02ff */
[-C--:B------:R-:W-:Y:S01]  /*14530*/  LEA.HI.X.SX32 R83, R19, R3.reuse, 0x2, P0 ;  /* 0x0000000313537211 */ /* 0x080fe200000f16ff */
[----:B------:R-:W-:Y:S01]  /*14540*/  IMAD R103, R126, 0x4c, RZ ;  /* 0x0000004c7e677824 */ /* 0x000fe200078e02ff */
[----:B------:R-:W-:Y:S01]  /*14550*/  IADD3 R106, P0, R80, R2, RZ ;  /* 0x00000002506a7210 */ /* 0x000fe20007f1e0ff */
[----:B------:R-:W-:Y:S01]  /*14560*/  IMAD R158, R126, 0x58, RZ ;  /* 0x000000587e9e7824 */ /* 0x000fe200078e02ff */
[----:B------:R-:W-:-:S02]  /*14570*/  LEA.HI.X.SX32 R117, R22, R3, 0x2, P5 ;  /* 0x0000000316757211 */ /* 0x000fc400028f16ff */
[-C--:B------:R-:W-:Y:S01]  /*14580*/  IADD3 R144, P5, R130, R2.reuse, RZ ;  /* 0x0000000282907210 */ /* 0x080fe20007fbe0ff */
[C---:B------:R-:W-:Y:S01]  /*14590*/  IMAD R24, R126.reuse, 0x13, RZ ;  /* 0x000000137e187824 */ /* 0x040fe200078e02ff */
[-C--:B------:R-:W-:Y:S01]  /*145a0*/  LEA.HI.X.SX32 R107, R21, R3.reuse, 0x2, P0 ;  /* 0x00000003156b7211 */ /* 0x080fe200000f16ff */
[C---:B------:R-:W-:Y:S01]  /*145b0*/  IMAD R142, R126.reuse, 0x54, RZ ;  /* 0x000000547e8e7824 */ /* 0x040fe200078e02ff */
[-C--:B------:R-:W-:Y:S01]  /*145c0*/  IADD3 R108, P0, R103, R2.reuse, RZ ;  /* 0x00000002676c7210 */ /* 0x080fe20007f1e0ff */
[C---:B------:R-:W-:Y:S01]  /*145d0*/  IMAD R26, R126.reuse, 0x16, RZ ;  /* 0x000000167e1a7824 */ /* 0x040fe200078e02ff */
[-C--:B------:R-:W-:Y:S01]  /*145e0*/  LEA.HI.X.SX32 R145, R15, R3.reuse, 0x2, P5 ;  /* 0x000000030f917211 */ /* 0x080fe200028f16ff */
[----:B------:R-:W-:Y:S01]  /*145f0*/  IMAD R186, R126, 0x60, RZ ;  /* 0x000000607eba7824 */ /* 0x000fe200078e02ff */
[-C--:B------:R-:W-:Y:S01]  /*14600*/  IADD3 R160, P5, R158, R2.reuse, RZ ;  /* 0x000000029ea07210 */ /* 0x080fe20007fbe0ff */
[----:B------:R-:W-:Y:S01]  /*14610*/  IMAD R25, R126, 0x15, RZ ;  /* 0x000000157e197824 */ /* 0x000fe200078e02ff */
        /* <DEDUP_REMOVED lines=8> */
[----:B------:R-:W-:Y:S01]  /*146a0*/  IMAD R188, R126, 0x64, RZ ;  /* 0x000000647ebc7824 */ /* 0x000fe200078e02ff */
[-C--:B------:R-:W-:Y:S01]  /*146b0*/  IADD3 R230, P0, R170, R2.reuse, RZ ;  /* 0x00000002aae67210 */ /* 0x080fe20007f1e0ff */
[----:B------:R-:W-:Y:S01]  /*146c0*/  IMAD R29, R126, 0x1a, RZ ;  /* 0x0000001a7e1d7824 */ /* 0x000fe200078e02ff */
[-C--:B------:R-:W-:Y:S01]  /*146d0*/  LEA.HI.X.SX32 R195, R18, R3.reuse, 0x2, P5 ;  /* 0x0000000312c37211 */ /* 0x080fe200028f16ff */
[C---:B------:R-:W-:Y:S01]  /*146e0*/  IMAD R229, R126.reuse, 0x70, RZ ;  /* 0x000000707ee57824 */ /* 0x040fe200078e02ff */
        /* <DEDUP_REMOVED lines=8> */
[----:B------:R-:W-:Y:S01]  /*14770*/  IMAD R31, R126, 0x1b, RZ ;  /* 0x0000001b7e1f7824 */ /* 0x000fe200078e02ff */
[-C--:B------:R-:W-:Y:S01]  /*14780*/  LEA.HI.X.SX32 R169, R28, R3.reuse, 0x2, P0 ;  /* 0x000000031ca97211 */ /* 0x080fe200000f16ff */
[C---:B------:R-:W-:Y:S01]  /*14790*/  IMAD R242, R126.reuse, 0x74, RZ ;  /* 0x000000747ef27824 */ /* 0x040fe200078e02ff */
[-C--:B------:R-:W-:Y:S01]  /*147a0*/  IADD3 R180, P0, R217, R2.reuse, RZ ;  /* 0x00000002d9b47210 */ /* 0x080fe20007f1e0ff */
[----:B------:R-:W-:Y:S01]  /*147b0*/  IMAD R33, R126, 0x1e, RZ ;  /* 0x0000001e7e217824 */ /* 0x000fe200078e02ff */
[-C--:B------:R-:W-:Y:S02]  /*147c0*/  LEA.HI.X.SX32 R203, R23, R3.reuse, 0x2, P5 ;  /* 0x0000000317cb7211 */ /* 0x080fe400028f16ff */
[-C--:B------:R-:W-:Y:S01]  /*147d0*/  IADD3 R212, P5, R246, R2.reuse, RZ ;  /* 0x00000002f6d47210 */ /* 0x080fe20007fbe0ff */
[C---:B------:R-:W-:Y:S01]  /*147e0*/  IMAD R32, R126.reuse, 0x1d, RZ ;  /* 0x0000001d7e207824 */ /* 0x040fe200078e02ff */
[-C--:B------:R-:W-:Y:S01]  /*147f0*/  LEA.HI.X.SX32 R181, R31, R3.reuse, 0x2, P0 ;  /* 0x000000031fb57211 */ /* 0x080fe200000f16ff */
[----:B------:R-:W-:Y:S01]  /*14800*/  IMAD R7, R126, 0x7c, RZ ;  /* 0x0000007c7e077824 */ /* 0x000fe200078e02ff */
[----:B------:R-:W-:Y:S01]  /*14810*/  IADD3 R196, P0, R242, R2, RZ ;  /* 0x00000002f2c47210 */ /* 0x000fe20007f1e0ff */
[----:B------:R-:W-:Y:S01]  /*14820*/  IMAD R37, R126, 0x88, RZ ;  /* 0x000000887e257824 */ /* 0x000fe200078e02ff */
[----:B------:R-:W-:-:S02]  /*14830*/  LEA.HI.X.SX32 R213, R33, R3, 0x2, P5 ;  /* 0x0000000321d57211 */ /* 0x000fc400028f16ff */
[C---:B------:R-:W-:Y:S02]  /*14840*/  SHF.L.U32 R38, R126.reuse, 0x5, RZ ;  /* 0x000000057e267819 */ /* 0x040fe400000006ff */
[CC--:B------:R-:W-:Y:S01]  /*14850*/  LEA R8, P5, R126.reuse, R2.reuse, 0x7 ;  /* 0x000000027e087211 */ /* 0x0c0fe200078a38ff */
[----:B------:R-:W-:Y:S01]  /*14860*/  IMAD R35, R126, 0x1f, RZ ;  /* 0x0000001f7e237824 */ /* 0x000fe200078e02ff */
[-C--:B------:R-:W-:Y:S01]  /*14870*/  LEA.HI.X.SX32 R197, R32, R3.reuse, 0x2, P0 ;  /* 0x0000000320c57211 */ /* 0x080fe200000f16ff */
[C---:B------:R-:W-:Y:S01]  /*14880*/  IMAD R34, R126.reuse, 0x84, RZ ;  /* 0x000000847e227824 */ /* 0x040fe200078e02ff */
        /* <DEDUP_REMOVED lines=17> */
[-C--:B------:R-:W-:Y:S01]  /*149a0*/  LEA.HI.X.SX32 R239, R30, R3.reuse, 0x2, P5 ;  /* 0x000000031eef7211 */ /* 0x080fe200028f16ff */
[----:B------:R-:W-:Y:S01]  /*149b0*/  IMAD R66, R126, 0xa0, RZ ;  /* 0x000000a07e427824 */ /* 0x000fe200078e02ff */
[----:B------:R-:W-:Y:S02]  /*149c0*/  IADD3 R42, P5, R45, R2, RZ ;  /* 0x000000022d2a7210 */ /* 0x000fe40007fbe0ff */
[----:B------:R-:W-:-:S02]  /*149d0*/  LEA.HI.X.SX32 R15, R44, R3, 0x2, P0 ;  /* 0x000000032c0f7211 */ /* 0x000fc400000f16ff */
[-C--:B------:R-:W-:Y:S01]  /*149e0*/  IADD3 R28, P0, R43, R2.reuse, RZ ;  /* 0x000000022b1c7210 */ /* 0x080fe20007f1e0ff */
[----:B------:R-:W-:Y:S01]  /*149f0*/  IMAD R68, R126, 0xa8, RZ ;  /* 0x000000a87e447824 */ /* 0x000fe200078e02ff */
[-C--:B------:R-:W-:Y:S02]  /*14a00*/  LEA.HI.X.SX32 R43, R49, R3.reuse, 0x2, P5 ;  /* 0x00000003312b7211 */ /* 0x080fe400028f16ff */
[-C--:B------:R-:W-:Y:S01]  /*14a10*/  IADD3 R66, P5, R66, R2.reuse, RZ ;  /* 0x0000000242427210 */ /* 0x080fe20007fbe0ff */
[C---:B------:R-:W-:Y:S02]  /*14a20*/  IMAD R55, R126.reuse, 0x2a, RZ ;  /* 0x0000002a7e377824 */ /* 0x040fe400078e02ff */
[----:B------:R-:W-:Y:S01]  /*14a30*/  IMAD R92, R126, 0xb0, RZ ;  /* 0x000000b07e5c7824 */ /* 0x000fe200078e02ff */
[----:B------:R-:W-:Y:S02]  /*14a40*/  LEA.HI.X.SX32 R67, R36, R3, 0x2, P5 ;  /* 0x0000000324437211 */ /* 0x000fe400028f16ff */
[----:B------:R-:W-:Y:S01]  /*14a50*/  IADD3 R68, P5, R68, R2, RZ ;  /* 0x0000000244447210 */ /* 0x000fe20007fbe0ff */
[----:B------:R-:W-:-:S03]  /*14a60*/  IMAD R120, R126, 0xb8, RZ ;  /* 0x000000b87e787824 */ /* 0x000fc600078e02ff */
[-C--:B------:R-:W-:Y:S02]  /*14a70*/  LEA.HI.X.SX32 R69, R55, R3.reuse, 0x2, P5 ;  /* 0x0000000337457211 */ /* 0x080fe400028f16ff */
[-C--:B------:R-:W-:Y:S01]  /*14a80*/  IADD3 R92, P5, R92, R2.reuse, RZ ;  /* 0x000000025c5c7210 */ /* 0x080fe20007fbe0ff */
[C---:B------:R-:W-:Y:S02]  /*14a90*/  IMAD R47, R126.reuse, 0x25, RZ ;  /* 0x000000257e2f7824 */ /* 0x040fe400078e02ff */
[C---:B------:R-:W-:Y:S01]  /*14aa0*/  IMAD R46, R126.reuse, 0x9c, RZ ;  /* 0x0000009c7e2e7824 */ /* 0x040fe200078e02ff */
[-C--:B------:R-:W-:Y:S01]  /*14ab0*/  LEA.HI.X.SX32 R93, R41, R3.reuse, 0x2, P5 ;  /* 0x00000003295d7211 */ /* 0x080fe200028f16ff */
[----:B------:R-:W-:Y:S01]  /*14ac0*/  IMAD R63, R126, 0x2e, RZ ;  /* 0x0000002e7e3f7824 */ /* 0x000fe200078e02ff */
[-C--:B------:R-:W-:Y:S01]  /*14ad0*/  IADD3 R120, P5, R120, R2.reuse, RZ ;  /* 0x0000000278787210 */ /* 0x080fe20007fbe0ff */
        /* <DEDUP_REMOVED lines=58> */
[-C--:B------:R-:W-:Y:S02]  /*14e80*/  LEA.HI.X.SX32 R209, R65, R3.reuse, 0x2, P5 ;  /* 0x0000000341d17211 */ /* 0x080fe400028f16ff */
[-C--:B------:R-:W-:Y:S01]  /*14e90*/  IADD3 R204, P5, R204, R2.reuse, RZ ;  /* 0x00000002cccc7210 */ /* 0x080fe20007fbe0ff */
[C---:B------:R-:W-:Y:S01]  /*14ea0*/  IMAD R75, R126.reuse, 0x37, RZ ;  /* 0x000000377e4b7824 */ /* 0x040fe200078e02ff */
[-C--:B------:R-:W-:Y:S01]  /*14eb0*/  LEA.HI.X.SX32 R157, R73, R3.reuse, 0x2, P0 ;  /* 0x00000003499d7211 */ /* 0x080fe200000f16ff */
[----:B------:R-:W-:Y:S01]  /*14ec0*/  IMAD R198, R126, 0xe4, RZ ;  /* 0x000000e47ec67824 */ /* 0x000fe200078e02ff */
[-C--:B------:R-:W-:Y:S01]  /*14ed0*/  IADD3 R166, P0, R166, R2.reuse, RZ ;  /* 0x00000002a6a67210 */ /* 0x080fe20007f1e0ff */
[C---:B------:R-:W-:Y:S01]  /*14ee0*/  IMAD.SHL.U32 R98, R126.reuse, 0x40, RZ ;  /* 0x000000407e627824 */ /* 0x040fe200078e00ff */
[-C--:B------:R-:W-:Y:S01]  /*14ef0*/  LEA.HI.X.SX32 R205, R89, R3.reuse, 0x2, P5 ;  /* 0x0000000359cd7211 */ /* 0x080fe200028f16ff */
[C---:B------:R-:W-:Y:S01]  /*14f00*/  IMAD R97, R126.reuse, 0x108, RZ ;  /* 0x000001087e617824 */ /* 0x040fe200078e02ff */
[CC--:B------:R-:W-:Y:S01]  /*14f10*/  LEA R20, P5, R126.reuse, R2.reuse, 0x8 ;  /* 0x000000027e147211 */ /* 0x0c0fe200078a40ff */
        /* <DEDUP_REMOVED lines=38> */
[----:B------:R-:W-:Y:S01]  /*15180*/  IMAD R123, R126, 0x43, RZ ;  /* 0x000000437e7b7824 */ /* 0x000fe200078e02ff */
[-C--:B------:R-:W-:Y:S01]  /*15190*/  LEA.HI.X.SX32 R17, R100, R3.reuse, 0x2, P0 ;  /* 0x0000000364117211 */ /* 0x080fe200000f16ff */
[C---:B------:R-:W-:Y:S01]  /*151a0*/  IMAD R119, R126.reuse, 0x114, RZ ;  /* 0x000001147e777824 */ /* 0x040fe200078e02ff */
        /* <DEDUP_REMOVED lines=150> */
[----:B------:R-:W-:Y:S01]  /*15b10*/  STL.64 [R1+0x1618], R236 ;  /* 0x001618ec01007387 */ /* 0x000fe20000100a00 */
[-C--:B------:R-:W-:Y:S01]  /*15b20*/  LEA.HI.X.SX32 R97, R243, R3.reuse, 0x2, P0 ;  /* 0x00000003f3617211 */ /* 0x080fe200000f16ff */
[----:B------:R-:W-:Y:S01]  /*15b30*/  IMAD R247, R126, 0x6d, RZ ;  /* 0x0000006d7ef77824 */ /* 0x000fe200078e02ff */
[-C--:B------:R-:W-:Y:S01]  /*15b40*/  IADD3 R80, P0, R80, R2.reuse, RZ ;  /* 0x0000000250507210 */ /* 0x080fe20007f1e0ff */
[----:B------:R-:W-:Y:S01]  /*15b50*/  IMAD R100, R126, 0x1bc, RZ ;  /* 0x000001bc7e647824 */ /* 0x000fe200078e02ff */
[-C--:B------:R-:W-:Y:S01]  /*15b60*/  LEA.HI.X.SX32 R143, R252, R3.reuse, 0x2, P5 ;  /* 0x00000003fc8f7211 */ /* 0x080fe200028f16ff */
[----:B------:R1:W-:Y:S01]  /*15b70*/  STL.64 [R1+0x1620], R50 ;  /* 0x0016203201007387 */ /* 0x0003e20000100a00 */
        /* <DEDUP_REMOVED lines=9> */
[C---:B------:R-:W-:Y:S01]  /*15c10*/  IMAD R186, R126.reuse, 0x1e0, RZ ;  /* 0x000001e07eba7824 */ /* 0x040fe200078e02ff */
[----:B------:R-:W2:Y:S01]  /*15c20*/  S2UR UR5, SR_CgaCtaId ;  /* 0x00000000000579c3 */ /* 0x000ea20000008800 */
[----:B-1----:R-:W-:Y:S01]  /*15c30*/  IMAD R51, R126, 0x76, RZ ;  /* 0x000000767e337824 */ /* 0x002fe200078e02ff */
[----:B------:R1:W-:Y:S01]  /*15c40*/  STL.64 [R1+0x58], R138 ;  /* 0x0000588a01007387 */ /* 0x0003e20000100a00 */
[----:B------:R-:W-:-:S02]  /*15c50*/  LEA.HI.X.SX32 R135, R247, R3, 0x2, P0 ;  /* 0x00000003f7877211 */ /* 0x000fc400000f16ff */
[-C--:B------:R-:W-:Y:S01]  /*15c60*/  IADD3 R100, P0, R100, R2.reuse, RZ ;  /* 0x0000000264647210 */ /* 0x080fe20007f1e0ff */
[----:B------:R3:W-:Y:S01]  /*15c70*/  STL.64 [R1+0x50], R128 ;  /* 0x0000508001007387 */ /* 0x0007e20000100a00 */
[-C--:B------:R-:W-:Y:S01]  /*15c80*/  LEA.HI.X.SX32 R171, R51, R3.reuse, 0x2, P5 ;  /* 0x0000000333ab7211 */ /* 0x080fe200028f16ff */
[C---:B------:R-:W-:Y:S01]  /*15c90*/  IMAD R127, R126.reuse, 0x75, RZ ;  /* 0x000000757e7f7824 */ /* 0x040fe200078e02ff */
[----:B------:R-:W4:Y:S01]  /*15ca0*/  LDC R51, c[0x0][0x230] ;  /* 0x00008c00ff337b82 */ /* 0x000f220000000800 */
[----:B------:R-:W-:Y:S01]  /*15cb0*/  LEA.HI.X.SX32 R101, R249, R3, 0x2, P0 ;  /* 0x00000003f9657211 */ /* 0x000fe200000f16ff */
[C---:B-1----:R-:W-:Y:S02]  /*15cc0*/  IMAD R138, R126.reuse, 0x1cc, RZ ;  /* 0x000001cc7e8a7824 */ /* 0x042fe400078e02ff */
[C---:B------:R-:W-:Y:S01]  /*15cd0*/  IMAD R158, R126.reuse, 0x1dc, RZ ;  /* 0x000001dc7e9e7824 */ /* 0x040fe200078e02ff */
[----:B------:R-:W-:Y:S01]  /*15ce0*/  UMOV UR4, 0x400 ;  /* 0x0000040000047882 */ /* 0x000fe20000000000 */
[C---:B---3--:R-:W-:Y:S01]  /*15cf0*/  IMAD R128, R126.reuse, 0x1c4, RZ ;  /* 0x000001c47e807824 */ /* 0x048fe200078e02ff */
[----:B------:R-:W-:Y:S01]  /*15d00*/  ULDC.64 UR60, c[0x0][0x208] ;  /* 0x00008200003c7ab9 */ /* 0x000fe20000000a00 */
[----:B------:R-:W-:Y:S01]  /*15d10*/  IMAD R190, R126, 0x1e8, RZ ;  /* 0x000001e87ebe7824 */ /* 0x000fe200078e02ff */
[----:B------:R-:W1:Y:S02]  /*15d20*/  LDC R219, c[0x0][0x230] ;  /* 0x00008c00ffdb7b82 */ /* 0x000e640000000800 */
[----:B------:R-:W-:-:S04]  /*15d30*/  IADD3 R128, P0, R128, R2, RZ ;  /* 0x0000000280807210 */ /* 0x000fc80007f1e0ff */
[-C--:B------:R-:W-:Y:S02]  /*15d40*/  LEA.HI.X.SX32 R129, R250, R3.reuse, 0x2, P0 ;  /* 0x00000003fa817211 */ /* 0x080fe400000f16ff */
[-C--:B------:R-:W-:Y:S01]  /*15d50*/  IADD3 R138, P0, R138, R2.reuse, RZ ;  /* 0x000000028a8a7210 */ /* 0x080fe20007f1e0ff */
[C---:B------:R-:W-:Y:S02]  /*15d60*/  IMAD R50, R126.reuse, 0x77, RZ ;  /* 0x000000777e327824 */ /* 0x040fe400078e02ff */
[C---:B------:R-:W-:Y:S01]  /*15d70*/  IMAD R188, R126.reuse, 0x1e4, RZ ;  /* 0x000001e47ebc7824 */ /* 0x040fe200078e02ff */
[-C--:B------:R-:W-:Y:S01]  /*15d80*/  LEA.HI.X.SX32 R139, R251, R3.reuse, 0x2, P0 ;  /* 0x00000003fb8b7211 */ /* 0x080fe200000f16ff */
[----:B------:R-:W-:Y:S01]  /*15d90*/  IMAD R237, R126, 0x7a, RZ ;  /* 0x0000007a7eed7824 */ /* 0x000fe200078e02ff */
[-C--:B------:R-:W-:Y:S01]  /*15da0*/  IADD3 R228, P0, R228, R2.reuse, RZ ;  /* 0x00000002e4e47210 */ /* 0x080fe20007f1e0ff */
[----:B------:R-:W-:Y:S01]  /*15db0*/  IMAD R192, R126, 0x1ec, RZ ;  /* 0x000001ec7ec07824 */ /* 0x000fe200078e02ff */
[-C--:B------:R-:W-:Y:S01]  /*15dc0*/  IADD3 R186, P5, R186, R2.reuse, RZ ;  /* 0x00000002baba7210 */ /* 0x080fe20007fbe0ff */
[C---:B------:R-:W-:Y:S01]  /*15dd0*/  IMAD R236, R126.reuse, 0x79, RZ ;  /* 0x000000797eec7824 */ /* 0x040fe200078e02ff */
[-C--:B------:R-:W-:Y:S01]  /*15de0*/  LEA.HI.X.SX32 R229, R127, R3.reuse, 0x2, P0 ;  /* 0x000000037fe57211 */ /* 0x080fe200000f16ff */
[----:B------:R-:W-:Y:S01]  /*15df0*/  IMAD R4, R126, 0x7b, RZ ;  /* 0x0000007b7e047824 */ /* 0x000fe200078e02ff */
[-C--:B------:R-:W-:Y:S01]  /*15e00*/  IADD3 R158, P0, R158, R2.reuse, RZ ;  /* 0x000000029e9e7210 */ /* 0x080fe20007f1e0ff */
[----:B------:R-:W3:Y:S01]  /*15e10*/  S2R R241, SR_TID.X ;  /* 0x0000000000f17919 */ /* 0x000ee20000002100 */
[-C--:B------:R-:W-:Y:S01]  /*15e20*/  LEA.HI.X.SX32 R187, R246, R3.reuse, 0x2, P5 ;  /* 0x00000003f6bb7211 */ /* 0x080fe200028f16ff */
[----:B------:R-:W-:Y:S01]  /*15e30*/  IMAD R5, R126, 0x7d, RZ ;  /* 0x0000007d7e057824 */ /* 0x000fe200078e02ff */
[-C--:B------:R-:W-:Y:S01]  /*15e40*/  IADD3 R190, P5, R190, R2.reuse, RZ ;  /* 0x00000002bebe7210 */ /* 0x080fe20007fbe0ff */
[----:B----4-:R-:W-:Y:S01]  /*15e50*/  VIADD R0, R51, 0xffffffdf ;  /* 0xffffffdf33007836 */ /* 0x010fe20000000000 */
[-C--:B------:R-:W-:Y:S01]  /*15e60*/  LEA.HI.X.SX32 R159, R50, R3.reuse, 0x2, P0 ;  /* 0x00000003329f7211 */ /* 0x080fe200000f16ff */
[----:B------:R-:W-:Y:S01]  /*15e70*/  IMAD R127, R126, 0x1f4, RZ ;  /* 0x000001f47e7f7824 */ /* 0x000fe200078e02ff */
[-C--:B------:R-:W-:Y:S01]  /*15e80*/  IADD3 R188, P0, R188, R2.reuse, RZ ;  /* 0x00000002bcbc7210 */ /* 0x080fe20007f1e0ff */
[----:B--2---:R-:W-:Y:S01]  /*15e90*/  ULEA UR59, UR5, UR4, 0x18 ;  /* 0x00000004053b7291 */ /* 0x004fe2000f8ec03f */
[-C--:B------:R-:W-:Y:S01]  /*15ea0*/  LEA.HI.X.SX32 R191, R237, R3.reuse, 0x2, P5 ;  /* 0x00000003edbf7211 */ /* 0x080fe200028f16ff */
[----:B------:R-:W-:Y:S01]  /*15eb0*/  IMAD R6, R126, 0x7f, RZ ;  /* 0x0000007f7e067824 */ /* 0x000fe200078e02ff */
[-C--:B------:R-:W-:Y:S01]  /*15ec0*/  IADD3 R192, P5, R192, R2.reuse, RZ ;  /* 0x00000002c0c07210 */ /* 0x080fe20007fbe0ff */
[----:B------:R-:W-:Y:S01]  /*15ed0*/  IMAD R218, R126, 0x1fc, RZ ;  /* 0x000001fc7eda7824 */ /* 0x000fe200078e02ff */
[-C--:B------:R-:W-:Y:S01]  /*15ee0*/  LEA.HI.X.SX32 R189, R236, R3.reuse, 0x2, P0 ;  /* 0x00000003ecbd7211 */ /* 0x080fe200000f16ff */
[----:B------:R-:W-:Y:S01]  /*15ef0*/  IMAD R216, R126, 0x1f8, RZ ;  /* 0x000001f87ed87824 */ /* 0x000fe200078e02ff */
[----:B------:R-:W-:Y:S01]  /*15f00*/  ISETP.GE.U32.AND P0, PT, R0, 0x7fffff60, PT ;  /* 0x7fffff600000780c */ /* 0x000fe20003f06070 */
[----:B------:R-:W-:Y:S01]  /*15f10*/  IMAD.SHL.U32 R0, R126, 0x4, RZ ;  /* 0x000000047e007824 */ /* 0x000fe200078e00ff */
[----:B------:R-:W-:Y:S01]  /*15f20*/  LEA.HI.X.SX32 R193, R4, R3, 0x2, P5 ;  /* 0x0000000304c17211 */ /* 0x000fe200028f16ff */
[----:B------:R-:W2:Y:S01]  /*15f30*/  LDC R217, c[0x0][0x230] ;  /* 0x00008c00ffd97b82 */ /* 0x000ea20000000800 */
[----:B------:R-:W-:Y:S01]  /*15f40*/  LEA R236, P5, R126, R2, 0x4 ;  /* 0x000000027eec7211 */ /* 0x000fe200078a20ff */
[----:B------:R-:W-:-:S03]  /*15f50*/  ULDC UR4, c[0x0][0x230] ;  /* 0x00008c0000047ab9 */ /* 0x000fc60000000800 */
[CC--:B------:R-:W-:Y:S02]  /*15f60*/  LEA.HI.X.SX32 R237, R0.reuse, R3.reuse, 0x2, P5 ;  /* 0x0000000300ed7211 */ /* 0x0c0fe400028f16ff */
[-C--:B------:R-:W-:Y:S01]  /*15f70*/  IADD3 R50, P5, R0, R2.reuse, RZ ;  /* 0x0000000200327210 */ /* 0x080fe20007fbe0ff */
[----:B------:R-:W4:Y:S03]  /*15f80*/  LDC R240, c[0x0][0x230] ;  /* 0x00008c00fff07b82 */ /* 0x000f260000000800 */
[C---:B------:R-:W-:Y:S01]  /*15f90*/  LEA.HI.X.SX32 R51, R126.reuse, R3, 0x2, P5 ;  /* 0x000000037e337211 */ /* 0x040fe200028f16ff */
[----:B------:R-:W-:Y:S04]  /*15fa0*/  STL.64 [R1+0x28], R236 ;  /* 0x000028ec01007387 */ /* 0x000fe80000100a00 */
[----:B------:R-:W-:Y:S01]  /*15fb0*/  STL.64 [R1+0x40], R50 ;  /* 0x0000403201007387 */ /* 0x000fe20000100a00 */
[----:B---3--:R-:W-:Y:S01]  /*15fc0*/  LOP3.LUT R241, R241, 0x7f, RZ, 0xc0, !PT ;  /* 0x0000007ff1f17812 */ /* 0x008fe200078ec0ff */
[----:B------:R-:W3:Y:S02]  /*15fd0*/  LDC R242, c[0x0][0x230] ;  /* 0x00008c00fff27b82 */ /* 0x000ee40000000800 */
[----:B------:R-:W4:Y:S04]  /*15fe0*/  LDL.64 R250, [R1+0x38] ;  /* 0x0000380001fa7983 */ /* 0x000f280000100a00 */
[----:B------:R-:W3:Y:S01]  /*15ff0*/  LDL.64 R248, [R1+0x30] ;  /* 0x0000300001f87983 */ /* 0x000ee20000100a00 */
[----:B------:R-:W-:Y:S01]  /*16000*/  IMAD R4, R126, 0x1f0, RZ ;  /* 0x000001f07e047824 */ /* 0x000fe200078e02ff */
[----:B------:R-:W1:Y:S04]  /*16010*/  LDC R243, c[0x0][0x230] ;  /* 0x00008c00fff37b82 */ /* 0x000e680000000800 */
[----:B------:R-:W-:-:S04]  /*16020*/  IADD3 R244, P5, R4, R2, RZ ;  /* 0x0000000204f47210 */ /* 0x000fc80007fbe0ff */
[-C--:B------:R-:W-:Y:S01]  /*16030*/  LEA.HI.X.SX32 R245, R7, R3.reuse, 0x2, P5 ;  /* 0x0000000307f57211 */ /* 0x080fe200028f16ff */
[----:B------:R-:W1:Y:S01]  /*16040*/  LDC R246, c[0x0][0x230] ;  /* 0x00008c00fff67b82 */ /* 0x000e620000000800 */
[----:B------:R-:W2:Y:S01]  /*16050*/  S2R R7, SR_TID.X ;  /* 0x0000000000077919 */ /* 0x000ea20000002100 */
[----:B------:R-:W-:Y:S01]  /*16060*/  IMAD R0, R126, 0x7e, RZ ;  /* 0x0000007e7e007824 */ /* 0x000fe200078e02ff */
[----:B------:R-:W-:Y:S01]  /*16070*/  IADD3 R126, P5, R127, R2, RZ ;  /* 0x000000027f7e7210 */ /* 0x000fe20007fbe0ff */
[----:B------:R2:W-:Y:S03]  /*16080*/  STL.64 [R1+0x48], R244 ;  /* 0x000048f401007387 */ /* 0x0005e60000100a00 */
[----:B------:R-:W-:Y:S01]  /*16090*/  LEA.HI.X.SX32 R127, R5, R3, 0x2, P5 ;  /* 0x00000003057f7211 */ /* 0x000fe200028f16ff */
[----:B------:R-:W-:Y:S01]  /*160a0*/  IMAD.U32 R5, RZ, RZ, UR59 ;  /* 0x0000003bff057e24 */ /* 0x000fe2000f8e00ff */
[----:B------:R-:W1:Y:S08]  /*160b0*/  LDC R247, c[0x0][0x230] ;  /* 0x00008c00fff77b82 */ /* 0x000e700000000800 */
[----:B------:R-:W1:Y:S01]  /*160c0*/  LDC R252, c[0x0][0x230] ;  /* 0x00008c00fffc7b82 */ /* 0x000e620000000800 */
[----:B--2---:R-:W-:-:S07]  /*160d0*/  IMAD.SHL.U32 R10, R7, 0x10, RZ ;  /* 0x00000010070a7824 */ /* 0x004fce00078e00ff */
[----:B------:R-:W2:Y:S01]  /*160e0*/  LDC R244, c[0x0][0x230] ;  /* 0x00008c00fff47b82 */ /* 0x000ea20000000800 */
[----:B------:R-:W-:-:S05]  /*160f0*/  LOP3.LUT R10, R10, 0x70, RZ, 0xc0, !PT ;  /* 0x000000700a0a7812 */ /* 0x000fca00078ec0ff */
[----:B------:R-:W-:Y:S01]  /*16100*/  IMAD R10, R241, 0x80, R10 ;  /* 0x00000080f10a7824 */ /* 0x000fe200078e020a */
[----:B------:R1:W-:Y:S01]  /*16110*/  STL [R1+0xc48], R5 ;  /* 0x000c480501007387 */ /* 0x0003e20000100800 */
[----:B------:R-:W-:Y:S01]  /*16120*/  IADD3 R216, P5, R216, R2, RZ ;  /* 0x00000002d8d87210 */ /* 0x000fe20007fbe0ff */
[----:B------:R-:W-:Y:S01]  /*16130*/  VIADD R4, R217, 0xffffffde ;  /* 0xffffffded9047836 */ /* 0x000fe20000000000 */
[----:B------:R-:W2:Y:S01]  /*16140*/  LDC R241, c[0x0][0x230] ;  /* 0x00008c00fff17b82 */ /* 0x000ea20000000800 */
[----:B------:R-:W-:-:S05]  /*16150*/  IADD3 R245, R10, UR59, RZ ;  /* 0x0000003b0af57c10 */ /* 0x000fca000fffe0ff */
[----:B------:R-:W-:Y:S01]  /*16160*/  @!PT LDS RZ, [RZ] ;  /* 0x00000000fffff984 */ /* 0x000fe20000000800 */
[----:B------:R-:W-:Y:S01]  /*16170*/  @!PT LDS RZ, [RZ] ;  /* 0x00000000fffff984 */ /* 0x000fe20000000800 */
[----:B------:R-:W-:Y:S01]  /*16180*/  @!PT LDS RZ, [RZ] ;  /* 0x00000000fffff984 */ /* 0x000fe20000000800 */
[----:B------:R-:W-:Y:S02]  /*16190*/  LDGSTS.E [R245+0x60000], desc[UR60][R2.64], !P4 ;  /* 0x6000000002f57fae */ /* 0x000fe4000e12187c */
[----:B-1----:R-:W1:Y:S02]  /*161a0*/  LDC R5, c[0x0][0x230] ;  /* 0x00008c00ff057b82 */ /* 0x002e640000000800 */
[----:B------:R-:W-:Y:S04]  /*161b0*/  LDGSTS.E [R245+0x60004], desc[UR60][R50.64], !P1 ;  /* 0x6000400032f57fae */ /* 0x000fe8000c92187c */
[----:B------:R-:W2:Y:S04]  /*161c0*/  LDL.LU.64 R50, [R1+0x1620] ;  /* 0x0016200001327983 */ /* 0x000ea80000300a00 */
[----:B----4-:R-:W-:Y:S04]  /*161d0*/  LDGSTS.E [R245+0x60008], desc[UR60][R250.64], !P2 ;  /* 0x60008000faf57fae */ /* 0x010fe8000d12187c */
[----:B---3--:R-:W-:Y:S04]  /*161e0*/  LDGSTS.E [R245+0x6000c], desc[UR60][R248.64], !P3 ;  /* 0x6000c000f8f57fae */ /* 0x008fe8000d92187c */
[----:B------:R-:W-:Y:S04]  /*161f0*/  LDGSTS.E [R245+0x64000], desc[UR60][R8.64], !P0 ;  /* 0x6400000008f57fae */ /* 0x000fe8000c12187c */
[----:B------:R-:W3:Y:S04]  /*16200*/  LDL.64 R250, [R1+0x18] ;  /* 0x0000180001fa7983 */ /* 0x000ee80000100a00 */
[----:B------:R-:W4:Y:S04]  /*16210*/  LDL.64 R248, [R1+0x10] ;  /* 0x0000100001f87983 */ /* 0x000f280000100a00 */
[----:B------:R1:W-:Y:S04]  /*16220*/  STL.64 [R1+0x1540], R8 ;  /* 0x0015400801007387 */ /* 0x0003e80000100a00 */
[----:B-1----:R-:W3:Y:S01]  /*16230*/  LDL.64 R8, [R1+0x20] ;  /* 0x0000200001087983 */ /* 0x002ee20000100a00 */
[----:B------:R-:W-:Y:S01]  /*16240*/  LEA.HI.X.SX32 R217, R0, R3, 0x2, P5 ;  /* 0x0000000300d97211 */ /* 0x000fe200028f16ff */
[----:B------:R-:W-:Y:S01]  /*16250*/  VIADD R0, R219, 0xffffffdd ;  /* 0xffffffdddb007836 */ /* 0x000fe20000000000 */
[----:B------:R-:W-:-:S04]  /*16260*/  IADD3 R218, P5, R218, R2, RZ ;  /* 0x00000002dada7210 */ /* 0x000fc80007fbe0ff */
[----:B------:R-:W-:Y:S02]  /*16270*/  LEA.HI.X.SX32 R219, R6, R3, 0x2, P5 ;  /* 0x0000000306db7211 */ /* 0x000fe400028f16ff */
[----:B------:R-:W-:Y:S01]  /*16280*/  ISETP.GE.U32.AND P5, PT, R0, 0x7fffff5e, PT ;  /* 0x7fffff5e0000780c */ /* 0x000fe20003fa6070 */
[----:B------:R-:W-:Y:S01]  /*16290*/  VIADD R0, R240, 0xffffffdc ;  /* 0xffffffdcf0007836 */ /* 0x000fe20000000000 */
[----:B------:R-:W1:Y:S04]  /*162a0*/  LDC R6, c[0x0][0x230] ;  /* 0x00008c00ff067b82 */ /* 0x000e680000000800 */
[----:B------:R-:W-:Y:S01]  /*162b0*/  ISETP.GE.U32.AND P4, PT, R0, 0x7fffff5d, PT ;  /* 0x7fffff5d0000780c */ /* 0x000fe20003f86070 */
[----:B------:R-:W-:-:S03]  /*162c0*/  VIADD R0, R242, 0xffffffbe ;  /* 0xffffffbef2007836 */ /* 0x000fc60000000000 */
[----:B------:R-:W1:Y:S02]  /*162d0*/  LDC R240, c[0x0][0x230] ;  /* 0x00008c00fff07b82 */ /* 0x000e640000000800 */
[----:B------:R-:W-:Y:S01]  /*162e0*/  ISETP.GE.U32.AND P2, PT, R0, 0x7fffff3f, PT ;  /* 0x7fffff3f0000780c */ /* 0x000fe20003f46070 */
[----:B--2---:R-:W-:Y:S01]  /*162f0*/  VIADD R0, R244, 0xffffffbc ;  /* 0xffffffbcf4007836 */ /* 0x004fe20000000000 */
[----:B------:R-:W-:Y:S01]  /*16300*/  ISETP.GE.U32.AND P6, PT, R4, 0x7fffff5f, PT ;  /* 0x7fffff5f0400780c */ /* 0x000fe20003fc6070 */
[----:B------:R-:W-:-:S03]  /*16310*/  VIADD R4, R243, 0xffffffbf ;  /* 0xffffffbff3047836 */ /* 0x000fc60000000000 */
[----:B------:R-:W-:Y:S01]  /*16320*/  ISETP.GE.U32.AND P0, PT, R0, 0x7fffff3d, PT ;  /* 0x7fffff3d0000780c */ /* 0x000fe20003f06070 */
[----:B------:R-:W2:Y:S01]  /*16330*/  LDC R243, c[0x0][0x230] ;  /* 0x00008c00fff37b82 */ /* 0x000ea20000000800 */
[----:B------:R-:W-:-:S07]  /*16340*/  VIADD R0, R5, 0xffffff9f ;  /* 0xffffff9f05007836 */ /* 0x000fce0000000000 */
[----:B------:R-:W2:Y:S01]  /*16350*/  LDC R5, c[0x0][0x230] ;  /* 0x00008c00ff057b82 */ /* 0x000ea20000000800 */
[----:B------:R-:W-:Y:S01]  /*16360*/  ISETP.GE.U32.AND P1, PT, R4, 0x7fffff40, PT ;  /* 0x7fffff400400780c */ /* 0x000fe20003f26070 */
[----:B------:R-:W-:Y:S01]  /*16370*/  VIADD R4, R246, 0xffffffbd ;  /* 0xffffffbdf6047836 */ /* 0x000fe20000000000 */
[----:B------:R-:W-:Y:S05]  /*16380*/  LDGSTS.E [R245+0x64004], desc[UR60][R34.64], !P6 ;  /* 0x6400400022f57fae */ /* 0x000fea000f12187c */
[----:B------:R-:W2:Y:S01]  /*16390*/  LDC R242, c[0x0][0x230] ;  /* 0x00008c00fff27b82 */ /* 0x000ea20000000800 */
[----:B------:R-:W-:Y:S01]  /*163a0*/  ISETP.GE.U32.AND P6, PT, R0, 0x7fffff20, PT ;  /* 0x7fffff200000780c */ /* 0x000fe20003fc6070 */
[----:B------:R-:W-:Y:S01]  /*163b0*/  VIADD R0, R241, 0xffffff9d ;  /* 0xffffff9df1007836 */ /* 0x000fe20000000000 */
[----:B------:R-:W-:Y:S01]  /*163c0*/  ISETP.GE.U32.AND P3, PT, R4, 0x7fffff3e, PT ;  /* 0x7fffff3e0400780c */ /* 0x000fe20003f66070 */
[----:B------:R2:W-:Y:S01]  /*163d0*/  LDGSTS.E [R245+0x64008], desc[UR60][R12.64], !P5 ;  /* 0x640080000cf57fae */ /* 0x0005e2000e92187c */
[----:B-1----:R-:W-:-:S03]  /*163e0*/  VIADD R4, R240, 0xffffff9e ;  /* 0xffffff9ef0047836 */ /* 0x002fc60000000000 */
[----:B------:R-:W-:Y:S01]  /*163f0*/  LDGSTS.E [R245+0x6400c], desc[UR60][R14.64], !P4 ;  /* 0x6400c0000ef57fae */ /* 0x000fe2000e12187c */
[----:B------:R-:W-:Y:S01]  /*16400*/  ISETP.GE.U32.AND P4, PT, R0, 0x7fffff1e, PT ;  /* 0x7fffff1e0000780c */ /* 0x000fe20003f86070 */
[----:B------:R-:W1:Y:S01]  /*16410*/  LDC R244, c[0x0][0x230] ;  /* 0x00008c00fff47b82 */ /* 0x000e620000000800 */
[----:B------:R-:W-:Y:S01]  /*16420*/  IADD3 R0, R6, -0x64, RZ ;  /* 0xffffff9c06007810 */ /* 0x000fe20007ffe0ff */
[----:B------:R1:W-:Y:S01]  /*16430*/  LDGSTS.E [R245+0x68000], desc[UR60][R20.64], !P1 ;  /* 0x6800000014f57fae */ /* 0x0003e2000c92187c */
[----:B------:R-:W-:Y:S01]  /*16440*/  ISETP.GE.U32.AND P5, PT, R4, 0x7fffff1f, PT ;  /* 0x7fffff1f0400780c */ /* 0x000fe20003fa6070 */
[----:B--2---:R-:W-:Y:S01]  /*16450*/  VIADD R4, R243, 0xfffffffb ;  /* 0xfffffffbf3047836 */ /* 0x004fe20000000000 */
[----:B------:R-:W-:Y:S01]  /*16460*/  ISETP.GE.U32.AND P1, PT, R0, 0x7fffff1d, PT ;  /* 0x7fffff1d0000780c */ /* 0x000fe20003f26070 */
[----:B------:R-:W-:Y:S01]  /*16470*/  VIADD R0, R5, 0xfffffffa ;  /* 0xfffffffa05007836 */ /* 0x000fe20000000000 */
[----:B------:R-:W-:Y:S01]  /*16480*/  LDGSTS.E [R245+0x68004], desc[UR60][R16.64], !P2 ;  /* 0x6800400010f57fae */ /* 0x000fe2000d12187c */
[----:B------:R-:W-:Y:S01]  /*16490*/  LOP3.LUT R246, R10, 0x10, RZ, 0x3c, !PT ;  /* 0x000000100af67812 */ /* 0x000fe200078e3cff */
[----:B------:R-:W2:Y:S01]  /*164a0*/  LDC R241, c[0x0][0x230] ;  /* 0x00008c00fff17b82 */ /* 0x000ea20000000800 */
[----:B------:R-:W-:Y:S01]  /*164b0*/  ISETP.GE.U32.AND P2, PT, R4, 0x7fffff7c, PT ;  /* 0x7fffff7c0400780c */ /* 0x000fe20003f46070 */
[----:B------:R-:W-:Y:S01]  /*164c0*/  LDGSTS.E [R245+0x68008], desc[UR60][R26.64], !P3 ;  /* 0x680080001af57fae */ /* 0x000fe2000d92187c */
[----:B------:R-:W-:Y:S01]  /*164d0*/  ISETP.GE.U32.AND P3, PT, R0, 0x7fffff7b, PT ;  /* 0x7fffff7b0000780c */ /* 0x000fe20003f66070 */
[----:B------:R-:W-:-:S02]  /*164e0*/  VIADD R4, R242, 0xfffffff9 ;  /* 0xfffffff9f2047836 */ /* 0x000fc40000000000 */
[----:B------:R-:W-:Y:S01]  /*164f0*/  STL.64 [R1+0x1538], R34 ;  /* 0x0015382201007387 */ /* 0x000fe20000100a00 */
[----:B------:R-:W-:Y:S01]  /*16500*/  VIADD R246, R246, UR59 ;  /* 0x0000003bf6f67c36 */ /* 0x000fe20008000000 */
[----:B------:R-:W2:Y:S02]  /*16510*/  LDC R5, c[0x0][0x230] ;  /* 0x00008c00ff057b82 */ /* 0x000ea40000000800 */
[----:B------:R1:W-:Y:S04]  /*16520*/  STL.64 [R1+0x1548], R12 ;  /* 0x0015480c01007387 */ /* 0x0003e80000100a00 */
[----:B------:R-:W-:Y:S02]  /*16530*/  STL.64 [R1+0x1550], R14 ;  /* 0x0015500e01007387 */ /* 0x000fe40000100a00 */
[----:B------:R-:W4:Y:S02]  /*16540*/  LDC R6, c[0x0][0x230] ;  /* 0x00008c00ff067b82 */ /* 0x000f240000000800 */
[----:B------:R-:W-:Y:S01]  /*16550*/  LDGSTS.E [R245+0x6800c], desc[UR60][R18.64], !P0 ;  /* 0x6800c00012f57fae */ /* 0x000fe2000c12187c */
[----:B------:R-:W-:-:S03]  /*16560*/  ISETP.GE.U32.AND P0, PT, R4, 0x7fffff7a, PT ;  /* 0x7fffff7a0400780c */ /* 0x000fc60003f06070 */
[----:B------:R2:W-:Y:S01]  /*16570*/  STL.64 [R1+0x1558], R20 ;  /* 0x0015581401007387 */ /* 0x0005e20000100a00 */
[----:B-1----:R-:W-:Y:S01]  /*16580*/  VIADD R0, R244, 0xfffffff8 ;  /* 0xfffffff8f4007836 */ /* 0x002fe20000000000 */
[----:B------:R-:W1:Y:S02]  /*16590*/  LDC R240, c[0x0][0x230] ;  /* 0x00008c00fff07b82 */ /* 0x000e640000000800 */
[----:B------:R-:W-:Y:S04]  /*165a0*/  STL.64 [R1+0x1560], R16 ;  /* 0x0015601001007387 */ /* 0x000fe80000100a00 */
[----:B------:R-:W-:Y:S02]  /*165b0*/  STL.64 [R1+0x1568], R26 ;  /* 0x0015681a01007387 */ /* 0x000fe40000100a00 */
[----:B------:R-:W4:Y:S02]  /*165c0*/  LDC R243, c[0x0][0x230] ;  /* 0x00008c00fff37b82 */ /* 0x000f240000000800 */
[----:B------:R-:W-:Y:S04]  /*165d0*/  STL.64 [R1+0x1570], R18 ;  /* 0x0015701201007387 */ /* 0x000fe80000100a00 */
[----:B------:R-:W-:Y:S02]  /*165e0*/  LDGSTS.E [R245+0x6c000], desc[UR60][R54.64], !P6 ;  /* 0x6c00000036f57fae */ /* 0x000fe4000f12187c */
        /* <DEDUP_REMOVED lines=8> */
[----:B------:R2:W-:Y:S02]  /*16670*/  LDGSTS.E [R245+0x6c00c], desc[UR60][R30.64], !P1 ;  /* 0x6c00c0001ef57fae */ /* 0x0005e4000c92187c */
[----:B------:R-:W4:Y:S02]  /*16680*/  LDC R13, c[0x0][0x230] ;  /* 0x00008c00ff0d7b82 */ /* 0x000f240000000800 */
[----:B------:R2:W-:Y:S04]  /*16690*/  STL.64 [R1+0x1530], R30 ;  /* 0x0015301e01007387 */ /* 0x0005e80000100a00 */
[----:B------:R-:W-:Y:S01]  /*166a0*/  LDGSTS.E [R246+0x60000], desc[UR60][R236.64], !P2 ;  /* 0x60000000ecf67fae */ /* 0x000fe2000d12187c */
[----:B------:R-:W-:Y:S01]  /*166b0*/  ISETP.GE.U32.AND P6, PT, R0, 0x7fffff79, PT ;  /* 0x7fffff790000780c */ /* 0x000fe20003fc6070 */
[----:B-1----:R-:W-:Y:S01]  /*166c0*/  VIADD R4, R240, 0xffffffdb ;  /* 0xffffffdbf0047836 */ /* 0x002fe20000000000 */
[----:B--2---:R-:W-:Y:S01]  /*166d0*/  LOP3.LUT R21, R7, 0x7f, RZ, 0xc0, !PT ;  /* 0x0000007f07157812 */ /* 0x004fe200078ec0ff */
[----:B------:R-:W1:Y:S01]  /*166e0*/  LDC R30, c[0x0][0x230] ;  /* 0x00008c00ff1e7b82 */ /* 0x000e620000000800 */
[----:B------:R-:W2:Y:S07]  /*166f0*/  LDL.LU.64 R236, [R1+0x1618] ;  /* 0x0016180001ec7983 */ /* 0x000eae0000300a00 */
[----:B------:R-:W1:Y:S01]  /*16700*/  LDC R31, c[0x0][0x230] ;  /* 0x00008c00ff1f7b82 */ /* 0x000e620000000800 */
[----:B---3--:R-:W-:Y:S01]  /*16710*/  LDGSTS.E [R246+0x60004], desc[UR60][R8.64], !P3 ;  /* 0x6000400008f67fae */ /* 0x008fe2000d92187c */
[----:B------:R-:W-:-:S06]  /*16720*/  VIADD R0, R241, 0xffffffda ;  /* 0xffffffdaf1007836 */ /* 0x000fcc0000000000 */
[----:B------:R-:W3:Y:S01]  /*16730*/  LDC R240, c[0x0][0x230] ;  /* 0x00008c00fff07b82 */ /* 0x000ee20000000800 */
[----:B------:R-:W-:Y:S04]  /*16740*/  LDGSTS.E [R246+0x60008], desc[UR60][R250.64], !P0 ;  /* 0x60008000faf67fae */ /* 0x000fe8000c12187c */
[----:B------:R-:W2:Y:S03]  /*16750*/  LDL.64 R8, [R1+0x8] ;  /* 0x0000080001087983 */ /* 0x000ea60000100a00 */
[----:B------:R-:W1:Y:S01]  /*16760*/  LDC R241, c[0x0][0x230] ;  /* 0x00008c00fff17b82 */ /* 0x000e620000000800 */
[----:B------:R-:W2:Y:S01]  /*16770*/  LDL.64 R250, [R1] ;  /* 0x0000000001fa7983 */ /* 0x000ea20000100a00 */
[----:B------:R-:W-:Y:S01]  /*16780*/  ISETP.GE.U32.AND P4, PT, R0, 0x7fffff5b, PT ;  /* 0x7fffff5b0000780c */ /* 0x000fe20003f86070 */
[----:B------:R-:W-:Y:S01]  /*16790*/  VIADD R0, R5, 0xffffffd9 ;  /* 0xffffffd905007836 */ /* 0x000fe20000000000 */
[----:B------:R-:W-:Y:S01]  /*167a0*/  ISETP.GE.U32.AND P5, PT, R4, 0x7fffff5c, PT ;  /* 0x7fffff5c0400780c */ /* 0x000fe20003fa6070 */
[----:B----4-:R4:W-:Y:S03]  /*167b0*/  LDGSTS.E [R246+0x6000c], desc[UR60][R248.64], !P6 ;  /* 0x6000c000f8f67fae */ /* 0x0109e6000f12187c */
[----:B------:R-:W4:Y:S01]  /*167c0*/  LDC R5, c[0x0][0x230] ;  /* 0x00008c00ff057b82 */ /* 0x000f220000000800 */
[----:B------:R-:W-:-:S02]  /*167d0*/  ISETP.GE.U32.AND P1, PT, R0, 0x7fffff5a, PT ;  /* 0x7fffff5a0000780c */ /* 0x000fc40003f26070 */
[----:B------:R-:W-:-:S05]  /*167e0*/  IADD3 R0, R6, -0x28, RZ ;  /* 0xffffffd806007810 */ /* 0x000fca0007ffe0ff */
[----:B------:R-:W3:Y:S01]  /*167f0*/  LDC R6, c[0x0][0x230] ;  /* 0x00008c00ff067b82 */ /* 0x000ee20000000800 */
[----:B------:R-:W-:Y:S01]  /*16800*/  ISETP.GE.U32.AND P2, PT, R0, 0x7fffff59, PT ;  /* 0x7fffff590000780c */ /* 0x000fe20003f46070 */
[----:B------:R-:W-:Y:S01]  /*16810*/  VIADD R4, R243, 0xffffffbb ;  /* 0xffffffbbf3047836 */ /* 0x000fe20000000000 */
[----:B------:R-:W-:Y:S01]  /*16820*/  LDGSTS.E [R246+0x64000], desc[UR60][R238.64], !P5 ;  /* 0x64000000eef67fae */ /* 0x000fe2000e92187c */
[----:B------:R-:W-:-:S04]  /*16830*/  VIADD R0, R244, 0xffffffba ;  /* 0xffffffbaf4007836 */ /* 0x000fc80000000000 */
[----:B------:R-:W4:Y:S01]  /*16840*/  LDC R243, c[0x0][0x230] ;  /* 0x00008c00fff37b82 */ /* 0x000f220000000800 */
[----:B------:R-:W-:Y:S01]  /*16850*/  ISETP.GE.U32.AND P3, PT, R4, 0x7fffff3c, PT ;  /* 0x7fffff3c0400780c */ /* 0x000fe20003f66070 */
[----:B-1----:R-:W-:Y:S01]  /*16860*/  VIADD R4, R241, 0xffffffb9 ;  /* 0xffffffb9f1047836 */ /* 0x002fe20000000000 */
[----:B------:R-:W-:Y:S01]  /*16870*/  ISETP.GE.U32.AND P0, PT, R0, 0x7fffff3b, PT ;  /* 0x7fffff3b0000780c */ /* 0x000fe20003f06070 */
[----:B------:R-:W-:Y:S01]  /*16880*/  VIADD R0, R242, 0xffffffb8 ;  /* 0xffffffb8f2007836 */ /* 0x000fe20000000000 */
[----:B------:R-:W-:Y:S03]  /*16890*/  LDGSTS.E [R246+0x64004], desc[UR60][R28.64], !P4 ;  /* 0x640040001cf67fae */ /* 0x000fe6000e12187c */
[----:B------:R-:W1:Y:S01]  /*168a0*/  LDC R241, c[0x0][0x230] ;  /* 0x00008c00fff17b82 */ /* 0x000e620000000800 */
[----:B------:R-:W-:Y:S01]  /*168b0*/  ISETP.GE.U32.AND P5, PT, R0, 0x7fffff39, PT ;  /* 0x7fffff390000780c */ /* 0x000fe20003fa6070 */
[----:B------:R-:W-:Y:S04]  /*168c0*/  LDGSTS.E [R246+0x64008], desc[UR60][R42.64], !P1 ;  /* 0x640080002af67fae */ /* 0x000fe8000c92187c */
[----:B------:R-:W-:Y:S01]  /*168d0*/  LDGSTS.E [R246+0x6400c], desc[UR60][R32.64], !P2 ;  /* 0x6400c00020f67fae */ /* 0x000fe2000d12187c */
[----:B---3--:R-:W-:Y:S01]  /*168e0*/  VIADD R0, R6, 0xffffff9b ;  /* 0xffffff9b06007836 */ /* 0x008fe20000000000 */
[----:B------:R-:W3:Y:S01]  /*168f0*/  LDC R244, c[0x0][0x230] ;  /* 0x00008c00fff47b82 */ /* 0x000ee20000000800 */
[----:B------:R-:W-:Y:S01]  /*16900*/  ISETP.GE.U32.AND P6, PT, R4, 0x7fffff3a, PT ;  /* 0x7fffff3a0400780c */ /* 0x000fe20003fc6070 */
[----:B------:R-:W-:Y:S02]  /*16910*/  LDGSTS.E [R246+0x68000], desc[UR60][R58.64], !P3 ;  /* 0x680000003af67fae */ /* 0x000fe4000d92187c */
[----:B------:R-:W-:Y:S01]  /*16920*/  ISETP.GE.U32.AND P4, PT, R0, 0x7fffff1c, PT ;  /* 0x7fffff1c0000780c */ /* 0x000fe20003f86070 */
[----:B------:R-:W-:Y:S01]  /*16930*/  VIADD R0, R240, 0xffffff99 ;  /* 0xffffff99f0007836 */ /* 0x000fe20000000000 */
[----:B------:R-:W-:Y:S02]  /*16940*/  LDGSTS.E [R246+0x68004], desc[UR60][R36.64], !P0 ;  /* 0x6800400024f67fae */ /* 0x000fe4000c12187c */
[----:B------:R-:W3:Y:S02]  /*16950*/  LDC R242, c[0x0][0x230] ;  /* 0x00008c00fff27b82 */ /* 0x000ee40000000800 */
[----:B------:R-:W-:Y:S01]  /*16960*/  ISETP.GE.U32.AND P2, PT, R0, 0x7fffff1a, PT ;  /* 0x7fffff1a0000780c */ /* 0x000fe20003f46070 */
[----:B----4-:R-:W-:-:S05]  /*16970*/  VIADD R0, R243, 0xffffff98 ;  /* 0xffffff98f3007836 */ /* 0x010fca0000000000 */
[----:B------:R-:W4:Y:S01]  /*16980*/  LDC R6, c[0x0][0x230] ;  /* 0x00008c00ff067b82 */ /* 0x000f220000000800 */
[----:B------:R-:W-:Y:S01]  /*16990*/  ISETP.GE.U32.AND P3, PT, R0, 0x7fffff19, PT ;  /* 0x7fffff190000780c */ /* 0x000fe20003f66070 */
[----:B-1----:R-:W-:Y:S01]  /*169a0*/  VIADD R0, R241, 0xfffffff6 ;  /* 0xfffffff6f1007836 */ /* 0x002fe20000000000 */
[----:B------:R-:W-:Y:S01]  /*169b0*/  LDGSTS.E [R246+0x68008], desc[UR60][R48.64], !P6 ;  /* 0x6800800030f67fae */ /* 0x000fe2000f12187c */
[----:B------:R-:W-:-:S04]  /*169c0*/  VIADD R4, R5, 0xffffff9a ;  /* 0xffffff9a05047836 */ /* 0x000fc80000000000 */
[----:B------:R-:W1:Y:S01]  /*169d0*/  LDC R241, c[0x0][0x230] ;  /* 0x00008c00fff17b82 */ /* 0x000e620000000800 */
[----:B------:R-:W-:Y:S01]  /*169e0*/  ISETP.GE.U32.AND P1, PT, R4, 0x7fffff1b, PT ;  /* 0x7fffff1b0400780c */ /* 0x000fe20003f26070 */
[----:B------:R-:W-:Y:S01]  /*169f0*/  LDGSTS.E [R246+0x6800c], desc[UR60][R38.64], !P5 ;  /* 0x6800c00026f67fae */ /* 0x000fe2000e92187c */
[----:B------:R-:W-:-:S05]  /*16a00*/  ISETP.GE.U32.AND P6, PT, R0, 0x7fffff77, PT ;  /* 0x7fffff770000780c */ /* 0x000fca0003fc6070 */
[----:B------:R-:W1:Y:S01]  /*16a10*/  LDC R5, c[0x0][0x230] ;  /* 0x00008c00ff057b82 */ /* 0x000e620000000800 */
[----:B---3--:R-:W-:-:S07]  /*16a20*/  VIADD R0, R244, 0xfffffff4 ;  /* 0xfffffff4f4007836 */ /* 0x008fce0000000000 */
[----:B------:R-:W3:Y:S01]  /*16a30*/  LDC R243, c[0x0][0x230] ;  /* 0x00008c00fff37b82 */ /* 0x000ee20000000800 */
[----:B------:R-:W-:Y:S01]  /*16a40*/  IADD3 R4, R247, -0x9, RZ ;  /* 0xfffffff7f7047810 */ /* 0x000fe20007ffe0ff */
[----:B------:R-:W-:Y:S01]  /*16a50*/  LDGSTS.E [R246+0x6c000], desc[UR60][R40.64], !P4 ;  /* 0x6c00000028f67fae */ /* 0x000fe2000e12187c */
[----:B------:R-:W-:-:S05]  /*16a60*/  ISETP.GE.U32.AND P4, PT, R0, 0x7fffff75, PT ;  /* 0x7fffff750000780c */ /* 0x000fca0003f86070 */
[----:B------:R-:W3:Y:S01]  /*16a70*/  LDC R244, c[0x0][0x230] ;  /* 0x00008c00fff47b82 */ /* 0x000ee20000000800 */
[----:B------:R-:W-:Y:S01]  /*16a80*/  ISETP.GE.U32.AND P0, PT, R4, 0x7fffff78, PT ;  /* 0x7fffff780400780c */ /* 0x000fe20003f06070 */
[----:B------:R-:W-:Y:S01]  /*16a90*/  VIADD R4, R242, 0xfffffff5 ;  /* 0xfffffff5f2047836 */ /* 0x000fe20000000000 */
[----:B------:R-:W-:Y:S05]  /*16aa0*/  LDGSTS.E [R246+0x6c004], desc[UR60][R52.64], !P1 ;  /* 0x6c00400034f67fae */ /* 0x000fea000c92187c */
[----:B------:R-:W2:Y:S01]  /*16ab0*/  LDC R248, c[0x0][0x230] ;  /* 0x00008c00fff87b82 */ /* 0x000ea20000000800 */
[----:B----4-:R-:W-:Y:S01]  /*16ac0*/  VIADD R0, R6, 0xffffffd6 ;  /* 0xffffffd606007836 */ /* 0x010fe20000000000 */
[----:B------:R-:W-:Y:S06]  /*16ad0*/  LDGSTS.E [R246+0x6c008], desc[UR60][R46.64], !P2 ;  /* 0x6c0080002ef67fae */ /* 0x000fec000d12187c */
[----:B------:R-:W4:Y:S01]  /*16ae0*/  LDC R242, c[0x0][0x230] ;  /* 0x00008c00fff27b82 */ /* 0x000f220000000800 */
[----:B------:R-:W-:Y:S01]  /*16af0*/  ISETP.GE.U32.AND P2, PT, R0, 0x7fffff57, PT ;  /* 0x7fffff570000780c */ /* 0x000fe20003f46070 */
[----:B-1----:R-:W-:Y:S01]  /*16b00*/  VIADD R0, R241, 0xffffffd5 ;  /* 0xffffffd5f1007836 */ /* 0x002fe20000000000 */
[----:B------:R-:W-:Y:S01]  /*16b10*/  LOP3.LUT R247, R10, 0x20, RZ, 0x3c, !PT ;  /* 0x000000200af77812 */ /* 0x000fe200078e3cff */
[----:B------:R-:W-:Y:S01]  /*16b20*/  LDGSTS.E [R246+0x6c00c], desc[UR60][R44.64], !P3 ;  /* 0x6c00c0002cf67fae */ /* 0x000fe2000d92187c */
[----:B------:R-:W-:-:S03]  /*16b30*/  ISETP.GE.U32.AND P5, PT, R4, 0x7fffff76, PT ;  /* 0x7fffff760400780c */ /* 0x000fc60003fa6070 */
[----:B------:R-:W1:Y:S01]  /*16b40*/  LDC R6, c[0x0][0x230] ;  /* 0x00008c00ff067b82 */ /* 0x000e620000000800 */
[----:B------:R-:W-:Y:S01]  /*16b50*/  VIADD R4, R5, 0xffffffd7 ;  /* 0xffffffd705047836 */ /* 0x000fe20000000000 */
[----:B------:R-:W-:Y:S01]  /*16b60*/  ISETP.GE.U32.AND P3, PT, R0, 0x7fffff56, PT ;  /* 0x7fffff560000780c */ /* 0x000fe20003f66070 */
[----:B------:R-:W-:Y:S02]  /*16b70*/  VIADD R247, R247, UR59 ;  /* 0x0000003bf7f77c36 */ /* 0x000fe40008000000 */
[----:B---3--:R-:W-:-:S03]  /*16b80*/  VIADD R0, R243, 0xffffffd4 ;  /* 0xffffffd4f3007836 */ /* 0x008fc60000000000 */
[----:B------:R-:W3:Y:S01]  /*16b90*/  LDC R243, c[0x0][0x230] ;  /* 0x00008c00fff37b82 */ /* 0x000ee20000000800 */
[----:B------:R-:W-:Y:S02]  /*16ba0*/  ISETP.GE.U32.AND P1, PT, R4, 0x7fffff58, PT ;  /* 0x7fffff580400780c */ /* 0x000fe40003f26070 */
[----:B------:R-:W-:-:S05]  /*16bb0*/  IADD3 R4, R244, -0x49, RZ ;  /* 0xffffffb7f4047810 */ /* 0x000fca0007ffe0ff */
[----:B------:R-:W3:Y:S08]  /*16bc0*/  LDC R240, c[0x0][0x230] ;  /* 0x00008c00fff07b82 */ /* 0x000ef00000000800 */
[----:B------:R-:W3:Y:S08]  /*16bd0*/  LDC R244, c[0x0][0x230] ;  /* 0x00008c00fff47b82 */ /* 0x000ef00000000800 */
[----:B------:R-:W3:Y:S08]  /*16be0*/  LDC R5, c[0x0][0x230] ;  /* 0x00008c00ff057b82 */ /* 0x000ef00000000800 */
[----:B------:R-:W3:Y:S08]  /*16bf0*/  LDC R241, c[0x0][0x230] ;  /* 0x00008c00fff17b82 */ /* 0x000ef00000000800 */
[----:B------:R-:W3:Y:S01]  /*16c00*/  LDC R249, c[0x0][0x230] ;  /* 0x00008c00fff97b82 */ /* 0x000ee20000000800 */
[----:B--2---:R-:W-:Y:S01]  /*16c10*/  LDGSTS.E [R247+0x60000], desc[UR60][R8.64], !P0 ;  /* 0x6000000008f77fae */ /* 0x004fe2000c12187c */
[----:B------:R-:W-:Y:S01]  /*16c20*/  ISETP.GE.U32.AND P0, PT, R0, 0x7fffff55, PT ;  /* 0x7fffff550000780c */ /* 0x000fe20003f06070 */
[----:B------:R-:W-:-:S02]  /*16c30*/  VIADD R0, R248, 0xffffffb6 ;  /* 0xffffffb6f8007836 */ /* 0x000fc40000000000 */
[----:B------:R2:W-:Y:S03]  /*16c40*/  LDGSTS.E [R247+0x60004], desc[UR60][R250.64], !P6 ;  /* 0x60004000faf77fae */ /* 0x0005e6000f12187c */
[----:B------:R-:W2:Y:S01]  /*16c50*/  LDC R248, c[0x0][0x230] ;  /* 0x00008c00fff87b82 */ /* 0x000ea20000000800 */
[----:B------:R-:W-:Y:S01]  /*16c60*/  LDGSTS.E [R247+0x60008], desc[UR60][R236.64], !P5 ;  /* 0x60008000ecf77fae */ /* 0x000fe2000e92187c */
[----:B------:R-:W-:Y:S01]  /*16c70*/  ISETP.GE.U32.AND P5, PT, R0, 0x7fffff37, PT ;  /* 0x7fffff370000780c */ /* 0x000fe20003fa6070 */
[----:B----4-:R-:W-:Y:S02]  /*16c80*/  VIADD R0, R242, 0xffffffb4 ;  /* 0xffffffb4f2007836 */ /* 0x010fe40000000000 */
[----:B------:R-:W-:Y:S01]  /*16c90*/  LDGSTS.E [R247+0x6000c], desc[UR60][R50.64], !P4 ;  /* 0x6000c00032f77fae */ /* 0x000fe2000e12187c */
[----:B------:R-:W-:Y:S02]  /*16ca0*/  ISETP.GE.U32.AND P6, PT, R4, 0x7fffff38, PT ;  /* 0x7fffff380400780c */ /* 0x000fe40003fc6070 */
[----:B------:R-:W4:Y:S01]  /*16cb0*/  LDC R242, c[0x0][0x230] ;  /* 0x00008c00fff27b82 */ /* 0x000f220000000800 */
[----:B------:R-:W-:Y:S01]  /*16cc0*/  LDGSTS.E [R247+0x64000], desc[UR60][R66.64], !P1 ;  /* 0x6400000042f77fae */ /* 0x000fe2000c92187c */
[----:B------:R-:W-:Y:S01]  /*16cd0*/  ISETP.GE.U32.AND P1, PT, R0, 0x7fffff35, PT ;  /* 0x7fffff350000780c */ /* 0x000fe20003f26070 */
[----:B-1----:R-:W-:-:S02]  /*16ce0*/  VIADD R0, R6, 0xffffff97 ;  /* 0xffffff9706007836 */ /* 0x002fc40000000000 */
[----:B------:R-:W-:Y:S01]  /*16cf0*/  LDGSTS.E [R247+0x64004], desc[UR60][R56.64], !P2 ;  /* 0x6400400038f77fae */ /* 0x000fe2000d12187c */
[----:B---3--:R-:W-:Y:S02]  /*16d00*/  VIADD R4, R240, 0xffffffb5 ;  /* 0xffffffb5f0047836 */ /* 0x008fe40000000000 */
[----:B------:R-:W1:Y:S01]  /*16d10*/  LDC R6, c[0x0][0x230] ;  /* 0x00008c00ff067b82 */ /* 0x000e620000000800 */
[----:B------:R-:W-:Y:S01]  /*16d20*/  ISETP.GE.U32.AND P2, PT, R0, 0x7fffff18, PT ;  /* 0x7fffff180000780c */ /* 0x000fe20003f46070 */
[----:B------:R-:W-:Y:S01]  /*16d30*/  VIADD R0, R243, 0xffffff95 ;  /* 0xffffff95f3007836 */ /* 0x000fe20000000000 */
[----:B------:R-:W-:Y:S04]  /*16d40*/  LDGSTS.E [R247+0x64008], desc[UR60][R68.64], !P3 ;  /* 0x6400800044f77fae */ /* 0x000fe8000d92187c */
[----:B------:R-:W-:Y:S01]  /*16d50*/  LDGSTS.E [R247+0x6400c], desc[UR60][R60.64], !P0 ;  /* 0x6400c0003cf77fae */ /* 0x000fe2000c12187c */
[----:B------:R-:W-:Y:S01]  /*16d60*/  ISETP.GE.U32.AND P0, PT, R0, 0x7fffff16, PT ;  /* 0x7fffff160000780c */ /* 0x000fe20003f06070 */
[----:B------:R-:W3:Y:S01]  /*16d70*/  LDC R240, c[0x0][0x230] ;  /* 0x00008c00fff07b82 */ /* 0x000ee20000000800 */
[----:B------:R-:W-:Y:S01]  /*16d80*/  VIADD R0, R244, 0xffffff94 ;  /* 0xffffff94f4007836 */ /* 0x000fe20000000000 */
[----:B------:R-:W-:Y:S01]  /*16d90*/  ISETP.GE.U32.AND P4, PT, R4, 0x7fffff36, PT ;  /* 0x7fffff360400780c */ /* 0x000fe20003f86070 */
[----:B------:R-:W-:Y:S01]  /*16da0*/  LDGSTS.E [R247+0x68000], desc[UR60][R72.64], !P6 ;  /* 0x6800000048f77fae */ /* 0x000fe2000f12187c */
[----:B------:R-:W-:-:S02]  /*16db0*/  VIADD R4, R5, 0xffffff96 ;  /* 0xffffff9605047836 */ /* 0x000fc40000000000 */
[----:B------:R-:W-:Y:S01]  /*16dc0*/  ISETP.GE.U32.AND P6, PT, R0, 0x7fffff15, PT ;  /* 0x7fffff150000780c */ /* 0x000fe20003fc6070 */
[----:B------:R-:W-:Y:S01]  /*16dd0*/  LDGSTS.E [R247+0x68004], desc[UR60][R62.64], !P5 ;  /* 0x680040003ef77fae */ /* 0x000fe2000e92187c */
[----:B------:R-:W-:Y:S01]  /*16de0*/  IADD3 R0, R241, -0xe, RZ ;  /* 0xfffffff2f1007810 */ /* 0x000fe20007ffe0ff */
[----:B------:R-:W4:Y:S01]  /*16df0*/  LDC R5, c[0x0][0x230] ;  /* 0x00008c00ff057b82 */ /* 0x000f220000000800 */
[----:B------:R-:W-:-:S05]  /*16e00*/  ISETP.GE.U32.AND P3, PT, R4, 0x7fffff17, PT ;  /* 0x7fffff170400780c */ /* 0x000fca0003f66070 */
[----:B------:R-:W-:Y:S02]  /*16e10*/  LDGSTS.E [R247+0x68008], desc[UR60][R64.64], !P4 ;  /* 0x6800800040f77fae */ /* 0x000fe4000e12187c */
[----:B------:R-:W4:Y:S01]  /*16e20*/  LDC R241, c[0x0][0x230] ;  /* 0x00008c00fff17b82 */ /* 0x000f220000000800 */
[----:B------:R-:W-:Y:S01]  /*16e30*/  VIADD R4, R249, 0xfffffff3 ;  /* 0xfffffff3f9047836 */ /* 0x000fe20000000000 */
[----:B------:R-:W-:Y:S01]  /*16e40*/  ISETP.GE.U32.AND P4, PT, R0, 0x7fffff73, PT ;  /* 0x7fffff730000780c */ /* 0x000fe20003f86070 */
[----:B--2---:R-:W-:Y:S01]  /*16e50*/  VIADD R0, R248, 0xfffffff0 ;  /* 0xfffffff0f8007836 */ /* 0x004fe20000000000 */
[----:B------:R-:W-:Y:S04]  /*16e60*/  LDGSTS.E [R247+0x6800c], desc[UR60][R76.64], !P1 ;  /* 0x6800c0004cf77fae */ /* 0x000fe8000c92187c */
[----:B------:R-:W2:Y:S01]  /*16e70*/  LDC R243, c[0x0][0x230] ;  /* 0x00008c00fff37b82 */ /* 0x000ea20000000800 */
[----:B------:R-:W-:Y:S01]  /*16e80*/  ISETP.GE.U32.AND P5, PT, R4, 0x7fffff74, PT ;  /* 0x7fffff740400780c */ /* 0x000fe20003fa6070 */
[----:B------:R-:W-:Y:S01]  /*16e90*/  LDGSTS.E [R247+0x6c000], desc[UR60][R70.64], !P2 ;  /* 0x6c00000046f77fae */ /* 0x000fe2000d12187c */
[----:B---3--:R-:W-:Y:S01]  /*16ea0*/  VIADD R4, R240, 0xfffffff1 ;  /* 0xfffffff1f0047836 */ /* 0x008fe20000000000 */
[----:B------:R-:W-:-:S04]  /*16eb0*/  ISETP.GE.U32.AND P2, PT, R0, 0x7fffff71, PT ;  /* 0x7fffff710000780c */ /* 0x000fc80003f46070 */
[----:B------:R-:W3:Y:S01]  /*16ec0*/  LDC R244, c[0x0][0x230] ;  /* 0x00008c00fff47b82 */ /* 0x000ee20000000800 */
[----:B-1----:R-:W-:Y:S01]  /*16ed0*/  VIADD R0, R6, 0xffffffd2 ;  /* 0xffffffd206007836 */ /* 0x002fe20000000000 */
[----:B------:R-:W-:Y:S01]  /*16ee0*/  LDGSTS.E [R247+0x6c004], desc[UR60][R96.64], !P3 ;  /* 0x6c00400060f77fae */ /* 0x000fe2000d92187c */
[----:B------:R-:W-:-:S05]  /*16ef0*/  ISETP.GE.U32.AND P1, PT, R4, 0x7fffff72, PT ;  /* 0x7fffff720400780c */ /* 0x000fca0003f26070 */
[----:B------:R-:W1:Y:S01]  /*16f00*/  LDC R240, c[0x0][0x230] ;  /* 0x00008c00fff07b82 */ /* 0x000e620000000800 */
[----:B------:R-:W-:Y:S01]  /*16f10*/  LDGSTS.E [R247+0x6c008], desc[UR60][R74.64], !P0 ;  /* 0x6c0080004af77fae */ /* 0x000fe2000c12187c */
[----:B------:R-:W-:Y:S01]  /*16f20*/  ISETP.GE.U32.AND P0, PT, R0, 0x7fffff53, PT ;  /* 0x7fffff530000780c */ /* 0x000fe20003f06070 */
[----:B----4-:R-:W-:Y:S01]  /*16f30*/  VIADD R4, R5, 0xffffffd3 ;  /* 0xffffffd305047836 */ /* 0x010fe20000000000 */
[----:B------:R-:W-:Y:S01]  /*16f40*/  LOP3.LUT R248, R10, 0x30, RZ, 0x3c, !PT ;  /* 0x000000300af87812 */ /* 0x000fe200078e3cff */
[----:B------:R-:W-:Y:S01]  /*16f50*/  VIADD R0, R241, 0xffffffd1 ;  /* 0xffffffd1f1007836 */ /* 0x000fe20000000000 */
[----:B------:R-:W-:Y:S02]  /*16f60*/  LDGSTS.E [R247+0x6c00c], desc[UR60][R80.64], !P6 ;  /* 0x6c00c00050f77fae */ /* 0x000fe4000f12187c */
[----:B------:R-:W4:Y:S01]  /*16f70*/  LDC R6, c[0x0][0x230] ;  /* 0x00008c00ff067b82 */ /* 0x000f220000000800 */
[----:B------:R-:W-:Y:S01]  /*16f80*/  VIADD R248, R248, UR59 ;  /* 0x0000003bf8f87c36 */ /* 0x000fe20008000000 */
[----:B------:R-:W-:Y:S01]  /*16f90*/  ISETP.GE.U32.AND P6, PT, R0, 0x7fffff52, PT ;  /* 0x7fffff520000780c */ /* 0x000fe20003fc6070 */
[----:B------:R-:W-:-:S05]  /*16fa0*/  VIADD R0, R242, 0xffffffd0 ;  /* 0xffffffd0f2007836 */ /* 0x000fca0000000000 */
[----:B------:R-:W4:Y:S01]  /*16fb0*/  LDC R5, c[0x0][0x230] ;  /* 0x00008c00ff057b82 */ /* 0x000f220000000800 */
[----:B------:R-:W-:Y:S01]  /*16fc0*/  ISETP.GE.U32.AND P3, PT, R4, 0x7fffff54, PT ;  /* 0x7fffff540400780c */ /* 0x000fe20003f66070 */
[----:B------:R-:W-:Y:S06]  /*16fd0*/  LDGSTS.E [R248+0x60000], desc[UR60][R78.64], !P5 ;  /* 0x600000004ef87fae */ /* 0x000fec000e92187c */
[----:B------:R-:W4:Y:S01]  /*16fe0*/  LDC R241, c[0x0][0x230] ;  /* 0x00008c00fff17b82 */ /* 0x000f220000000800 */
[----:B------:R-:W-:Y:S01]  /*16ff0*/  ISETP.GE.U32.AND P5, PT, R0, 0x7fffff51, PT ;  /* 0x7fffff510000780c */ /* 0x000fe20003fa6070 */
[----:B--2---:R-:W-:-:S06]  /*17000*/  VIADD R4, R243, 0xffffffb3 ;  /* 0xffffffb3f3047836 */ /* 0x004fcc0000000000 */
[----:B------:R-:W2:Y:S01]  /*17010*/  LDC R242, c[0x0][0x230] ;  /* 0x00008c00fff27b82 */ /* 0x000ea20000000800 */
[----:B---3--:R-:W-:Y:S01]  /*17020*/  IADD3 R0, R244, -0x4e, RZ ;  /* 0xffffffb2f4007810 */ /* 0x008fe20007ffe0ff */
[----:B------:R-:W-:Y:S04]  /*17030*/  LDGSTS.E [R248+0x60004], desc[UR60][R234.64], !P4 ;  /* 0x60004000eaf87fae */ /* 0x000fe8000e12187c */
[----:B------:R-:W-:Y:S02]  /*17040*/  LDGSTS.E [R248+0x60008], desc[UR60][R90.64], !P1 ;  /* 0x600080005af87fae */ /* 0x000fe4000c92187c */
[----:B------:R-:W3:Y:S01]  /*17050*/  LDC R243, c[0x0][0x230] ;  /* 0x00008c00fff37b82 */ /* 0x000ee20000000800 */
[----:B------:R-:W-:Y:S01]  /*17060*/  ISETP.GE.U32.AND P1, PT, R0, 0x7fffff33, PT ;  /* 0x7fffff330000780c */ /* 0x000fe20003f26070 */
[----:B-1----:R-:W-:Y:S01]  /*17070*/  VIADD R0, R240, 0xffffffb0 ;  /* 0xffffffb0f0007836 */ /* 0x002fe20000000000 */
[----:B------:R-:W-:Y:S01]  /*17080*/  LDGSTS.E [R248+0x6000c], desc[UR60][R82.64], !P2 ;  /* 0x6000c00052f87fae */ /* 0x000fe2000d12187c */
[----:B------:R-:W-:-:S04]  /*17090*/  ISETP.GE.U32.AND P4, PT, R4, 0x7fffff34, PT ;  /* 0x7fffff340400780c */ /* 0x000fc80003f86070 */
[----:B------:R-:W1:Y:S01]  /*170a0*/  LDC R240, c[0x0][0x230] ;  /* 0x00008c00fff07b82 */ /* 0x000e620000000800 */
[----:B------:R-:W-:Y:S01]  /*170b0*/  LDGSTS.E [R248+0x64000], desc[UR60][R92.64], !P3 ;  /* 0x640000005cf87fae */ /* 0x000fe2000d92187c */
[----:B----4-:R-:W-:Y:S01]  /*170c0*/  VIADD R4, R6, 0xffffffb1 ;  /* 0xffffffb106047836 */ /* 0x010fe20000000000 */
[----:B------:R-:W-:Y:S01]  /*170d0*/  ISETP.GE.U32.AND P3, PT, R0, 0x7fffff31, PT ;  /* 0x7fffff310000780c */ /* 0x000fe20003f66070 */
[----:B------:R-:W-:Y:S01]  /*170e0*/  VIADD R0, R5, 0xffffff93 ;  /* 0xffffff9305007836 */ /* 0x000fe20000000000 */
[----:B------:R-:W-:Y:S03]  /*170f0*/  LDGSTS.E [R248+0x64004], desc[UR60][R84.64], !P0 ;  /* 0x6400400054f87fae */ /* 0x000fe6000c12187c */
[----:B------:R-:W4:Y:S01]  /*17100*/  LDC R244, c[0x0][0x230] ;  /* 0x00008c00fff47b82 */ /* 0x000f220000000800 */
[----:B------:R-:W-:Y:S01]  /*17110*/  ISETP.GE.U32.AND P2, PT, R4, 0x7fffff32, PT ;  /* 0x7fffff320400780c */ /* 0x000fe20003f46070 */
[----:B------:R-:W-:Y:S01]  /*17120*/  VIADD R4, R241, 0xffffff92 ;  /* 0xffffff92f1047836 */ /* 0x000fe20000000000 */
[----:B------:R-:W-:-:S05]  /*17130*/  ISETP.GE.U32.AND P0, PT, R0, 0x7fffff14, PT ;  /* 0x7fffff140000780c */ /* 0x000fca0003f06070 */
[----:B------:R-:W4:Y:S01]  /*17140*/  LDC R249, c[0x0][0x230] ;  /* 0x00008c00fff97b82 */ /* 0x000f220000000800 */
[----:B--2---:R-:W-:Y:S01]  /*17150*/  VIADD R0, R242, 0xffffff91 ;  /* 0xffffff91f2007836 */ /* 0x004fe20000000000 */
[----:B------:R-:W-:Y:S04]  /*17160*/  LDGSTS.E [R248+0x64008], desc[UR60][R120.64], !P6 ;  /* 0x6400800078f87fae */ /* 0x000fe8000f12187c */
[----:B------:R-:W-:Y:S02]  /*17170*/  LDGSTS.E [R248+0x6400c], desc[UR60][R86.64], !P5 ;  /* 0x6400c00056f87fae */ /* 0x000fe4000e92187c */
[----:B------:R-:W2:Y:S01]  /*17180*/  LDC R241, c[0x0][0x230] ;  /* 0x00008c00fff17b82 */ /* 0x000ea20000000800 */
[----:B------:R-:W-:Y:S01]  /*17190*/  ISETP.GE.U32.AND P5, PT, R0, 0x7fffff12, PT ;  /* 0x7fffff120000780c */ /* 0x000fe20003fa6070 */
[----:B---3--:R-:W-:Y:S01]  /*171a0*/  VIADD R0, R243, 0xffffff90 ;  /* 0xffffff90f3007836 */ /* 0x008fe20000000000 */
[----:B------:R-:W-:Y:S05]  /*171b0*/  LDGSTS.E [R248+0x68000], desc[UR60][R88.64], !P4 ;  /* 0x6800000058f87fae */ /* 0x000fea000e12187c */
[----:B------:R-:W3:Y:S01]  /*171c0*/  LDC R6, c[0x0][0x230] ;  /* 0x00008c00ff067b82 */ /* 0x000ee20000000800 */
[----:B------:R-:W-:Y:S01]  /*171d0*/  ISETP.GE.U32.AND P4, PT, R0, 0x7fffff11, PT ;  /* 0x7fffff110000780c */ /* 0x000fe20003f86070 */
[----:B-1----:R-:W-:-:S06]  /*171e0*/  VIADD R0, R240, 0xffffffee ;  /* 0xffffffeef0007836 */ /* 0x002fcc0000000000 */
[----:B------:R-:W1:Y:S08]  /*171f0*/  LDC R5, c[0x0][0x230] ;  /* 0x00008c00ff057b82 */ /* 0x000e700000000800 */
[----:B------:R-:W1:Y:S01]  /*17200*/  LDC R242, c[0x0][0x230] ;  /* 0x00008c00fff27b82 */ /* 0x000e620000000800 */
[----:B------:R-:W-:Y:S01]  /*17210*/  ISETP.GE.U32.AND P6, PT, R4, 0x7fffff13, PT ;  /* 0x7fffff130400780c */ /* 0x000fe20003fc6070 */
[----:B------:R-:W-:Y:S06]  /*17220*/  LDGSTS.E [R248+0x68004], desc[UR60][R102.64], !P1 ;  /* 0x6800400066f87fae */ /* 0x000fec000c92187c */
[----:B------:R-:W1:Y:S01]  /*17230*/  LDC R243, c[0x0][0x230] ;  /* 0x00008c00fff37b82 */ /* 0x000e620000000800 */
[----:B------:R-:W-:Y:S01]  /*17240*/  LDGSTS.E [R248+0x68008], desc[UR60][R94.64], !P2 ;  /* 0x680080005ef87fae */ /* 0x000fe2000d12187c */
[----:B------:R-:W-:Y:S01]  /*17250*/  ISETP.GE.U32.AND P2, PT, R0, 0x7fffff6f, PT ;  /* 0x7fffff6f0000780c */ /* 0x000fe20003f46070 */
[----:B----4-:R-:W-:-:S02]  /*17260*/  VIADD R0, R244, 0xffffffec ;  /* 0xffffffecf4007836 */ /* 0x010fc40000000000 */
[----:B------:R-:W-:Y:S01]  /*17270*/  VIADD R4, R249, 0xffffffef ;  /* 0xffffffeff9047836 */ /* 0x000fe20000000000 */
[----:B------:R-:W-:Y:S02]  /*17280*/  LDGSTS.E [R248+0x6800c], desc[UR60][R104.64], !P3 ;  /* 0x6800c00068f87fae */ /* 0x000fe4000d92187c */
[----:B------:R-:W4:Y:S02]  /*17290*/  LDC R250, c[0x0][0x230] ;  /* 0x00008c00fffa7b82 */ /* 0x000f240000000800 */
[----:B------:R-:W-:Y:S01]  /*172a0*/  LDGSTS.E [R248+0x6c000], desc[UR60][R98.64], !P0 ;  /* 0x6c00000062f87fae */ /* 0x000fe2000c12187c */
[----:B------:R-:W-:Y:S01]  /*172b0*/  ISETP.GE.U32.AND P0, PT, R0, 0x7fffff6d, PT ;  /* 0x7fffff6d0000780c */ /* 0x000fe20003f06070 */
[----:B--2---:R-:W-:Y:S01]  /*172c0*/  VIADD R0, R241, 0xffffffce ;  /* 0xffffffcef1007836 */ /* 0x004fe20000000000 */
[----:B------:R-:W-:Y:S01]  /*172d0*/  ISETP.GE.U32.AND P1, PT, R4, 0x7fffff70, PT ;  /* 0x7fffff700400780c */ /* 0x000fe20003f26070 */
[----:B------:R-:W-:Y:S01]  /*172e0*/  LDGSTS.E [R248+0x6c004], desc[UR60][R134.64], !P6 ;  /* 0x6c00400086f87fae */ /* 0x000fe2000f12187c */
[----:B---3--:R-:W-:Y:S01]  /*172f0*/  IADD3 R4, R6, -0x13, RZ ;  /* 0xffffffed06047810 */ /* 0x008fe20007ffe0ff */
[----:B------:R-:W2:Y:S02]  /*17300*/  LDC R244, c[0x0][0x230] ;  /* 0x00008c00fff47b82 */ /* 0x000ea40000000800 */
[----:B------:R-:W-:Y:S01]  /*17310*/  LDGSTS.E [R248+0x6c008], desc[UR60][R232.64], !P5 ;  /* 0x6c008000e8f87fae */ /* 0x000fe2000e92187c */
[----:B------:R-:W-:-:S05]  /*17320*/  ISETP.GE.U32.AND P3, PT, R4, 0x7fffff6e, PT ;  /* 0x7fffff6e0400780c */ /* 0x000fca0003f66070 */
[----:B------:R-:W3:Y:S01]  /*17330*/  LDC R240, c[0x0][0x230] ;  /* 0x00008c00fff07b82 */ /* 0x000ee20000000800 */
[----:B------:R-:W-:Y:S01]  /*17340*/  ISETP.GE.U32.AND P5, PT, R0, 0x7fffff4f, PT ;  /* 0x7fffff4f0000780c */ /* 0x000fe20003fa6070 */
[----:B-1----:R-:W-:Y:S01]  /*17350*/  VIADD R4, R5, 0xffffffcf ;  /* 0xffffffcf05047836 */ /* 0x002fe20000000000 */
[----:B------:R-:W-:Y:S01]  /*17360*/  LOP3.LUT R249, R10, 0x40, RZ, 0x3c, !PT ;  /* 0x000000400af97812 */ /* 0x000fe200078e3cff */
[----:B------:R-:W-:Y:S01]  /*17370*/  VIADD R0, R242, 0xffffffcd ;  /* 0xffffffcdf2007836 */ /* 0x000fe20000000000 */
[----:B------:R-:W-:Y:S03]  /*17380*/  LDGSTS.E [R248+0x6c00c], desc[UR60][R100.64], !P4 ;  /* 0x6c00c00064f87fae */ /* 0x000fe6000e12187c */
[----:B------:R-:W1:Y:S01]  /*17390*/  LDC R6, c[0x0][0x230] ;  /* 0x00008c00ff067b82 */ /* 0x000e620000000800 */
[----:B------:R-:W-:Y:S01]  /*173a0*/  VIADD R249, R249, UR59 ;  /* 0x0000003bf9f97c36 */ /* 0x000fe20008000000 */
[----:B------:R-:W-:Y:S01]  /*173b0*/  ISETP.GE.U32.AND P4, PT, R0, 0x7fffff4e, PT ;  /* 0x7fffff4e0000780c */ /* 0x000fe20003f86070 */
[----:B------:R-:W-:-:S05]  /*173c0*/  VIADD R0, R243, 0xffffffcc ;  /* 0xffffffccf3007836 */ /* 0x000fca0000000000 */
[----:B------:R-:W1:Y:S01]  /*173d0*/  LDC R5, c[0x0][0x230] ;  /* 0x00008c00ff057b82 */ /* 0x000e620000000800 */
[----:B------:R-:W-:Y:S01]  /*173e0*/  ISETP.GE.U32.AND P6, PT, R4, 0x7fffff50, PT ;  /* 0x7fffff500400780c */ /* 0x000fe20003fc6070 */
[----:B------:R-:W-:Y:S06]  /*173f0*/  LDGSTS.E [R249+0x60000], desc[UR60][R114.64], !P1 ;  /* 0x6000000072f97fae */ /* 0x000fec000c92187c */
[----:B------:R-:W1:Y:S01]  /*17400*/  LDC R241, c[0x0][0x230] ;  /* 0x00008c00fff17b82 */ /* 0x000e620000000800 */
[----:B------:R-:W-:Y:S01]  /*17410*/  ISETP.GE.U32.AND P1, PT, R0, 0x7fffff4d, PT ;  /* 0x7fffff4d0000780c */ /* 0x000fe20003f26070 */
[----:B----4-:R-:W-:Y:S01]  /*17420*/  VIADD R0, R250, 0xffffffae ;  /* 0xffffffaefa007836 */ /* 0x010fe20000000000 */
[----:B------:R-:W-:Y:S05]  /*17430*/  LDGSTS.E [R249+0x60004], desc[UR60][R106.64], !P2 ;  /* 0x600040006af97fae */ /* 0x000fea000d12187c */
[----:B------:R-:W4:Y:S01]  /*17440*/  LDC R242, c[0x0][0x230] ;  /* 0x00008c00fff27b82 */ /* 0x000f220000000800 */
[----:B------:R-:W-:Y:S01]  /*17450*/  LDGSTS.E [R249+0x60008], desc[UR60][R116.64], !P3 ;  /* 0x6000800074f97fae */ /* 0x000fe2000d92187c */
[----:B------:R-:W-:Y:S01]  /*17460*/  ISETP.GE.U32.AND P3, PT, R0, 0x7fffff2f, PT ;  /* 0x7fffff2f0000780c */ /* 0x000fe20003f66070 */
[----:B--2---:R-:W-:-:S05]  /*17470*/  VIADD R4, R244, 0xffffffaf ;  /* 0xffffffaff4047836 */ /* 0x004fca0000000000 */
[----:B------:R-:W2:Y:S01]  /*17480*/  LDC R243, c[0x0][0x230] ;  /* 0x00008c00fff37b82 */ /* 0x000ea20000000800 */
[----:B---3--:R-:W-:Y:S01]  /*17490*/  VIADD R0, R240, 0xffffffac ;  /* 0xffffffacf0007836 */ /* 0x008fe20000000000 */
[----:B------:R-:W-:Y:S01]  /*174a0*/  LDGSTS.E [R249+0x6000c], desc[UR60][R108.64], !P0 ;  /* 0x6000c0006cf97fae */ /* 0x000fe2000c12187c */
[----:B------:R-:W-:-:S05]  /*174b0*/  ISETP.GE.U32.AND P2, PT, R4, 0x7fffff30, PT ;  /* 0x7fffff300400780c */ /* 0x000fca0003f46070 */
[----:B------:R-:W3:Y:S01]  /*174c0*/  LDC R240, c[0x0][0x230] ;  /* 0x00008c00fff07b82 */ /* 0x000ee20000000800 */
[----:B------:R-:W-:Y:S01]  /*174d0*/  LDGSTS.E [R249+0x64000], desc[UR60][R148.64], !P6 ;  /* 0x6400000094f97fae */ /* 0x000fe2000f12187c */
[----:B-1----:R-:W-:Y:S02]  /*174e0*/  IADD3 R4, R6, -0x53, RZ ;  /* 0xffffffad06047810 */ /* 0x002fe40007ffe0ff */
[----:B------:R-:W-:Y:S01]  /*174f0*/  ISETP.GE.U32.AND P6, PT, R0, 0x7fffff2d, PT ;  /* 0x7fffff2d0000780c */ /* 0x000fe20003fc6070 */
[----:B------:R-:W-:-:S03]  /*17500*/  VIADD R0, R5, 0xffffff8f ;  /* 0xffffff8f05007836 */ /* 0x000fc60000000000 */
[----:B------:R-:W1:Y:S01]  /*17510*/  LDC R250, c[0x0][0x230] ;  /* 0x00008c00fffa7b82 */ /* 0x000e620000000800 */
[----:B------:R-:W-:Y:S01]  /*17520*/  ISETP.GE.U32.AND P0, PT, R4, 0x7fffff2e, PT ;  /* 0x7fffff2e0400780c */ /* 0x000fe20003f06070 */
[----:B------:R-:W-:Y:S01]  /*17530*/  LDGSTS.E [R249+0x64004], desc[UR60][R110.64], !P5 ;  /* 0x640040006ef97fae */ /* 0x000fe2000e92187c */
[----:B------:R-:W-:-:S05]  /*17540*/  VIADD R4, R241, 0xffffff8e ;  /* 0xffffff8ef1047836 */ /* 0x000fca0000000000 */
[----:B------:R-:W1:Y:S01]  /*17550*/  LDC R244, c[0x0][0x230] ;  /* 0x00008c00fff47b82 */ /* 0x000e620000000800 */
[----:B------:R-:W-:Y:S01]  /*17560*/  ISETP.GE.U32.AND P5, PT, R0, 0x7fffff10, PT ;  /* 0x7fffff100000780c */ /* 0x000fe20003fa6070 */
[----:B----4-:R-:W-:Y:S01]  /*17570*/  VIADD R0, R242, 0xffffff8d ;  /* 0xffffff8df2007836 */ /* 0x010fe20000000000 */
[----:B------:R-:W-:Y:S04]  /*17580*/  LDGSTS.E [R249+0x64008], desc[UR60][R112.64], !P4 ;  /* 0x6400800070f97fae */ /* 0x000fe8000e12187c */
[----:B------:R-:W-:Y:S01]  /*17590*/  LDGSTS.E [R249+0x6400c], desc[UR60][R124.64], !P1 ;  /* 0x6400c0007cf97fae */ /* 0x000fe2000c92187c */
[----:B------:R-:W4:Y:S01]  /*175a0*/  LDC R6, c[0x0][0x230] ;  /* 0x00008c00ff067b82 */ /* 0x000f220000000800 */
[----:B------:R-:W-:-:S07]  /*175b0*/  ISETP.GE.U32.AND P1, PT, R0, 0x7fffff0e, PT ;  /* 0x7fffff0e0000780c */ /* 0x000fce0003f26070 */
[----:B------:R-:W4:Y:S01]  /*175c0*/  LDC R241, c[0x0][0x230] ;  /* 0x00008c00fff17b82 */ /* 0x000f220000000800 */
[----:B--2---:R-:W-:Y:S01]  /*175d0*/  VIADD R0, R243, 0xffffff8c ;  /* 0xffffff8cf3007836 */ /* 0x004fe20000000000 */
[----:B------:R-:W-:Y:S06]  /*175e0*/  LDGSTS.E [R249+0x68000], desc[UR60][R118.64], !P2 ;  /* 0x6800000076f97fae */ /* 0x000fec000d12187c */
[----:B------:R-:W2:Y:S01]  /*175f0*/  LDC R5, c[0x0][0x230] ;  /* 0x00008c00ff057b82 */ /* 0x000ea20000000800 */
[----:B------:R-:W-:-:S07]  /*17600*/  ISETP.GE.U32.AND P2, PT, R0, 0x7fffff0d, PT ;  /* 0x7fffff0d0000780c */ /* 0x000fce0003f46070 */
[----:B------:R-:W2:Y:S01]  /*17610*/  LDC R242, c[0x0][0x230] ;  /* 0x00008c00fff27b82 */ /* 0x000ea20000000800 */
[----:B---3--:R-:W-:Y:S01]  /*17620*/  VIADD R0, R240, 0xffffffea ;  /* 0xffffffeaf0007836 */ /* 0x008fe20000000000 */
[----:B------:R-:W-:Y:S01]  /*17630*/  ISETP.GE.U32.AND P4, PT, R4, 0x7fffff0f, PT ;  /* 0x7fffff0f0400780c */ /* 0x000fe20003f86070 */
[----:B------:R-:W-:Y:S05]  /*17640*/  LDGSTS.E [R249+0x68004], desc[UR60][R132.64], !P3 ;  /* 0x6800400084f97fae */ /* 0x000fea000d92187c */
[----:B------:R-:W3:Y:S01]  /*17650*/  LDC R243, c[0x0][0x230] ;  /* 0x00008c00fff37b82 */ /* 0x000ee20000000800 */
[----:B------:R-:W-:Y:S01]  /*17660*/  LDGSTS.E [R249+0x68008], desc[UR60][R122.64], !P0 ;  /* 0x680080007af97fae */ /* 0x000fe2000c12187c */
[----:B-1----:R-:W-:Y:S01]  /*17670*/  VIADD R4, R250, 0xffffffeb ;  /* 0xffffffebfa047836 */ /* 0x002fe20000000000 */
[----:B------:R-:W-:-:S02]  /*17680*/  ISETP.GE.U32.AND P0, PT, R0, 0x7fffff6b, PT ;  /* 0x7fffff6b0000780c */ /* 0x000fc40003f06070 */
[----:B------:R-:W-:Y:S01]  /*17690*/  IADD3 R0, R244, -0x18, RZ ;  /* 0xffffffe8f4007810 */ /* 0x000fe20007ffe0ff */
[----:B------:R-:W-:Y:S02]  /*176a0*/  LDGSTS.E [R249+0x6800c], desc[UR60][R162.64], !P6 ;  /* 0x6800c000a2f97fae */ /* 0x000fe4000f12187c */
[----:B------:R-:W1:Y:S01]  /*176b0*/  LDC R251, c[0x0][0x230] ;  /* 0x00008c00fffb7b82 */ /* 0x000e620000000800 */
[----:B------:R-:W-:Y:S01]  /*176c0*/  ISETP.GE.U32.AND P3, PT, R4, 0x7fffff6c, PT ;  /* 0x7fffff6c0400780c */ /* 0x000fe20003f66070 */
[----:B------:R-:W-:Y:S01]  /*176d0*/  LDGSTS.E [R249+0x6c000], desc[UR60][R130.64], !P5 ;  /* 0x6c00000082f97fae */ /* 0x000fe2000e92187c */
[----:B------:R-:W-:Y:S01]  /*176e0*/  ISETP.GE.U32.AND P5, PT, R0, 0x7fffff69, PT ;  /* 0x7fffff690000780c */ /* 0x000fe20003fa6070 */
[----:B----4-:R-:W-:Y:S02]  /*176f0*/  VIADD R4, R6, 0xffffffe9 ;  /* 0xffffffe906047836 */ /* 0x010fe40000000000 */
[----:B------:R-:W-:Y:S01]  /*17700*/  VIADD R0, R241, 0xffffffca ;  /* 0xffffffcaf1007836 */ /* 0x000fe20000000000 */
[----:B------:R-:W-:Y:S01]  /*17710*/  LDGSTS.E [R249+0x6c004], desc[UR60][R128.64], !P4 ;  /* 0x6c00400080f97fae */ /* 0x000fe2000e12187c */
[----:B------:R-:W4:Y:S01]  /*17720*/  LDC R240, c[0x0][0x230] ;  /* 0x00008c00fff07b82 */ /* 0x000f220000000800 */
[----:B------:R-:W-:-:S02]  /*17730*/  ISETP.GE.U32.AND P6, PT, R4, 0x7fffff6a, PT ;  /* 0x7fffff6a0400780c */ /* 0x000fc40003fc6070 */
[----:B------:R-:W-:Y:S01]  /*17740*/  LDGSTS.E [R249+0x6c008], desc[UR60][R142.64], !P1 ;  /* 0x6c0080008ef97fae */ /* 0x000fe2000c92187c */
[----:B------:R-:W-:Y:S01]  /*17750*/  ISETP.GE.U32.AND P1, PT, R0, 0x7fffff4b, PT ;  /* 0x7fffff4b0000780c */ /* 0x000fe20003f26070 */
[----:B--2---:R-:W-:Y:S01]  /*17760*/  VIADD R4, R5, 0xffffffcb ;  /* 0xffffffcb05047836 */ /* 0x004fe20000000000 */
[----:B------:R-:W-:Y:S01]  /*17770*/  LOP3.LUT R250, R10, 0x50, RZ, 0x3c, !PT ;  /* 0x000000500afa7812 */ /* 0x000fe200078e3cff */
[----:B------:R-:W-:Y:S01]  /*17780*/  VIADD R0, R242, 0xffffffc9 ;  /* 0xffffffc9f2007836 */ /* 0x000fe20000000000 */
[----:B------:R-:W2:Y:S01]  /*17790*/  LDC R244, c[0x0][0x230] ;  /* 0x00008c00fff47b82 */ /* 0x000ea20000000800 */
[----:B------:R-:W-:Y:S02]  /*177a0*/  LDGSTS.E [R249+0x6c00c], desc[UR60][R138.64], !P2 ;  /* 0x6c00c0008af97fae */ /* 0x000fe4000d12187c */
[----:B------:R-:W-:Y:S01]  /*177b0*/  VIADD R250, R250, UR59 ;  /* 0x0000003bfafa7c36 */ /* 0x000fe20008000000 */
[----:B------:R-:W-:-:S04]  /*177c0*/  ISETP.GE.U32.AND P2, PT, R0, 0x7fffff4a, PT ;  /* 0x7fffff4a0000780c */ /* 0x000fc80003f46070 */
[----:B------:R-:W2:Y:S01]  /*177d0*/  LDC R5, c[0x0][0x230] ;  /* 0x00008c00ff057b82 */ /* 0x000ea20000000800 */
[----:B---3--:R-:W-:Y:S01]  /*177e0*/  VIADD R0, R243, 0xffffffc8 ;  /* 0xffffffc8f3007836 */ /* 0x008fe20000000000 */
[----:B------:R-:W-:Y:S01]  /*177f0*/  ISETP.GE.U32.AND P4, PT, R4, 0x7fffff4c, PT ;  /* 0x7fffff4c0400780c */ /* 0x000fe20003f86070 */
[----:B------:R-:W-:Y:S05]  /*17800*/  LDGSTS.E [R250+0x60000], desc[UR60][R144.64], !P3 ;  /* 0x6000000090fa7fae */ /* 0x000fea000d92187c */
[----:B------:R-:W3:Y:S01]  /*17810*/  LDC R6, c[0x0][0x230] ;  /* 0x00008c00ff067b82 */ /* 0x000ee20000000800 */
[----:B------:R-:W-:Y:S01]  /*17820*/  ISETP.GE.U32.AND P3, PT, R0, 0x7fffff49, PT ;  /* 0x7fffff490000780c */ /* 0x000fe20003f66070 */
[----:B-1----:R-:W-:Y:S01]  /*17830*/  VIADD R0, R251, 0xffffffaa ;  /* 0xffffffaafb007836 */ /* 0x002fe20000000000 */
[----:B------:R-:W-:Y:S04]  /*17840*/  LDGSTS.E [R250+0x60004], desc[UR60][R136.64], !P0 ;  /* 0x6000400088fa7fae */ /* 0x000fe8000c12187c */
[----:B------:R-:W-:Y:S01]  /*17850*/  LDGSTS.E [R250+0x60008], desc[UR60][R160.64], !P6 ;  /* 0x60008000a0fa7fae */ /* 0x000fe2000f12187c */
[----:B------:R-:W1:Y:S01]  /*17860*/  LDC R242, c[0x0][0x230] ;  /* 0x00008c00fff27b82 */ /* 0x000e620000000800 */
[----:B------:R-:W-:-:S07]  /*17870*/  ISETP.GE.U32.AND P6, PT, R0, 0x7fffff2b, PT ;  /* 0x7fffff2b0000780c */ /* 0x000fce0003fc6070 */
[----:B------:R-:W1:Y:S01]  /*17880*/  LDC R241, c[0x0][0x230] ;  /* 0x00008c00fff17b82 */ /* 0x000e620000000800 */
[----:B----4-:R-:W-:Y:S01]  /*17890*/  IADD3 R0, R240, -0x58, RZ ;  /* 0xffffffa8f0007810 */ /* 0x010fe20007ffe0ff */
[----:B------:R-:W-:Y:S06]  /*178a0*/  LDGSTS.E [R250+0x6000c], desc[UR60][R230.64], !P5 ;  /* 0x6000c000e6fa7fae */ /* 0x000fec000e92187c */
[----:B------:R-:W4:Y:S01]  /*178b0*/  LDC R243, c[0x0][0x230] ;  /* 0x00008c00fff37b82 */ /* 0x000f220000000800 */
[----:B--2---:R-:W-:Y:S01]  /*178c0*/  VIADD R4, R244, 0xffffffab ;  /* 0xffffffabf4047836 */ /* 0x004fe20000000000 */
[----:B------:R-:W-:Y:S01]  /*178d0*/  LDGSTS.E [R250+0x64000], desc[UR60][R140.64], !P4 ;  /* 0x640000008cfa7fae */ /* 0x000fe2000e12187c */
[----:B------:R-:W-:-:S05]  /*178e0*/  ISETP.GE.U32.AND P4, PT, R0, 0x7fffff29, PT ;  /* 0x7fffff290000780c */ /* 0x000fca0003f86070 */
[----:B------:R-:W2:Y:S01]  /*178f0*/  LDC R240, c[0x0][0x230] ;  /* 0x00008c00fff07b82 */ /* 0x000ea20000000800 */
[----:B------:R-:W-:Y:S01]  /*17900*/  VIADD R0, R5, 0xffffff8b ;  /* 0xffffff8b05007836 */ /* 0x000fe20000000000 */
[----:B------:R-:W-:Y:S01]  /*17910*/  ISETP.GE.U32.AND P0, PT, R4, 0x7fffff2c, PT ;  /* 0x7fffff2c0400780c */ /* 0x000fe20003f06070 */
[----:B------:R-:W-:Y:S01]  /*17920*/  LDGSTS.E [R250+0x64004], desc[UR60][R156.64], !P1 ;  /* 0x640040009cfa7fae */ /* 0x000fe2000c92187c */
[----:B---3--:R-:W-:Y:S02]  /*17930*/  VIADD R4, R6, 0xffffffa9 ;  /* 0xffffffa906047836 */ /* 0x008fe40000000000 */
[----:B------:R-:W-:Y:S01]  /*17940*/  ISETP.GE.U32.AND P1, PT, R0, 0x7fffff0c, PT ;  /* 0x7fffff0c0000780c */ /* 0x000fe20003f26070 */
[----:B-1----:R-:W-:Y:S01]  /*17950*/  VIADD R0, R242, 0xffffff89 ;  /* 0xffffff89f2007836 */ /* 0x002fe20000000000 */
[----:B------:R-:W1:Y:S01]  /*17960*/  LDC R251, c[0x0][0x230] ;  /* 0x00008c00fffb7b82 */ /* 0x000e620000000800 */
[----:B------:R-:W-:Y:S01]  /*17970*/  LDGSTS.E [R250+0x64008], desc[UR60][R146.64], !P2 ;  /* 0x6400800092fa7fae */ /* 0x000fe2000d12187c */
[----:B------:R-:W-:Y:S01]  /*17980*/  ISETP.GE.U32.AND P5, PT, R4, 0x7fffff2a, PT ;  /* 0x7fffff2a0400780c */ /* 0x000fe20003fa6070 */
[----:B------:R-:W-:-:S02]  /*17990*/  VIADD R4, R241, 0xffffff8a ;  /* 0xffffff8af1047836 */ /* 0x000fc40000000000 */
[----:B------:R-:W-:Y:S03]  /*179a0*/  LDGSTS.E [R250+0x6400c], desc[UR60][R166.64], !P3 ;  /* 0x6400c000a6fa7fae */ /* 0x000fe6000d92187c */
[----:B------:R-:W3:Y:S01]  /*179b0*/  LDC R244, c[0x0][0x230] ;  /* 0x00008c00fff47b82 */ /* 0x000ee20000000800 */
[----:B------:R-:W-:Y:S01]  /*179c0*/  ISETP.GE.U32.AND P3, PT, R0, 0x7fffff0a, PT ;  /* 0x7fffff0a0000780c */ /* 0x000fe20003f66070 */
[----:B----4-:R-:W-:Y:S01]  /*179d0*/  VIADD R0, R243, 0xffffff88 ;  /* 0xffffff88f3007836 */ /* 0x010fe20000000000 */
[----:B------:R-:W-:Y:S05]  /*179e0*/  LDGSTS.E [R250+0x68000], desc[UR60][R150.64], !P0 ;  /* 0x6800000096fa7fae */ /* 0x000fea000c12187c */
[----:B------:R-:W4:Y:S01]  /*179f0*/  LDC R6, c[0x0][0x230] ;  /* 0x00008c00ff067b82 */ /* 0x000f220000000800 */
[----:B------:R-:W-:Y:S01]  /*17a00*/  ISETP.GE.U32.AND P0, PT, R0, 0x7fffff09, PT ;  /* 0x7fffff090000780c */ /* 0x000fe20003f06070 */
[----:B--2---:R-:W-:-:S06]  /*17a10*/  VIADD R0, R240, 0xffffffe6 ;  /* 0xffffffe6f0007836 */ /* 0x004fcc0000000000 */
[----:B------:R-:W2:Y:S08]  /*17a20*/  LDC R241, c[0x0][0x230] ;  /* 0x00008c00fff17b82 */ /* 0x000eb00000000800 */
[----:B------:R-:W2:Y:S01]  /*17a30*/  LDC R5, c[0x0][0x230] ;  /* 0x00008c00ff057b82 */ /* 0x000ea20000000800 */
[----:B------:R-:W-:Y:S01]  /*17a40*/  ISETP.GE.U32.AND P2, PT, R4, 0x7fffff0b, PT ;  /* 0x7fffff0b0400780c */ /* 0x000fe20003f46070 */
[----:B------:R-:W-:Y:S06]  /*17a50*/  LDGSTS.E [R250+0x68004], desc[UR60][R224.64], !P6 ;  /* 0x68004000e0fa7fae */ /* 0x000fec000f12187c */
[----:B------:R-:W2:Y:S01]  /*17a60*/  LDC R240, c[0x0][0x230] ;  /* 0x00008c00fff07b82 */ /* 0x000ea20000000800 */
[----:B------:R-:W-:Y:S01]  /*17a70*/  LDGSTS.E [R250+0x68008], desc[UR60][R152.64], !P5 ;  /* 0x6800800098fa7fae */ /* 0x000fe2000e92187c */
[----:B------:R-:W-:Y:S01]  /*17a80*/  ISETP.GE.U32.AND P5, PT, R0, 0x7fffff67, PT ;  /* 0x7fffff670000780c */ /* 0x000fe20003fa6070 */
[----:B-1----:R-:W-:-:S05]  /*17a90*/  VIADD R4, R251, 0xffffffe7 ;  /* 0xffffffe7fb047836 */ /* 0x002fca0000000000 */
[----:B------:R-:W1:Y:S01]  /*17aa0*/  LDC R243, c[0x0][0x230] ;  /* 0x00008c00fff37b82 */ /* 0x000e620000000800 */
[----:B---3--:R-:W-:Y:S01]  /*17ab0*/  VIADD R0, R244, 0xffffffe4 ;  /* 0xffffffe4f4007836 */ /* 0x008fe20000000000 */
[----:B------:R-:W-:Y:S01]  /*17ac0*/  LDGSTS.E [R250+0x6800c], desc[UR60][R154.64], !P4 ;  /* 0x6800c0009afa7fae */ /* 0x000fe2000e12187c */
[----:B------:R-:W-:Y:S01]  /*17ad0*/  ISETP.GE.U32.AND P6, PT, R4, 0x7fffff68, PT ;  /* 0x7fffff680400780c */ /* 0x000fe20003fc6070 */
[----:B----4-:R-:W-:Y:S02]  /*17ae0*/  VIADD R4, R6, 0xffffffe5 ;  /* 0xffffffe506047836 */ /* 0x010fe40000000000 */
[----:B------:R-:W-:Y:S01]  /*17af0*/  LDGSTS.E [R250+0x6c000], desc[UR60][R176.64], !P1 ;  /* 0x6c000000b0fa7fae */ /* 0x000fe2000c92187c */
[----:B------:R-:W-:Y:S01]  /*17b00*/  ISETP.GE.U32.AND P1, PT, R0, 0x7fffff65, PT ;  /* 0x7fffff650000780c */ /* 0x000fe20003f26070 */
[----:B--2---:R-:W-:Y:S01]  /*17b10*/  VIADD R0, R241, 0xffffffc6 ;  /* 0xffffffc6f1007836 */ /* 0x004fe20000000000 */
[----:B------:R-:W-:Y:S01]  /*17b20*/  LOP3.LUT R251, R10, 0x60, RZ, 0x3c, !PT ;  /* 0x000000600afb7812 */ /* 0x000fe200078e3cff */
[----:B------:R-:W2:Y:S01]  /*17b30*/  LDC R241, c[0x0][0x230] ;  /* 0x00008c00fff17b82 */ /* 0x000ea20000000800 */
[----:B------:R-:W-:Y:S01]  /*17b40*/  LDGSTS.E [R250+0x6c004], desc[UR60][R228.64], !P2 ;  /* 0x6c004000e4fa7fae */ /* 0x000fe2000d12187c */
[----:B------:R-:W-:-:S02]  /*17b50*/  ISETP.GE.U32.AND P4, PT, R4, 0x7fffff66, PT ;  /* 0x7fffff660400780c */ /* 0x000fc40003f86070 */
[----:B------:R-:W-:Y:S01]  /*17b60*/  IADD3 R4, R5, -0x39, RZ ;  /* 0xffffffc705047810 */ /* 0x000fe20007ffe0ff */
[----:B------:R-:W-:Y:S01]  /*17b70*/  LDGSTS.E [R250+0x6c008], desc[UR60][R170.64], !P3 ;  /* 0x6c008000aafa7fae */ /* 0x000fe2000d92187c */
[----:B------:R-:W-:Y:S01]  /*17b80*/  ISETP.GE.U32.AND P3, PT, R0, 0x7fffff47, PT ;  /* 0x7fffff470000780c */ /* 0x000fe20003f66070 */
[----:B------:R-:W-:Y:S01]  /*17b90*/  VIADD R0, R240, 0xffffffc5 ;  /* 0xffffffc5f0007836 */ /* 0x000fe20000000000 */
[----:B------:R-:W3:Y:S01]  /*17ba0*/  LDC R5, c[0x0][0x230] ;  /* 0x00008c00ff057b82 */ /* 0x000ee20000000800 */
[----:B------:R-:W-:Y:S01]  /*17bb0*/  LDGSTS.E [R250+0x6c00c], desc[UR60][R158.64], !P0 ;  /* 0x6c00c0009efa7fae */ /* 0x000fe2000c12187c */
[----:B------:R-:W-:Y:S02]  /*17bc0*/  VIADD R251, R251, UR59 ;  /* 0x0000003bfbfb7c36 */ /* 0x000fe40008000000 */
[----:B------:R-:W-:Y:S01]  /*17bd0*/  ISETP.GE.U32.AND P0, PT, R0, 0x7fffff46, PT ;  /* 0x7fffff460000780c */ /* 0x000fe20003f06070 */
[----:B-1----:R-:W-:-:S03]  /*17be0*/  VIADD R0, R243, 0xffffffc4 ;  /* 0xffffffc4f3007836 */ /* 0x002fc60000000000 */
[----:B------:R-:W1:Y:S01]  /*17bf0*/  LDC R242, c[0x0][0x230] ;  /* 0x00008c00fff27b82 */ /* 0x000e620000000800 */
[----:B------:R-:W-:Y:S01]  /*17c00*/  ISETP.GE.U32.AND P2, PT, R4, 0x7fffff48, PT ;  /* 0x7fffff480400780c */ /* 0x000fe20003f46070 */
[----:B------:R-:W-:Y:S01]  /*17c10*/  LDGSTS.E [R251+0x60000], desc[UR60][R194.64], !P6 ;  /* 0x60000000c2fb7fae */ /* 0x000fe2000f12187c */
[----:B------:R-:W-:Y:S01]  /*17c20*/  ISETP.GE.U32.AND P6, PT, R0, 0x7fffff45, PT ;  /* 0x7fffff450000780c */ /* 0x000fe20003fc6070 */
[----:B------:R-:W-:Y:S02]  /*17c30*/  VIADD R0, R252, 0xffffffa6 ;  /* 0xffffffa6fc007836 */ /* 0x000fe40000000000 */
[----:B------:R-:W-:Y:S02]  /*17c40*/  LDGSTS.E [R251+0x60004], desc[UR60][R168.64], !P5 ;  /* 0x60004000a8fb7fae */ /* 0x000fe4000e92187c */
[----:B------:R-:W4:Y:S02]  /*17c50*/  LDC R244, c[0x0][0x230] ;  /* 0x00008c00fff47b82 */ /* 0x000f240000000800 */
[----:B------:R-:W-:Y:S01]  /*17c60*/  LDGSTS.E [R251+0x60008], desc[UR60][R164.64], !P4 ;  /* 0x60008000a4fb7fae */ /* 0x000fe2000e12187c */
[----:B------:R-:W-:Y:S01]  /*17c70*/  ISETP.GE.U32.AND P4, PT, R0, 0x7fffff27, PT ;  /* 0x7fffff270000780c */ /* 0x000fe20003f86070 */
[----:B--2---:R-:W-:-:S02]  /*17c80*/  VIADD R0, R241, 0xffffffa4 ;  /* 0xffffffa4f1007836 */ /* 0x004fc40000000000 */
[----:B------:R-:W-:Y:S02]  /*17c90*/  LDGSTS.E [R251+0x6000c], desc[UR60][R180.64], !P1 ;  /* 0x6000c000b4fb7fae */ /* 0x000fe4000c92187c */
[----:B------:R-:W2:Y:S02]  /*17ca0*/  LDC R6, c[0x0][0x230] ;  /* 0x00008c00ff067b82 */ /* 0x000ea40000000800 */
[----:B------:R-:W-:Y:S01]  /*17cb0*/  LDGSTS.E [R251+0x64000], desc[UR60][R172.64], !P2 ;  /* 0x64000000acfb7fae */ /* 0x000fe2000d12187c */
[----:B------:R-:W-:-:S05]  /*17cc0*/  ISETP.GE.U32.AND P2, PT, R0, 0x7fffff25, PT ;  /* 0x7fffff250000780c */ /* 0x000fca0003f46070 */
[----:B------:R-:W2:Y:S01]  /*17cd0*/  LDC R243, c[0x0][0x230] ;  /* 0x00008c00fff37b82 */ /* 0x000ea20000000800 */
[----:B---3--:R-:W-:Y:S01]  /*17ce0*/  IADD3 R0, R5, -0x79, RZ ;  /* 0xffffff8705007810 */ /* 0x008fe20007ffe0ff */
[----:B-1----:R-:W-:Y:S01]  /*17cf0*/  VIADD R4, R242, 0xffffffa7 ;  /* 0xffffffa7f2047836 */ /* 0x002fe20000000000 */
[----:B------:R-:W-:Y:S05]  /*17d00*/  LDGSTS.E [R251+0x64004], desc[UR60][R198.64], !P3 ;  /* 0x64004000c6fb7fae */ /* 0x000fea000d92187c */
[----:B------:R-:W1:Y:S08]  /*17d10*/  LDC R5, c[0x0][0x230] ;  /* 0x00008c00ff057b82 */ /* 0x000e700000000800 */
[----:B------:R-:W3:Y:S01]  /*17d20*/  LDC R240, c[0x0][0x230] ;  /* 0x00008c00fff07b82 */ /* 0x000ee20000000800 */
[----:B------:R-:W-:Y:S01]  /*17d30*/  ISETP.GE.U32.AND P5, PT, R4, 0x7fffff28, PT ;  /* 0x7fffff280400780c */ /* 0x000fe20003fa6070 */
[----:B------:R-:W-:Y:S01]  /*17d40*/  LDGSTS.E [R251+0x64008], desc[UR60][R178.64], !P0 ;  /* 0x64008000b2fb7fae */ /* 0x000fe2000c12187c */
[----:B------:R-:W-:-:S05]  /*17d50*/  ISETP.GE.U32.AND P3, PT, R0, 0x7fffff08, PT ;  /* 0x7fffff080000780c */ /* 0x000fca0003f66070 */
[----:B------:R-:W3:Y:S01]  /*17d60*/  LDC R252, c[0x0][0x230] ;  /* 0x00008c00fffc7b82 */ /* 0x000ee20000000800 */
[----:B----4-:R-:W-:Y:S01]  /*17d70*/  VIADD R0, R244, 0xffffff85 ;  /* 0xffffff85f4007836 */ /* 0x010fe20000000000 */
[----:B------:R-:W-:Y:S01]  /*17d80*/  LDGSTS.E [R251+0x6400c], desc[UR60][R174.64], !P6 ;  /* 0x6400c000aefb7fae */ /* 0x000fe2000f12187c */
[----:B--2---:R-:W-:-:S05]  /*17d90*/  VIADD R4, R6, 0xffffffa5 ;  /* 0xffffffa506047836 */ /* 0x004fca0000000000 */
[----:B------:R-:W2:Y:S01]  /*17da0*/  LDC R241, c[0x0][0x230] ;  /* 0x00008c00fff17b82 */ /* 0x000ea20000000800 */
[----:B------:R-:W-:Y:S01]  /*17db0*/  ISETP.GE.U32.AND P6, PT, R0, 0x7fffff06, PT ;  /* 0x7fffff060000780c */ /* 0x000fe20003fc6070 */
[----:B------:R-:W-:Y:S01]  /*17dc0*/  VIADD R0, R243, 0xffffff84 ;  /* 0xffffff84f3007836 */ /* 0x000fe20000000000 */
[----:B------:R-:W-:Y:S05]  /*17dd0*/  LDGSTS.E [R251+0x68000], desc[UR60][R182.64], !P5 ;  /* 0x68000000b6fb7fae */ /* 0x000fea000e92187c */
[----:B------:R-:W4:Y:S01]  /*17de0*/  LDC R6, c[0x0][0x230] ;  /* 0x00008c00ff067b82 */ /* 0x000f220000000800 */
[----:B------:R-:W-:Y:S01]  /*17df0*/  ISETP.GE.U32.AND P5, PT, R0, 0x7fffff05, PT ;  /* 0x7fffff050000780c */ /* 0x000fe20003fa6070 */
[----:B-1----:R-:W-:Y:S01]  /*17e00*/  VIADD R0, R5, 0xffffffe2 ;  /* 0xffffffe205007836 */ /* 0x002fe20000000000 */
[----:B------:R-:W-:Y:S01]  /*17e10*/  ISETP.GE.U32.AND P1, PT, R4, 0x7fffff26, PT ;  /* 0x7fffff260400780c */ /* 0x000fe20003f26070 */
[----:B---3--:R-:W-:Y:S01]  /*17e20*/  VIADD R4, R240, 0xffffff86 ;  /* 0xffffff86f0047836 */ /* 0x008fe20000000000 */
[----:B------:R-:W-:Y:S03]  /*17e30*/  LDGSTS.E [R251+0x68004], desc[UR60][R226.64], !P4 ;  /* 0x68004000e2fb7fae */ /* 0x000fe6000e12187c */
[----:B------:R-:W1:Y:S01]  /*17e40*/  LDC R5, c[0x0][0x230] ;  /* 0x00008c00ff057b82 */ /* 0x000e620000000800 */
[----:B------:R-:W-:Y:S01]  /*17e50*/  ISETP.GE.U32.AND P0, PT, R4, 0x7fffff07, PT ;  /* 0x7fffff070400780c */ /* 0x000fe20003f06070 */
[----:B------:R-:W-:-:S06]  /*17e60*/  VIADD R4, R252, 0xffffffe3 ;  /* 0xffffffe3fc047836 */ /* 0x000fcc0000000000 */
[----:B------:R-:W3:Y:S01]  /*17e70*/  LDC R8, c[0x0][0x230] ;  /* 0x00008c00ff087b82 */ /* 0x000ee20000000800 */
[----:B------:R-:W-:Y:S01]  /*17e80*/  ISETP.GE.U32.AND P4, PT, R4, 0x7fffff64, PT ;  /* 0x7fffff640400780c */ /* 0x000fe20003f86070 */
[----:B------:R3:W-:Y:S01]  /*17e90*/  STL.64 [R1+0x1590], R238 ;  /* 0x001590ee01007387 */ /* 0x0007e20000100a00 */
[----:B--2---:R-:W-:-:S03]  /*17ea0*/  VIADD R4, R241, 0xffffffe1 ;  /* 0xffffffe1f1047836 */ /* 0x004fc60000000000 */
[----:B------:R-:W-:Y:S02]  /*17eb0*/  STL.64 [R1+0x1598], R28 ;  /* 0x0015981c01007387 */ /* 0x000fe40000100a00 */
[----:B------:R-:W2:Y:S02]  /*17ec0*/  LDC R242, c[0x0][0x230] ;  /* 0x00008c00fff27b82 */ /* 0x000ea40000000800 */
[----:B------:R-:W-:Y:S04]  /*17ed0*/  STL.64 [R1+0x15a0], R42 ;  /* 0x0015a02a01007387 */ /* 0x000fe80000100a00 */
[----:B------:R-:W-:Y:S02]  /*17ee0*/  STL.64 [R1+0x15a8], R32 ;  /* 0x0015a82001007387 */ /* 0x000fe40000100a00 */
[----:B------:R-:W2:Y:S02]  /*17ef0*/  LDC R240, c[0x0][0x230] ;  /* 0x00008c00fff07b82 */ /* 0x000ea40000000800 */
[----:B------:R-:W-:Y:S04]  /*17f00*/  LDGSTS.E [R251+0x68008], desc[UR60][R220.64], !P1 ;  /* 0x68008000dcfb7fae */ /* 0x000fe8000c92187c */
[----:B------:R-:W-:Y:S02]  /*17f10*/  STL.64 [R1+0x15b0], R58 ;  /* 0x0015b03a01007387 */ /* 0x000fe40000100a00 */
[----:B------:R-:W2:Y:S02]  /*17f20*/  LDC R244, c[0x0][0x230] ;  /* 0x00008c00fff47b82 */ /* 0x000ea40000000800 */
[----:B------:R-:W-:Y:S01]  /*17f30*/  LDGSTS.E [R251+0x6800c], desc[UR60][R184.64], !P2 ;  /* 0x6800c000b8fb7fae */ /* 0x000fe2000d12187c */
[----:B------:R-:W-:Y:S01]  /*17f40*/  ISETP.GE.U32.AND P2, PT, R4, 0x7fffff62, PT ;  /* 0x7fffff620400780c */ /* 0x000fe20003f46070 */
[----:B----4-:R-:W-:-:S02]  /*17f50*/  VIADD R4, R6, 0xffffffc3 ;  /* 0xffffffc306047836 */ /* 0x010fc40000000000 */
[----:B------:R-:W-:Y:S01]  /*17f60*/  STL.64 [R1+0x15b8], R36 ;  /* 0x0015b82401007387 */ /* 0x000fe20000100a00 */
[----:B------:R-:W-:Y:S01]  /*17f70*/  ISETP.GE.U32.AND P1, PT, R0, 0x7fffff63, PT ;  /* 0x7fffff630000780c */ /* 0x000fe20003f26070 */
[----:B------:R-:W4:Y:S02]  /*17f80*/  LDC R243, c[0x0][0x230] ;  /* 0x00008c00fff37b82 */ /* 0x000f240000000800 */
[----:B------:R-:W-:Y:S04]  /*17f90*/  STL.64 [R1+0x15c0], R48 ;  /* 0x0015c03001007387 */ /* 0x000fe80000100a00 */
[----:B------:R-:W-:Y:S02]  /*17fa0*/  STL.64 [R1+0x15c8], R38 ;  /* 0x0015c82601007387 */ /* 0x000fe40000100a00 */
[----:B------:R-:W4:Y:S02]  /*17fb0*/  LDC R252, c[0x0][0x230] ;  /* 0x00008c00fffc7b82 */ /* 0x000f240000000800 */
[----:B------:R-:W-:Y:S04]  /*17fc0*/  STL.64 [R1+0x15d0], R40 ;  /* 0x0015d02801007387 */ /* 0x000fe80000100a00 */
[----:B------:R-:W-:Y:S02]  /*17fd0*/  STL.64 [R1+0x15d8], R52 ;  /* 0x0015d83401007387 */ /* 0x000fe40000100a00 */
[----:B------:R-:W4:Y:S02]  /*17fe0*/  LDC R241, c[0x0][0x230] ;  /* 0x00008c00fff17b82 */ /* 0x000f240000000800 */
[----:B------:R-:W-:Y:S04]  /*17ff0*/  LDGSTS.E [R251+0x6c000], desc[UR60][R186.64], !P3 ;  /* 0x6c000000bafb7fae */ /* 0x000fe8000d92187c */
[----:B------:R-:W-:Y:S02]  /*18000*/  STL.64 [R1+0x15e0], R46 ;  /* 0x0015e02e01007387 */ /* 0x000fe40000100a00 */
[----:B------:R-:W4:Y:S02]  /*18010*/  LDC R6, c[0x0][0x230] ;  /* 0x00008c00ff067b82 */ /* 0x000f240000000800 */
[----:B------:R-:W-:Y:S01]  /*18020*/  LDGSTS.E [R251+0x6c004], desc[UR60][R188.64], !P0 ;  /* 0x6c004000bcfb7fae */ /* 0x000fe2000c12187c */
[----:B------:R-:W-:Y:S01]  /*18030*/  ISETP.GE.U32.AND P0, PT, R4, 0x7fffff44, PT ;  /* 0x7fffff440400780c */ /* 0x000fe20003f06070 */
[----:B-1----:R-:W-:-:S02]  /*18040*/  VIADD R4, R5, 0xffffffc1 ;  /* 0xffffffc105047836 */ /* 0x002fc40000000000 */
[----:B------:R-:W-:Y:S04]  /*18050*/  STL.64 [R1+0x15e8], R44 ;  /* 0x0015e82c01007387 */ /* 0x000fe80000100a00 */
[----:B------:R-:W-:Y:S04]  /*18060*/  STL.64 [R1+0x15f0], R236 ;  /* 0x0015f0ec01007387 */ /* 0x000fe80000100a00 */
[----:B------:R-:W-:Y:S04]  /*18070*/  STL.64 [R1+0x15f8], R50 ;  /* 0x0015f83201007387 */ /* 0x000fe80000100a00 */
[----:B------:R-:W-:Y:S04]  /*18080*/  STL.64 [R1+0x1600], R66 ;  /* 0x0016004201007387 */ /* 0x000fe80000100a00 */
[----:B------:R-:W-:Y:S04]  /*18090*/  STL.64 [R1+0x1608], R56 ;  /* 0x0016083801007387 */ /* 0x000fe80000100a00 */
[----:B------:R-:W-:Y:S04]  /*180a0*/  LDGSTS.E [R251+0x6c008], desc[UR60][R190.64], !P6 ;  /* 0x6c008000befb7fae */ /* 0x000fe8000f12187c */
[----:B------:R1:W-:Y:S04]  /*180b0*/  STL.64 [R1+0x1610], R68 ;  /* 0x0016104401007387 */ /* 0x0003e80000100a00 */
[----:B------:R-:W-:Y:S01]  /*180c0*/  LDGSTS.E [R251+0x6c00c], desc[UR60][R192.64], !P5 ;  /* 0x6c00c000c0fb7fae */ /* 0x000fe2000e92187c */
[----:B------:R-:W-:Y:S01]  /*180d0*/  ISETP.GE.U32.AND P5, PT, R4, 0x7fffff42, PT ;  /* 0x7fffff420400780c */ /* 0x000fe20003fa6070 */
[----:B---3--:R-:W-:-:S02]  /*180e0*/  VIADD R4, R8, 0xffffffc0 ;  /* 0xffffffc008047836 */ /* 0x008fc40000000000 */
[----:B------:R-:W3:Y:S04]  /*180f0*/  LDL.64 R14, [R1+0x58] ;  /* 0x00005800010e7983 */ /* 0x000ee80000100a00 */
[----:B------:R-:W3:Y:S04]  /*18100*/  LDL.64 R34, [R1+0x50] ;  /* 0x0000500001227983 */ /* 0x000ee80000100a00 */
[----:B------:R-:W3:Y:S01]  /*18110*/  LDL.64 R8, [R1+0x48] ;  /* 0x0000480001087983 */ /* 0x000ee20000100a00 */
[----:B--2---:R-:W-:Y:S02]  /*18120*/  VIADD R0, R242, 0xffffffe0 ;  /* 0xffffffe0f2007836 */ /* 0x004fe40000000000 */
[----:B----4-:R-:W-:Y:S01]  /*18130*/  VIADD R5, R243, 0xffffffa3 ;  /* 0xffffffa3f3057836 */ /* 0x010fe20000000000 */
[----:B------:R-:W2:Y:S01]  /*18140*/  LDL.64 R238, [R1+0x858] ;  /* 0x0008580001ee7983 */ /* 0x000ea20000100a00 */
[----:B------:R-:W4:Y:S01]  /*18150*/  LDC R242, c[0x0][0x230] ;  /* 0x00008c00fff27b82 */ /* 0x000f220000000800 */
[----:B------:R-:W-:-:S02]  /*18160*/  ISETP.GE.U32.AND P3, PT, R0, 0x7fffff61, PT ;  /* 0x7fffff610000780c */ /* 0x000fc40003f66070 */
[----:B------:R-:W-:Y:S01]  /*18170*/  IADD3 R0, R240, -0x3e, RZ ;  /* 0xffffffc2f0007810 */ /* 0x000fe20007ffe0ff */
[----:B------:R-:W2:Y:S03]  /*18180*/  LDL.64 R22, [R1+0x818] ;  /* 0x0008180001167983 */ /* 0x000ea60000100a00 */
[----:B------:R-:W-:Y:S01]  /*18190*/  ISETP.GE.U32.AND P6, PT, R0, 0x7fffff43, PT ;  /* 0x7fffff430000780c */ /* 0x000fe20003fc6070 */
[----:B------:R-:W2:Y:S01]  /*181a0*/  LDL.64 R24, [R1+0x7d8] ;  /* 0x0007d80001187983 */ /* 0x000ea20000100a00 */
[----:B------:R-:W-:Y:S01]  /*181b0*/  LOP3.LUT R0, R10, 0x70, RZ, 0x3c, !PT ;  /* 0x000000700a007812 */ /* 0x000fe200078e3cff */
[----:B------:R-:W1:Y:S02]  /*181c0*/  LDC R240, c[0x0][0x230] ;  /* 0x00008c00fff07b82 */ /* 0x000e640000000800 */
[----:B------:R-:W2:Y:S02]  /*181d0*/  LDL.64 R54, [R1+0x798] ;  /* 0x0007980001367983 */ /* 0x000ea40000100a00 */
[----:B------:R-:W-:-:S02]  /*181e0*/  VIADD R0, R0, UR59 ;  /* 0x0000003b00007c36 */ /* 0x000fc40008000000 */
[----:B------:R-:W2:Y:S02]  /*181f0*/  LDL.64 R18, [R1+0x758] ;  /* 0x0007580001127983 */ /* 0x000ea40000100a00 */
[----:B------:R-:W4:Y:S02]  /*18200*/  LDC R243, c[0x0][0x230] ;  /* 0x00008c00fff37b82 */ /* 0x000f240000000800 */
[----:B------:R-:W-:Y:S01]  /*18210*/  LDGSTS.E [R0+0x60000], desc[UR60][R202.64], !P4 ;  /* 0x60000000ca007fae */ /* 0x000fe2000e12187c */
[----:B------:R-:W-:Y:S01]  /*18220*/  ISETP.GE.U32.AND P4, PT, R4, 0x7fffff41, PT ;  /* 0x7fffff410400780c */ /* 0x000fe20003f86070 */
[----:B------:R-:W-:Y:S02]  /*18230*/  VIADD R4, R244, 0xffffffa2 ;  /* 0xffffffa2f4047836 */ /* 0x000fe40000000000 */
[----:B------:R-:W-:Y:S02]  /*18240*/  LDGSTS.E [R0+0x60004], desc[UR60][R196.64], !P1 ;  /* 0x60004000c4007fae */ /* 0x000fe4000c92187c */
[----:B------:R-:W4:Y:S02]  /*18250*/  LDC R244, c[0x0][0x230] ;  /* 0x00008c00fff47b82 */ /* 0x000f240000000800 */
[----:B------:R-:W-:Y:S01]  /*18260*/  LDGSTS.E [R0+0x60008], desc[UR60][R212.64], !P2 ;  /* 0x60008000d4007fae */ /* 0x000fe2000d12187c */
[----:B------:R-:W-:Y:S01]  /*18270*/  ISETP.GE.U32.AND P2, PT, R4, 0x7fffff23, PT ;  /* 0x7fffff230400780c */ /* 0x000fe20003f46070 */
[----:B------:R-:W-:Y:S01]  /*18280*/  VIADD R4, R252, 0xffffffa0 ;  /* 0xffffffa0fc047836 */ /* 0x000fe20000000000 */
[----:B------:R-:W-:Y:S01]  /*18290*/  ISETP.GE.U32.AND P1, PT, R5, 0x7fffff24, PT ;  /* 0x7fffff240500780c */ /* 0x000fe20003f26070 */
[----:B------:R-:W-:Y:S01]  /*182a0*/  LDGSTS.E [R0+0x6000c], desc[UR60][R200.64], !P3 ;  /* 0x6000c000c8007fae */ /* 0x000fe2000d92187c */
[----:B------:R-:W-:Y:S01]  /*182b0*/  VIADD R5, R241, 0xffffffa1 ;  /* 0xffffffa1f1057836 */ /* 0x000fe20000000000 */
[----:B------:R-:W2:Y:S02]  /*182c0*/  LDC R252, c[0x0][0x230] ;  /* 0x00008c00fffc7b82 */ /* 0x000ea40000000800 */
[----:B------:R-:W-:Y:S01]  /*182d0*/  LDGSTS.E [R0+0x64000], desc[UR60][R208.64], !P0 ;  /* 0x64000000d0007fae */ /* 0x000fe2000c12187c */
[----:B------:R-:W-:Y:S01]  /*182e0*/  ISETP.GE.U32.AND P0, PT, R4, 0x7fffff21, PT ;  /* 0x7fffff210400780c */ /* 0x000fe20003f06070 */
[----:B------:R-:W-:Y:S01]  /*182f0*/  VIADD R4, R6, 0xffffff83 ;  /* 0xffffff8306047836 */ /* 0x000fe20000000000 */
[----:B------:R-:W-:Y:S01]  /*18300*/  ISETP.GE.U32.AND P3, PT, R5, 0x7fffff22, PT ;  /* 0x7fffff220500780c */ /* 0x000fe20003f66070 */
[----:B------:R-:W-:Y:S03]  /*18310*/  LDGSTS.E [R0+0x64004], desc[UR60][R206.64], !P6 ;  /* 0x64004000ce007fae */ /* 0x000fe6000f12187c */
[----:B------:R-:W-:Y:S01]  /*18320*/  ISETP.GE.U32.AND P6, PT, R4, 0x7fffff04, PT ;  /* 0x7fffff040400780c */ /* 0x000fe20003fc6070 */
[----:B------:R-:W-:Y:S04]  /*18330*/  LDGSTS.E [R0+0x64008], desc[UR60][R204.64], !P5 ;  /* 0x64008000cc007fae */ /* 0x000fe8000e92187c */
[----:B------:R-:W-:Y:S04]  /*18340*/  LDGSTS.E [R0+0x6400c], desc[UR60][R222.64], !P4 ;  /* 0x6400c000de007fae */ /* 0x000fe8000e12187c */
[----:B------:R-:W-:Y:S04]  /*18350*/  LDGSTS.E [R0+0x68000], desc[UR60][R214.64], !P1 ;  /* 0x68000000d6007fae */ /* 0x000fe8000c92187c */
[----:B------:R-:W-:Y:S04]  /*18360*/  LDGSTS.E [R0+0x68004], desc[UR60][R210.64], !P2 ;  /* 0x68004000d2007fae */ /* 0x000fe8000d12187c */
[----:B------:R-:W2:Y:S04]  /*18370*/  LDL.64 R26, [R1+0x6d8] ;  /* 0x0006d800011a7983 */ /* 0x000ea80000100a00 */
[----:B------:R-:W2:Y:S04]  /*18380*/  LDL.64 R16, [R1+0x658] ;  /* 0x0006580001107983 */ /* 0x000ea80000100a00 */
[----:B---3--:R3:W-:Y:S04]  /*18390*/  LDGSTS.E [R0+0x68008], desc[UR60][R14.64], !P3 ;  /* 0x680080000e007fae */ /* 0x0087e8000d92187c */
[----:B------:R-:W-:Y:S04]  /*183a0*/  LDGSTS.E [R0+0x6800c], desc[UR60][R34.64], !P0 ;  /* 0x6800c00022007fae */ /* 0x000fe8000c12187c */
[----:B------:R-:W-:Y:S01]  /*183b0*/  LDGSTS.E [R0+0x6c000], desc[UR60][R8.64], !P6 ;  /* 0x6c00000008007fae */ /* 0x000fe2000f12187c */
[----:B-1----:R-:W-:Y:S01]  /*183c0*/  IADD3 R6, R240, -0x80, RZ ;  /* 0xffffff80f0067810 */ /* 0x002fe20007ffe0ff */
[----:B----4-:R-:W-:-:S02]  /*183d0*/  VIADD R7, R242, 0x7f ;  /* 0x0000007ff2077836 */ /* 0x010fc40000000000 */
[----:B------:R-:W1:Y:S01]  /*183e0*/  LDC R242, c[0x0][0x230] ;  /* 0x00008c00fff27b82 */ /* 0x000e620000000800 */
[----:B------:R-:W4:Y:S04]  /*183f0*/  LDL.64 R34, [R1+0x698] ;  /* 0x0006980001227983 */ /* 0x000f280000100a00 */
[----:B------:R-:W4:Y:S01]  /*18400*/  LDL.64 R8, [R1+0x718] ;  /* 0x0007180001087983 */ /* 0x000f220000100a00 */
[C---:B------:R-:W-:Y:S01]  /*18410*/  ISETP.GE.AND P5, PT, R21.reuse, R6, PT ;  /* 0x000000061500720c */ /* 0x040fe20003fa6270 */
[----:B------:R-:W-:Y:S01]  /*18420*/  VIADD R241, R244, 0xffffff81 ;  /* 0xffffff81f4f17836 */ /* 0x000fe20000000000 */
[----:B------:R-:W-:Y:S01]  /*18430*/  ISETP.GE.AND P4, PT, R21, UR4, PT ;  /* 0x0000000415007c0c */ /* 0x000fe2000bf86270 */
[----:B---3--:R-:W3:Y:S01]  /*18440*/  LDC.64 R14, c[0x0][0x238] ;  /* 0x00008e00ff0e7b82 */ /* 0x008ee20000000a00 */
[----:B------:R-:W-:Y:S01]  /*18450*/  SEL R4, RZ, 0x4, P5 ;  /* 0x00000004ff047807 */ /* 0x000fe20002800000 */
[----:B------:R-:W-:Y:S01]  /*18460*/  VIADD R240, R243, 0xffffff82 ;  /* 0xffffff82f3f07836 */ /* 0x000fe20000000000 */
[----:B------:R-:W-:Y:S01]  /*18470*/  ISETP.GT.AND P5, PT, R7, 0x7f, PT ;  /* 0x0000007f0700780c */ /* 0x000fe20003fa4270 */
[----:B------:R-:W4:Y:S03]  /*18480*/  LDL.64 R20, [R1+0x618] ;  /* 0x0006180001147983 */ /* 0x000f260000100a00 */
[----:B------:R-:W-:-:S02]  /*18490*/  SEL R5, RZ, 0x4, !P5 ;  /* 0x00000004ff057807 */ /* 0x000fc40006800000 */
[----:B------:R-:W-:Y:S02]  /*184a0*/  ISETP.GE.U32.AND P1, PT, R240, 0x7fffff03, PT ;  /* 0x7fffff03f000780c */ /* 0x000fe40003f26070 */
[----:B------:R-:W-:Y:S01]  /*184b0*/  SEL R5, R5, RZ, !P4 ;  /* 0x000000ff05057207 */ /* 0x000fe20006000000 */
[----:B------:R-:W2:Y:S01]  /*184c0*/  LDC R240, c[0x0][0x230] ;  /* 0x00008c00fff07b82 */ /* 0x000ea20000000800 */
[----:B------:R-:W-:Y:S02]  /*184d0*/  ISETP.GE.U32.AND P4, PT, R241, 0x7fffff02, PT ;  /* 0x7fffff02f100780c */ /* 0x000fe40003f86070 */
[----:B------:R-:W-:-:S05]  /*184e0*/  ISETP.GT.AND P5, PT, R7, 0xff, PT ;  /* 0x000000ff0700780c */ /* 0x000fca0003fa4270 */
[----:B------:R-:W2:Y:S01]  /*184f0*/  LDC R241, c[0x0][0x230] ;  /* 0x00008c00fff17b82 */ /* 0x000ea20000000800 */
[----:B------:R-:W-:Y:S01]  /*18500*/  SEL R4, R4, RZ, P5 ;  /* 0x000000ff04047207 */ /* 0x000fe20002800000 */
[----:B------:R-:W-:Y:S03]  /*18510*/  LDGSTS.E [R0+0x6c004], desc[UR60][R126.64], !P1 ;  /* 0x6c0040007e007fae */ /* 0x000fe6000c92187c */
[----:B------:R-:W-:Y:S01]  /*18520*/  ISETP.NE.U32.AND P3, PT, R4, RZ, PT ;  /* 0x000000ff0400720c */ /* 0x000fe20003f65070 */
[----:B-1----:R-:W-:Y:S01]  /*18530*/  VIADD R4, R242, 0xffffff7f ;  /* 0xffffff7ff2047836 */ /* 0x002fe20000000000 */
[----:B------:R-:W-:Y:S01]  /*18540*/  ISETP.GE.U32.AND P2, PT, R6, 0x7fffff01, PT ;  /* 0x7fffff010600780c */ /* 0x000fe20003f46070 */
[----:B------:R-:W-:Y:S01]  /*18550*/  LDGSTS.E [R0+0x6c008], desc[UR60][R216.64], !P4 ;  /* 0x6c008000d8007fae */ /* 0x000fe2000e12187c */
[----:B------:R-:W-:Y:S02]  /*18560*/  ISETP.NE.U32.AND P5, PT, R5, RZ, PT ;  /* 0x000000ff0500720c */ /* 0x000fe40003fa5070 */
[----:B------:R-:W-:Y:S01]  /*18570*/  ISETP.GE.U32.AND P0, PT, R4, 0x7fffff00, PT ;  /* 0x7fffff000400780c */ /* 0x000fe20003f06070 */
[----:B------:R-:W-:-:S02]  /*18580*/  VIADD R4, R12, 0xffffff7d ;  /* 0xffffff7d0c047836 */ /* 0x000fc40000000000 */
[----:B------:R-:W-:Y:S02]  /*18590*/  VIADD R5, R13, 0xffffff7e ;  /* 0xffffff7e0d057836 */ /* 0x000fe40000000000 */
[----:B---3--:R-:W-:Y:S01]  /*185a0*/  IMAD.MOV.U32 R6, RZ, RZ, R14 ;  /* 0x000000ffff067224 */ /* 0x008fe200078e000e */
[----:B------:R-:W-:Y:S01]  /*185b0*/  ISETP.GE.U32.AND P1, PT, R4, 0x7ffffefe, PT ;  /* 0x7ffffefe0400780c */ /* 0x000fe20003f26070 */
[----:B------:R-:W-:Y:S01]  /*185c0*/  IMAD.MOV.U32 R7, RZ, RZ, R15 ;  /* 0x000000ffff077224 */ /* 0x000fe200078e000f */
[----:B------:R-:W-:Y:S01]  /*185d0*/  ISETP.GE.U32.AND P6, PT, R5, 0x7ffffeff, PT ;  /* 0x7ffffeff0500780c */ /* 0x000fe20003fc6070 */
[----:B------:R-:W-:Y:S01]  /*185e0*/  LDGSTS.E [R0+0x6c00c], desc[UR60][R218.64], !P2 ;  /* 0x6c00c000da007fae */ /* 0x000fe2000d12187c */
[----:B--2---:R-:W-:Y:S01]  /*185f0*/  IADD3 R5, R240, -0x84, RZ ;  /* 0xffffff7cf0057810 */ /* 0x004fe20007ffe0ff */
[----:B------:R-:W-:-:S03]  /*18600*/  VIADD R4, R241, 0xffffff7b ;  /* 0xffffff7bf1047836 */ /* 0x000fc60000000000 */
[----:B------:R-:W-:Y:S01]  /*18610*/  ISETP.GE.U32.AND P4, PT, R5, 0x7ffffefd, PT ;  /* 0x7ffffefd0500780c */ /* 0x000fe20003f86070 */
[----:B------:R-:W2:Y:S01]  /*18620*/  LDL.64 R12, [R1+0x5d8] ;  /* 0x0005d800010c7983 */ /* 0x000ea20000100a00 */
[C---:B------:R-:W-:Y:S02]  /*18630*/  LOP3.LUT R5, R11.reuse, 0x10, RZ, 0x3c, !PT ;  /* 0x000000100b057812 */ /* 0x040fe400078e3cff */
[----:B------:R-:W-:Y:S01]  /*18640*/  ISETP.GE.U32.AND P2, PT, R4, 0x7ffffefc, PT ;  /* 0x7ffffefc0400780c */ /* 0x000fe20003f46070 */
[----:B------:R-:W-:Y:S01]  /*18650*/  IMAD.SHL.U32 R4, R6, 0x80, RZ ;  /* 0x0000008006047824 */ /* 0x000fe200078e00ff */
[C---:B------:R-:W-:Y:S01]  /*18660*/  LOP3.LUT R6, R11.reuse, 0x20, RZ, 0x3c, !PT ;  /* 0x000000200b067812 */ /* 0x040fe200078e3cff */
[----:B------:R-:W0:Y:S01]  /*18670*/  LDGDEPBAR ;  /* 0x00000000000079af */ /* 0x000e220000000000 */
[C---:B------:R-:W-:Y:S01]  /*18680*/  LOP3.LUT R240, R11.reuse, 0x30, RZ, 0x3c, !PT ;  /* 0x000000300bf07812 */ /* 0x040fe200078e3cff */
[----:B------:R-:W-:Y:S01]  /*18690*/  IMAD.WIDE R14, R4, 0x4, R2 ;  /* 0x00000004040e7825 */ /* 0x000fe200078e0202 */
[C---:B------:R-:W-:Y:S01]  /*186a0*/  LOP3.LUT R241, R11.reuse, 0x40, RZ, 0x3c, !PT ;  /* 0x000000400bf17812 */ /* 0x040fe200078e3cff */
[----:B------:R-:W1:Y:S01]  /*186b0*/  LDC R2, c[0x0][0x230] ;  /* 0x00008c00ff027b82 */ /* 0x000e620000000800 */
[----:B------:R-:W-:Y:S01]  /*186c0*/  LOP3.LUT R242, R11, 0x50, RZ, 0x3c, !PT ;  /* 0x000000500bf27812 */ /* 0x000fe200078e3cff */
[----:B------:R-:W-:Y:S01]  /*186d0*/  VIADD R3, R5, UR59 ;  /* 0x0000003b05037c36 */ /* 0x000fe20008000000 */
[C---:B------:R-:W-:Y:S01]  /*186e0*/  LOP3.LUT R243, R11.reuse, 0x60, RZ, 0x3c, !PT ;  /* 0x000000600bf37812 */ /* 0x040fe200078e3cff */
[----:B------:R-:W-:Y:S01]  /*186f0*/  VIADD R5, R6, UR59 ;  /* 0x0000003b06057c36 */ /* 0x000fe20008000000 */
[----:B------:R-:W-:Y:S01]  /*18700*/  LOP3.LUT R244, R11, 0x70, RZ, 0x3c, !PT ;  /* 0x000000700bf47812 */ /* 0x000fe200078e3cff */
[----:B------:R-:W-:-:S02]  /*18710*/  VIADD R6, R240, UR59 ;  /* 0x0000003bf0067c36 */ /* 0x000fc40008000000 */
[----:B------:R-:W-:Y:S02]  /*18720*/  VIADD R240, R241, UR59 ;  /* 0x0000003bf1f07c36 */ /* 0x000fe40008000000 */
[----:B------:R-:W-:Y:S01]  /*18730*/  VIADD R241, R242, UR59 ;  /* 0x0000003bf2f17c36 */ /* 0x000fe20008000000 */
[----:B------:R-:W-:Y:S01]  /*18740*/  IADD3 R242, R243, UR59, RZ ;  /* 0x0000003bf3f27c10 */ /* 0x000fe2000fffe0ff */
[----:B------:R-:W-:Y:S02]  /*18750*/  VIADD R243, R244, UR59 ;  /* 0x0000003bf4f37c36 */ /* 0x000fe40008000000 */
[----:B------:R-:W-:-:S05]  /*18760*/  VIADD R244, R11, UR59 ;  /* 0x0000003b0bf47c36 */ /* 0x000fca0008000000 */
[----:B------:R-:W-:Y:S04]  /*18770*/  LDGSTS.E [R244], desc[UR60][R238.64], P5 ;  /* 0x00000000eef47fae */ /* 0x000fe8000a92187c */
[----:B------:R-:W-:Y:S04]  /*18780*/  LDGSTS.E [R244+0x400], desc[UR60][R22.64], P5 ;  /* 0x0040000016f47fae */ /* 0x000fe8000a92187c */
[----:B------:R-:W-:Y:S04]  /*18790*/  LDGSTS.E [R244+0x800], desc[UR60][R24.64], P5 ;  /* 0x0080000018f47fae */ /* 0x000fe8000a92187c */
[----:B------:R-:W-:Y:S04]  /*187a0*/  LDGSTS.E [R244+0xc00], desc[UR60][R54.64], P5 ;  /* 0x00c0000036f47fae */ /* 0x000fe8000a92187c */
[----:B------:R-:W-:Y:S04]  /*187b0*/  LDGSTS.E [R244+0x1000], desc[UR60][R18.64], P5 ;  /* 0x0100000012f47fae */ /* 0x000fe8000a92187c */
[----:B------:R3:W-:Y:S04]  /*187c0*/  STL.64 [R1+0x900], R14 ;  /* 0x0009000e01007387 */ /* 0x0007e80000100a00 */
[----:B------:R-:W3:Y:S04]  /*187d0*/  LDL.64 R68, [R1+0x558] ;  /* 0x0005580001447983 */ /* 0x000ee80000100a00 */
        /* <DEDUP_REMOVED lines=20> */
[----:B----4-:R-:W-:Y:S04]  /*18920*/  LDGSTS.E [R244+0x1400], desc[UR60][R8.64], P5 ;  /* 0x0140000008f47fae */ /* 0x010fe8000a92187c */
[----:B------:R-:W-:Y:S04]  /*18930*/  LDGSTS.E [R244+0x1800], desc[UR60][R26.64], P5 ;  /* 0x018000001af47fae */ /* 0x000fe8000a92187c */
[----:B------:R-:W-:Y:S04]  /*18940*/  LDGSTS.E [R244+0x1c00], desc[UR60][R34.64], P5 ;  /* 0x01c0000022f47fae */ /* 0x000fe8000a92187c */
[----:B------:R-:W4:Y:S04]  /*18950*/  LDL.64 R8, [R1+0x598] ;  /* 0x0005980001087983 */ /* 0x000f280000100a00 */
[----:B------:R-:W-:Y:S04]  /*18960*/  LDGSTS.E [R244+0x2000], desc[UR60][R16.64], P5 ;  /* 0x0200000010f47fae */ /* 0x000fe8000a92187c */
[----:B------:R-:W3:Y:S04]  /*18970*/  LDL.64 R34, [R1+0x398] ;  /* 0x0003980001227983 */ /* 0x000ee80000100a00 */
[----:B------:R-:W-:Y:S04]  /*18980*/  LDGSTS.E [R244+0x2400], desc[UR60][R20.64], P5 ;  /* 0x0240000014f47fae */ /* 0x000fe8000a92187c */
[----:B------:R-:W3:Y:S04]  /*18990*/  LDL.64 R16, [R1+0x358] ;  /* 0x0003580001107983 */ /* 0x000ee80000100a00 */
[----:B------:R-:W3:Y:S04]  /*189a0*/  LDL.64 R26, [R1+0x710] ;  /* 0x00071000011a7983 */ /* 0x000ee80000100a00 */
[----:B------:R-:W3:Y:S04]  /*189b0*/  LDL.64 R20, [R1+0x1d8] ;  /* 0x0001d80001147983 */ /* 0x000ee80000100a00 */
[----:B--2---:R-:W-:Y:S04]  /*189c0*/  LDGSTS.E [R244+0x2800], desc[UR60][R12.64], P5 ;  /* 0x028000000cf47fae */ /* 0x004fe8000a92187c */
[----:B------:R-:W2:Y:S04]  /*189d0*/  LDL.64 R12, [R1+0x750] ;  /* 0x00075000010c7983 */ /* 0x000ea80000100a00 */
[----:B----4-:R-:W-:Y:S04]  /*189e0*/  LDGSTS.E [R244+0x2c00], desc[UR60][R8.64], P5 ;  /* 0x02c0000008f47fae */ /* 0x010fe8000a92187c */
[----:B---3--:R-:W-:Y:S04]  /*189f0*/  LDGSTS.E [R244+0x3000], desc[UR60][R68.64], P5 ;  /* 0x0300000044f47fae */ /* 0x008fe8000a92187c */
[----:B------:R-:W-:Y:S04]  /*18a00*/  LDGSTS.E [R244+0x3400], desc[UR60][R56.64], P5 ;  /* 0x0340000038f47fae */ /* 0x000fe8000a92187c */
[----:B------:R-:W3:Y:S04]  /*18a10*/  LDL.64 R8, [R1+0x6d0] ;  /* 0x0006d00001087983 */ /* 0x000ee80000100a00 */
[----:B------:R-:W-:Y:S04]  /*18a20*/  LDGSTS.E [R244+0x3800], desc[UR60][R66.64], P5 ;  /* 0x0380000042f47fae */ /* 0x000fe8000a92187c */
[----:B------:R-:W-:Y:S04]  /*18a30*/  LDGSTS.E [R244+0x3c00], desc[UR60][R50.64], P5 ;  /* 0x03c0000032f47fae */ /* 0x000fe8000a92187c */
[----:B------:R-:W-:Y:S04]  /*18a40*/  LDGSTS.E [R244+0x4000], desc[UR60][R236.64], P5 ;  /* 0x04000000ecf47fae */ /* 0x000fe8000a92187c */
[----:B------:R-:W-:Y:S04]  /*18a50*/  LDGSTS.E [R244+0x4400], desc[UR60][R44.64], P5 ;  /* 0x044000002cf47fae */ /* 0x000fe8000a92187c */
[----:B------:R-:W-:Y:S04]  /*18a60*/  LDGSTS.E [R244+0x4800], desc[UR60][R46.64], P5 ;  /* 0x048000002ef47fae */ /* 0x000fe8000a92187c */
[----:B------:R-:W-:Y:S04]  /*18a70*/  LDGSTS.E [R244+0x4c00], desc[UR60][R34.64], P5 ;  /* 0x04c0000022f47fae */ /* 0x000fe8000a92187c */
[----:B------:R-:W-:Y:S04]  /*18a80*/  LDGSTS.E [R244+0x5000], desc[UR60][R16.64], P5 ;  /* 0x0500000010f47fae */ /* 0x000fe8000a92187c */
[----:B------:R-:W-:Y:S04]  /*18a90*/  LDGSTS.E [R244+0x5400], desc[UR60][R52.64], P5 ;  /* 0x0540000034f47fae */ /* 0x000fe8000a92187c */
[----:B------:R-:W4:Y:S04]  /*18aa0*/  LDL.64 R34, [R1+0x690] ;  /* 0x0006900001227983 */ /* 0x000f280000100a00 */
[----:B------:R-:W4:Y:S04]  /*18ab0*/  LDL.64 R16, [R1+0x650] ;  /* 0x0006500001107983 */ /* 0x000f280000100a00 */
        /* <DEDUP_REMOVED lines=15> */
[----:B--2---:R-:W-:Y:S04]  /*18bb0*/  LDGSTS.E [R3+0x1080], desc[UR60][R12.64], P5 ;  /* 0x010800000c037fae */ /* 0x004fe8000a92187c */
[----:B------:R-:W2:Y:S04]  /*18bc0*/  LDL.64 R68, [R1+0x590] ;  /* 0x0005900001447983 */ /* 0x000ea80000100a00 */
[----:B------:R-:W2:Y:S04]  /*18bd0*/  LDL.64 R56, [R1+0x550] ;  /* 0x0005500001387983 */ /* 0x000ea80000100a00 */
[----:B------:R-:W2:Y:S04]  /*18be0*/  LDL.64 R12, [R1+0x5d0] ;  /* 0x0005d000010c7983 */ /* 0x000ea80000100a00 */
[----:B------:R-:W2:Y:S04]  /*18bf0*/  LDL.64 R66, [R1+0x510] ;  /* 0x0005100001427983 */ /* 0x000ea80000100a00 */
[----:B------:R-:W2:Y:S04]  /*18c00*/  LDL.64 R50, [R1+0x4d0] ;  /* 0x0004d00001327983 */ /* 0x000ea80000100a00 */
[----:B------:R-:W2:Y:S04]  /*18c10*/  LDL.64 R236, [R1+0x490] ;  /* 0x0004900001ec7983 */ /* 0x000ea80000100a00 */
[----:B------:R-:W-:Y:S04]  /*18c20*/  LDGSTS.E [R3+0x1480], desc[UR60][R26.64], P5 ;  /* 0x014800001a037fae */ /* 0x000fe8000a92187c */
[----:B------:R-:W2:Y:S04]  /*18c30*/  LDL.64 R44, [R1+0x450] ;  /* 0x00045000012c7983 */ /* 0x000ea80000100a00 */
        /* <DEDUP_REMOVED lines=16> */
[----:B---3--:R-:W-:Y:S04]  /*18d40*/  LDGSTS.E [R3+0x1880], desc[UR60][R8.64], P5 ;  /* 0x0188000008037fae */ /* 0x008fe8000a92187c */
[----:B------:R-:W3:Y:S04]  /*18d50*/  LDL.64 R8, [R1+0x3d0] ;  /* 0x0003d00001087983 */ /* 0x000ee80000100a00 */
[----:B----4-:R-:W-:Y:S04]  /*18d60*/  LDGSTS.E [R3+0x1c80], desc[UR60][R34.64], P5 ;  /* 0x01c8000022037fae */ /* 0x010fe8000a92187c */
[----:B------:R-:W-:Y:S04]  /*18d70*/  LDGSTS.E [R3+0x2080], desc[UR60][R16.64], P5 ;  /* 0x0208000010037fae */ /* 0x000fe8000a92187c */
[----:B------:R-:W4:Y:S04]  /*18d80*/  LDL.64 R34, [R1+0x390] ;  /* 0x0003900001227983 */ /* 0x000f280000100a00 */
[----:B------:R-:W4:Y:S04]  /*18d90*/  LDL.64 R16, [R1+0x210] ;  /* 0x0002100001107983 */ /* 0x000f280000100a00 */
[----:B------:R-:W-:Y:S04]  /*18da0*/  LDGSTS.E [R3+0x2480], desc[UR60][R20.64], P5 ;  /* 0x0248000014037fae */ /* 0x000fe8000a92187c */
[----:B------:R-:W4:Y:S04]  /*18db0*/  LDL.64 R20, [R1+0x788] ;  /* 0x0007880001147983 */ /* 0x000f280000100a00 */
[----:B--2---:R-:W-:Y:S04]  /*18dc0*/  LDGSTS.E [R3+0x2880], desc[UR60][R12.64], P5 ;  /* 0x028800000c037fae */ /* 0x004fe8000a92187c */
[----:B------:R-:W-:Y:S04]  /*18dd0*/  LDGSTS.E [R3+0x2c80], desc[UR60][R68.64], P5 ;  /* 0x02c8000044037fae */ /* 0x000fe8000a92187c */
[----:B------:R-:W-:Y:S04]  /*18de0*/  LDGSTS.E [R3+0x3080], desc[UR60][R56.64], P5 ;  /* 0x0308000038037fae */ /* 0x000fe8000a92187c */
[----:B------:R-:W2:Y:S04]  /*18df0*/  LDL.64 R12, [R1+0x708] ;  /* 0x00070800010c7983 */ /* 0x000ea80000100a00 */
[----:B------:R-:W-:Y:S04]  /*18e00*/  LDGSTS.E [R3+0x3480], desc[UR60][R66.64], P5 ;  /* 0x0348000042037fae */ /* 0x000fe8000a92187c */
[----:B------:R-:W-:Y:S04]  /*18e10*/  LDGSTS.E [R3+0x3880], desc[UR60][R50.64], P5 ;  /* 0x0388000032037fae */ /* 0x000fe8000a92187c */
[----:B------:R-:W-:Y:S04]  /*18e20*/  LDGSTS.E [R3+0x3c80], desc[UR60][R236.64], P5 ;  /* 0x03c80000ec037fae */ /* 0x000fe8000a92187c */
[----:B------:R-:W-:Y:S04]  /*18e30*/  LDGSTS.E [R3+0x4080], desc[UR60][R44.64], P5 ;  /* 0x040800002c037fae */ /* 0x000fe8000a92187c */
        /* <DEDUP_REMOVED lines=73> */
[----:B------:R-:W-:Y:S04]  /*192d0*/  LDGSTS.E [R5+0x4d00], desc[UR60][R52.64], P5 ;  /* 0x04d0000034057fae */ /* 0x000fe8000a92187c */
[----:B------:R-:W-:Y:S04]  /*192e0*/  LDGSTS.E [R5+0x5100], desc[UR60][R40.64], P5 ;  /* 0x0510000028057fae */ /* 0x000fe8000a92187c */
[----:B------:R-:W3:Y:S04]  /*192f0*/  LDL.64 R8, [R1+0x6c0] ;  /* 0x0006c00001087983 */ /* 0x000ee80000100a00 */
[----:B------:R-:W-:Y:S04]  /*19300*/  LDGSTS.E [R5+0x5500], desc[UR60][R38.64], P5 ;  /* 0x0550000026057fae */ /* 0x000fe8000a92187c */
[----:B------:R-:W-:Y:S04]  /*19310*/  LDGSTS.E [R5+0x5900], desc[UR60][R48.64], P5 ;  /* 0x0590000030057fae */ /* 0x000fe8000a92187c */
[----:B------:R-:W-:Y:S04]  /*19320*/  LDGSTS.E [R5+0x5d00], desc[UR60][R36.64], P5 ;  /* 0x05d0000024057fae */ /* 0x000fe8000a92187c */
[----:B------:R-:W3:Y:S04]  /*19330*/  LDL.64 R52, [R1+0x3c0] ;  /* 0x0003c00001347983 */ /* 0x000ee80000100a00 */
        /* <DEDUP_REMOVED lines=16> */
[----:B------:R-:W4:Y:S04]  /*19440*/  LDL.64 R48, [R1+0x300] ;  /* 0x0003000001307983 */ /* 0x000f280000100a00 */
[----:B------:R-:W4:Y:S04]  /*19450*/  LDL.64 R36, [R1+0x2c0] ;  /* 0x0002c00001247983 */ /* 0x000f280000100a00 */
[----:B------:R-:W4:Y:S04]  /*19460*/  LDL.64 R58, [R1+0x240] ;  /* 0x00024000013a7983 */ /* 0x000f280000100a00 */
        /* <DEDUP_REMOVED lines=34> */
[----:B------:R-:W-:Y:S04]  /*19690*/  LDGSTS.E [R6+0x4980], desc[UR60][R52.64], P5 ;  /* 0x0498000034067fae */ /* 0x000fe8000a92187c */
[----:B------:R-:W-:Y:S04]  /*196a0*/  LDGSTS.E [R6+0x4d80], desc[UR60][R40.64], P5 ;  /* 0x04d8000028067fae */ /* 0x000fe8000a92187c */
[----:B------:R-:W2:Y:S04]  /*196b0*/  LDL.64 R12, [R1+0x6f8] ;  /* 0x0006f800010c7983 */ /* 0x000ea80000100a00 */
        /* <DEDUP_REMOVED lines=21> */
[----:B----4-:R-:W-:Y:S04]  /*19810*/  LDGSTS.E [R240+0x600], desc[UR60][R34.64], P5 ;  /* 0x0060000022f07fae */ /* 0x010fe8000a92187c */
[----:B------:R-:W-:Y:S04]  /*19820*/  LDGSTS.E [R240+0xa00], desc[UR60][R26.64], P5 ;  /* 0x00a000001af07fae */ /* 0x000fe8000a92187c */
[----:B------:R-:W4:Y:S04]  /*19830*/  LDL.64 R58, [R1+0x278] ;  /* 0x00027800013a7983 */ /* 0x000f280000100a00 */
[----:B------:R-:W4:Y:S04]  /*19840*/  LDL.64 R34, [R1+0x678] ;  /* 0x0006780001227983 */ /* 0x000f280000100a00 */
[----:B------:R-:W4:Y:S04]  /*19850*/  LDL.64 R32, [R1+0x238] ;  /* 0x0002380001207983 */ /* 0x000f280000100a00 */
[----:B------:R-:W4:Y:S04]  /*19860*/  LDL.64 R42, [R1+0x1f8] ;  /* 0x0001f800012a7983 */ /* 0x000f280000100a00 */
[----:B------:R-:W4:Y:S04]  /*19870*/  LDL.64 R28, [R1+0x1b8] ;  /* 0x0001b800011c7983 */ /* 0x000f280000100a00 */
[----:B------:R-:W4:Y:S04]  /*19880*/  LDL.64 R238, [R1+0x178] ;  /* 0x0001780001ee7983 */ /* 0x000f280000100a00 */
[----:B------:R-:W4:Y:S04]  /*19890*/  LDL.64 R22, [R1+0x138] ;  /* 0x0001380001167983 */ /* 0x000f280000100a00 */
        /* <DEDUP_REMOVED lines=8> */
[----:B------:R-:W-:Y:S04]  /*19920*/  LDGSTS.E [R240+0x1600], desc[UR60][R12.64], P5 ;  /* 0x016000000cf07fae */ /* 0x000fe8000a92187c */
        /* <DEDUP_REMOVED lines=55> */
[----:B------:R-:W3:Y:S04]  /*19ca0*/  LDL.64 R8, [R1+0x6b0] ;  /* 0x0006b00001087983 */ /* 0x000ee80000100a00 */
[----:B------:R-:W3:Y:S04]  /*19cb0*/  LDL.64 R26, [R1+0x828] ;  /* 0x00082800011a7983 */ /* 0x000ee80000100a00 */
[----:B----4-:R-:W-:Y:S04]  /*19cc0*/  LDGSTS.E [R241+0xa80], desc[UR60][R34.64], P5 ;  /* 0x00a8000022f17fae */ /* 0x010fe8000a92187c */
[----:B------:R-:W4:Y:S04]  /*19cd0*/  LDL.64 R34, [R1+0x4b0] ;  /* 0x0004b00001227983 */ /* 0x000f280000100a00 */
[----:B------:R-:W-:Y:S04]  /*19ce0*/  LDGSTS.E [R241+0xe80], desc[UR60][R16.64], P5 ;  /* 0x00e8000010f17fae */ /* 0x000fe8000a92187c */
[----:B------:R-:W4:Y:S04]  /*19cf0*/  LDL.64 R16, [R1+0x470] ;  /* 0x0004700001107983 */ /* 0x000f280000100a00 */
[----:B--2---:R-:W-:Y:S04]  /*19d00*/  LDGSTS.E [R241+0x1280], desc[UR60][R20.64], P5 ;  /* 0x0128000014f17fae */ /* 0x004fe8000a92187c */
[----:B------:R-:W2:Y:S04]  /*19d10*/  LDL.64 R20, [R1+0x2f0] ;  /* 0x0002f00001147983 */ /* 0x000ea80000100a00 */
[----:B------:R-:W-:Y:S04]  /*19d20*/  LDGSTS.E [R241+0x1680], desc[UR60][R12.64], P5 ;  /* 0x016800000cf17fae */ /* 0x000fe8000a92187c */
        /* <DEDUP_REMOVED lines=10> */
[----:B------:R-:W3:Y:S04]  /*19dd0*/  LDL.64 R68, [R1+0x6a8] ;  /* 0x0006a80001447983 */ /* 0x000ee80000100a00 */
[----:B------:R-:W3:Y:S04]  /*19de0*/  LDL.64 R56, [R1+0x668] ;  /* 0x0006680001387983 */ /* 0x000ee80000100a00 */
[----:B----4-:R-:W-:Y:S04]  /*19df0*/  LDGSTS.E [R241+0x3a80], desc[UR60][R34.64], P5 ;  /* 0x03a8000022f17fae */ /* 0x010fe8000a92187c */
[----:B------:R-:W4:Y:S04]  /*19e00*/  LDL.64 R66, [R1+0x628] ;  /* 0x0006280001427983 */ /* 0x000f280000100a00 */
[----:B------:R-:W4:Y:S04]  /*19e10*/  LDL.64 R50, [R1+0x5e8] ;  /* 0x0005e80001327983 */ /* 0x000f280000100a00 */
[----:B------:R-:W4:Y:S04]  /*19e20*/  LDL.64 R34, [R1+0x7a8] ;  /* 0x0007a80001227983 */ /* 0x000f280000100a00 */
[----:B------:R-:W4:Y:S04]  /*19e30*/  LDL.64 R236, [R1+0x5a8] ;  /* 0x0005a80001ec7983 */ /* 0x000f280000100a00 */
[----:B------:R-:W4:Y:S04]  /*19e40*/  LDL.64 R44, [R1+0x568] ;  /* 0x00056800012c7983 */ /* 0x000f280000100a00 */
        /* <DEDUP_REMOVED lines=83> */
[----:B--2---:R-:W-:Y:S04]  /*1a380*/  LDGSTS.E [R242+0x7b00], desc[UR60][R20.64], P5 ;  /* 0x07b0000014f27fae */ /* 0x004fe8000a92187c */
        /* <DEDUP_REMOVED lines=27> */
[----:B------:R-:W2:Y:S04]  /*1a540*/  LDL.LU.64 R68, [R1+0x1610] ;  /* 0x0016100001447983 */ /* 0x000ea80000300a00 */
[----:B------:R-:W2:Y:S04]  /*1a550*/  LDL.LU.64 R56, [R1+0x1608] ;  /* 0x0016080001387983 */ /* 0x000ea80000300a00 */
[----:B------:R-:W-:Y:S04]  /*1a560*/  LDGSTS.E [R243+0x1f80], desc[UR60][R66.64], P5 ;  /* 0x01f8000042f37fae */ /* 0x000fe8000a92187c */
[----:B------:R-:W-:Y:S04]  /*1a570*/  LDGSTS.E [R243+0x2380], desc[UR60][R50.64], P5 ;  /* 0x0238000032f37fae */ /* 0x000fe8000a92187c */
[----:B------:R-:W-:Y:S04]  /*1a580*/  LDGSTS.E [R243+0x2780], desc[UR60][R236.64], P5 ;  /* 0x02780000ecf37fae */ /* 0x000fe8000a92187c */
[----:B------:R-:W2:Y:S04]  /*1a590*/  LDL.LU.64 R66, [R1+0x1600] ;  /* 0x0016000001427983 */ /* 0x000ea80000300a00 */
[----:B------:R-:W2:Y:S04]  /*1a5a0*/  LDL.LU.64 R50, [R1+0x15f8] ;  /* 0x0015f80001327983 */ /* 0x000ea80000300a00 */
[----:B------:R-:W2:Y:S04]  /*1a5b0*/  LDL.LU.64 R236, [R1+0x15f0] ;  /* 0x0015f00001ec7983 */ /* 0x000ea80000300a00 */
[----:B------:R-:W-:Y:S04]  /*1a5c0*/  LDGSTS.E [R243+0x2b80], desc[UR60][R44.64], P5 ;  /* 0x02b800002cf37fae */ /* 0x000fe8000a92187c */
[----:B------:R-:W-:Y:S04]  /*1a5d0*/  LDGSTS.E [R243+0x2f80], desc[UR60][R46.64], P5 ;  /* 0x02f800002ef37fae */ /* 0x000fe8000a92187c */
[----:B------:R1:W-:Y:S04]  /*1a5e0*/  LDGSTS.E [R243+0x3380], desc[UR60][R12.64], P5 ;  /* 0x033800000cf37fae */ /* 0x0003e8000a92187c */
[----:B------:R-:W2:Y:S04]  /*1a5f0*/  LDL.LU.64 R44, [R1+0x15e8] ;  /* 0x0015e800012c7983 */ /* 0x000ea80000300a00 */
[----:B------:R-:W2:Y:S04]  /*1a600*/  LDL.LU.64 R46, [R1+0x15e0] ;  /* 0x0015e000012e7983 */ /* 0x000ea80000300a00 */
[----:B------:R-:W1:Y:S04]  /*1a610*/  LDL.LU.64 R12, [R1+0x40] ;  /* 0x00004000010c7983 */ /* 0x000e680000300a00 */
[----:B---3--:R3:W-:Y:S04]  /*1a620*/  LDGSTS.E [R243+0x3780], desc[UR60][R8.64], P5 ;  /* 0x0378000008f37fae */ /* 0x0087e8000a92187c */
[----:B------:R-:W-:Y:S04]  /*1a630*/  LDGSTS.E [R243+0x3b80], desc[UR60][R52.64], P5 ;  /* 0x03b8000034f37fae */ /* 0x000fe8000a92187c */
[----:B------:R-:W-:Y:S04]  /*1a640*/  LDGSTS.E [R243+0x3f80], desc[UR60][R40.64], P5 ;  /* 0x03f8000028f37fae */ /* 0x000fe8000a92187c */
[----:B------:R-:W3:Y:S04]  /*1a650*/  LDL.LU.64 R8, [R1+0x38] ;  /* 0x0000380001087983 */ /* 0x000ee80000300a00 */
[----:B------:R-:W3:Y:S04]  /*1a660*/  LDL.LU.64 R52, [R1+0x15d8] ;  /* 0x0015d80001347983 */ /* 0x000ee80000300a00 */
[----:B------:R-:W3:Y:S04]  /*1a670*/  LDL.LU.64 R40, [R1+0x15d0] ;  /* 0x0015d00001287983 */ /* 0x000ee80000300a00 */
[----:B------:R-:W-:Y:S04]  /*1a680*/  LDGSTS.E [R243+0x4380], desc[UR60][R38.64], P5 ;  /* 0x0438000026f37fae */ /* 0x000fe8000a92187c */
[----:B------:R-:W-:Y:S04]  /*1a690*/  LDGSTS.E [R243+0x4780], desc[UR60][R48.64], P5 ;  /* 0x0478000030f37fae */ /* 0x000fe8000a92187c */
[----:B------:R-:W-:Y:S04]  /*1a6a0*/  LDGSTS.E [R243+0x4b80], desc[UR60][R36.64], P5 ;  /* 0x04b8000024f37fae */ /* 0x000fe8000a92187c */
[----:B------:R-:W3:Y:S04]  /*1a6b0*/  LDL.LU.64 R38, [R1+0x15c8] ;  /* 0x0015c80001267983 */ /* 0x000ee80000300a00 */
[----:B------:R-:W3:Y:S04]  /*1a6c0*/  LDL.LU.64 R48, [R1+0x15c0] ;  /* 0x0015c00001307983 */ /* 0x000ee80000300a00 */
[----:B------:R-:W3:Y:S04]  /*1a6d0*/  LDL.LU.64 R36, [R1+0x15b8] ;  /* 0x0015b80001247983 */ /* 0x000ee80000300a00 */
[----:B----4-:R4:W-:Y:S04]  /*1a6e0*/  LDGSTS.E [R243+0x4f80], desc[UR60][R34.64], P5 ;  /* 0x04f8000022f37fae */ /* 0x0109e8000a92187c */
[----:B------:R-:W-:Y:S04]  /*1a6f0*/  LDGSTS.E [R243+0x5380], desc[UR60][R58.64], P5 ;  /* 0x053800003af37fae */ /* 0x000fe8000a92187c */
[----:B------:R-:W-:Y:S04]  /*1a700*/  LDGSTS.E [R243+0x5780], desc[UR60][R32.64], P5 ;  /* 0x0578000020f37fae */ /* 0x000fe8000a92187c */
[----:B------:R-:W4:Y:S04]  /*1a710*/  LDL.LU.64 R34, [R1+0x30] ;  /* 0x0000300001227983 */ /* 0x000f280000300a00 */
        /* <DEDUP_REMOVED lines=8> */
[----:B------:R-:W4:Y:S04]  /*1a7a0*/  LDL.LU.64 R58, [R1+0x15b0] ;  /* 0x0015b000013a7983 */ /* 0x000f280000300a00 */
[----:B------:R-:W4:Y:S04]  /*1a7b0*/  LDL.LU.64 R32, [R1+0x15a8] ;  /* 0x0015a80001207983 */ /* 0x000f280000300a00 */
[----:B------:R-:W4:Y:S04]  /*1a7c0*/  LDL.LU.64 R42, [R1+0x15a0] ;  /* 0x0015a000012a7983 */ /* 0x000f280000300a00 */
[----:B------:R-:W-:Y:S04]  /*1a7d0*/  LDGSTS.E [R243+0x7b80], desc[UR60][R16.64], P5 ;  /* 0x07b8000010f37fae */ /* 0x000fe8000a92187c */
[----:B------:R-:W4:Y:S04]  /*1a7e0*/  LDL.LU.64 R28, [R1+0x1598] ;  /* 0x00159800011c7983 */ /* 0x000f280000300a00 */
[----:B------:R-:W4:Y:S04]  /*1a7f0*/  LDL.LU.64 R238, [R1+0x1590] ;  /* 0x0015900001ee7983 */ /* 0x000f280000300a00 */
[----:B------:R-:W4:Y:S04]  /*1a800*/  LDL.LU.64 R22, [R1+0x1588] ;  /* 0x0015880001167983 */ /* 0x000f280000300a00 */
[----:B--2---:R2:W-:Y:S04]  /*1a810*/  LDGSTS.E [R243+0x7f80], desc[UR60][R20.64], P5 ;  /* 0x07f8000014f37fae */ /* 0x0045e8000a92187c */
[----:B------:R-:W0:Y:S01]  /*1a820*/  LDGDEPBAR ;  /* 0x00000000000079af */ /* 0x000e220000000000 */
[----:B------:R-:W-:Y:S06]  /*1a830*/  BAR.SYNC.DEFER_BLOCKING 0x0 ;  /* 0x0000000000007b1d */ /* 0x000fec0000010000 */
[----:B------:R-:W2:Y:S04]  /*1a840*/  LDL.LU.64 R24, [R1+0x1580] ;  /* 0x0015800001187983 */ /* 0x000ea80000300a00 */
[----:B------:R-:W2:Y:S04]  /*1a850*/  LDL.LU.64 R54, [R1+0x1578] ;  /* 0x0015780001367983 */ /* 0x000ea80000300a00 */
[----:B------:R-:W2:Y:S04]  /*1a860*/  LDL.LU.64 R18, [R1+0x1570] ;  /* 0x0015700001127983 */ /* 0x000ea80000300a00 */
[----:B------:R-:W2:Y:S04]  /*1a870*/  LDL.LU.64 R26, [R1+0x1568] ;  /* 0x00156800011a7983 */ /* 0x000ea80000300a00 */
[----:B------:R-:W2:Y:S04]  /*1a880*/  LDL.LU.64 R16, [R1+0x1560] ;  /* 0x0015600001107983 */ /* 0x000ea80000300a00 */
[----:B------:R-:W2:Y:S04]  /*1a890*/  LDL.LU.64 R20, [R1+0x1558] ;  /* 0x0015580001147983 */ /* 0x000ea80000300a00 */
[----:B------:R-:W-:Y:S01]  /*1a8a0*/  @!PT LDS RZ, [RZ] ;  /* 0x00000000fffff984 */ /* 0x000fe20000000800 */
[----:B------:R-:W-:Y:S01]  /*1a8b0*/  @!PT LDS RZ, [RZ] ;  /* 0x00000000fffff984 */ /* 0x000fe20000000800 */
[----:B------:R-:W-:Y:S01]  /*1a8c0*/  @!PT LDS RZ, [RZ] ;  /* 0x00000000fffff984 */ /* 0x000fe20000000800 */
[----:B------:R2:W-:Y:S04]  /*1a8d0*/  LDGSTS.E [R245+0x70000], desc[UR60][R14.64], !P0 ;  /* 0x700000000ef57fae */ /* 0x0005e8000c12187c */
[----:B------:R-:W2:Y:S01]  /*1a8e0*/  LDL.LU.64 R14, [R1+0x1550] ;  /* 0x00155000010e7983 */ /* 0x000ea20000300a00 */
[----:B-1----:R-:W-:-:S05]  /*1a8f0*/  IMAD.WIDE R12, R4, 0x4, R12 ;  /* 0x00000004040c7825 */ /* 0x002fca00078e020c */
[----:B------:R1:W-:Y:S04]  /*1a900*/  STL.64 [R1+0x908], R12 ;  /* 0x0009080c01007387 */ /* 0x0003e80000100a00 */
[----:B------:R2:W-:Y:S04]  /*1a910*/  LDGSTS.E [R245+0x70004], desc[UR60][R12.64], !P6 ;  /* 0x700040000cf57fae */ /* 0x0005e8000f12187c */
[----:B-1----:R-:W2:Y:S01]  /*1a920*/  LDL.LU.64 R12, [R1+0x1548] ;  /* 0x00154800010c7983 */ /* 0x002ea20000300a00 */
[----:B---3--:R-:W-:-:S05]  /*1a930*/  IMAD.WIDE R8, R4, 0x4, R8 ;  /* 0x0000000404087825 */ /* 0x008fca00078e0208 */
[----:B------:R1:W-:Y:S04]  /*1a940*/  STL.64 [R1+0x910], R8 ;  /* 0x0009100801007387 */ /* 0x0003e80000100a00 */
[----:B------:R3:W-:Y:S04]  /*1a950*/  LDGSTS.E [R245+0x70008], desc[UR60][R8.64], !P1 ;  /* 0x7000800008f57fae */ /* 0x0007e8000c92187c */
[----:B-1----:R-:W3:Y:S01]  /*1a960*/  LDL.LU.64 R8, [R1+0x1540] ;  /* 0x0015400001087983 */ /* 0x002ee20000300a00 */
[----:B----4-:R-:W-:-:S05]  /*1a970*/  IMAD.WIDE R34, R4, 0x4, R34 ;  /* 0x0000000404227825 */ /* 0x010fca00078e0222 */
[----:B------:R1:W-:Y:S04]  /*1a980*/  STL.64 [R1+0x918], R34 ;  /* 0x0009182201007387 */ /* 0x0003e80000100a00 */
[----:B------:R-:W-:Y:S04]  /*1a990*/  LDGSTS.E [R245+0x7000c], desc[UR60][R34.64], !P4 ;  /* 0x7000c00022f57fae */ /* 0x000fe8000e12187c */
[----:B-1----:R-:W4:Y:S01]  /*1a9a0*/  LDL.LU.64 R34, [R1+0x1538] ;  /* 0x0015380001227983 */ /* 0x002f220000300a00 */
[----:B------:R-:W-:-:S05]  /*1a9b0*/  VIADD R2, R2, 0xffffff5f ;  /* 0xffffff5f02027836 */ /* 0x000fca0000000000 */
[----:B------:R-:W-:Y:S02]  /*1a9c0*/  ISETP.GE.U32.AND P0, PT, R2, 0x7ffffee0, PT ;  /* 0x7ffffee00200780c */ /* 0x000fe40003f06070 */
[----:B------:R-:W1:Y:S01]  /*1a9d0*/  LDC R2, c[0x0][0x230] ;  /* 0x00008c00ff027b82 */ /* 0x000e620000000800 */
[----:B------:R-:W-:-:S05]  /*1a9e0*/  VIADD R252, R252, 0xffffff7a ;  /* 0xffffff7afcfc7836 */ /* 0x000fca0000000000 */
[----:B------:R-:W-:Y:S02]  /*1a9f0*/  ISETP.GE.U32.AND P5, PT, R252, 0x7ffffefb, PT ;  /* 0x7ffffefbfc00780c */ /* 0x000fe40003fa6070 */
[----:B------:R-:W1:Y:S02]  /*1aa00*/  LDC R252, c[0x0][0x230] ;  /* 0x00008c00fffc7b82 */ /* 0x000e640000000800 */
[----:B-1----:R-:W-:-:S05]  /*1aa10*/  VIADD R2, R2, 0xffffff5d ;  /* 0xffffff5d02027836 */ /* 0x002fca0000000000 */
[----:B------:R-:W-:Y:S01]  /*1aa20*/  ISETP.GE.U32.AND P1, PT, R2, 0x7ffffede, PT ;  /* 0x7ffffede0200780c */ /* 0x000fe20003f26070 */
[----:B------:R-:W-:Y:S02]  /*1aa30*/  VIADD R2, R30, 0xffffff3f ;  /* 0xffffff3f1e027836 */ /* 0x000fe40000000000 */
[----:B------:R-:W-:Y:S01]  /*1aa40*/  VIADD R252, R252, 0xffffff5e ;  /* 0xffffff5efcfc7836 */ /* 0x000fe20000000000 */
[----:B------:R-:W1:Y:S04]  /*1aa50*/  LDC R30, c[0x0][0x230] ;  /* 0x00008c00ff1e7b82 */ /* 0x000e680000000800 */
[----:B------:R-:W-:Y:S01]  /*1aa60*/  ISETP.GE.U32.AND P6, PT, R252, 0x7ffffedf, PT ;  /* 0x7ffffedffc00780c */ /* 0x000fe20003fc6070 */
[----:B------:R-:W-:-:S03]  /*1aa70*/  VIADD R252, R31, 0xffffff5c ;  /* 0xffffff5c1ffc7836 */ /* 0x000fc60000000000 */
[----:B------:R-:W1:Y:S02]  /*1aa80*/  LDC R31, c[0x0][0x230] ;  /* 0x00008c00ff1f7b82 */ /* 0x000e640000000800 */
[----:B------:R-:W-:-:S06]  /*1aa90*/  ISETP.GE.U32.AND P4, PT, R252, 0x7ffffedd, PT ;  /* 0x7ffffeddfc00780c */ /* 0x000fcc0003f86070 */
[----:B------:R-:W1:Y:S01]  /*1aaa0*/  LDC R252, c[0x0][0x230] ;  /* 0x00008c00fffc7b82 */ /* 0x000e620000000800 */
[----:B--2---:R-:W-:-:S04]  /*1aab0*/  IMAD.WIDE R20, R4, 0x4, R20 ;  /* 0x0000000404147825 */ /* 0x004fc800078e0214 */
[----:B------:R-:W-:-:S04]  /*1aac0*/  IMAD.WIDE R14, R4, 0x4, R14 ;  /* 0x00000004040e7825 */ /* 0x000fc800078e020e */
[----:B------:R-:W-:-:S04]  /*1aad0*/  IMAD.WIDE R12, R4, 0x4, R12 ;  /* 0x00000004040c7825 */ /* 0x000fc800078e020c */
[----:B---3--:R-:W-:-:S05]  /*1aae0*/  IMAD.WIDE R8, R4, 0x4, R8 ;  /* 0x0000000404087825 */ /* 0x008fca00078e0208 */
[----:B------:R2:W-:Y:S04]  /*1aaf0*/  STL.64 [R1+0x9f0], R8 ;  /* 0x0009f00801007387 */ /* 0x0005e80000100a00 */
[----:B------:R2:W-:Y:S02]  /*1ab00*/  LDGSTS.E [R245+0x74000], desc[UR60][R8.64], !P0 ;  /* 0x7400000008f57fae */ /* 0x0005e4000c12187c */
[----:B--2---:R-:W2:Y:S08]  /*1ab10*/  LDC R8, c[0x0][0x230] ;  /* 0x00008c00ff087b82 */ /* 0x004eb00000000800 */
[----:B------:R-:W3:Y:S01]  /*1ab20*/  LDC R9, c[0x0][0x230] ;  /* 0x00008c00ff097b82 */ /* 0x000ee20000000800 */
[----:B------:R-:W-:Y:S01]  /*1ab30*/  ISETP.GE.U32.AND P0, PT, R2, 0x7ffffec0, PT ;  /* 0x7ffffec00200780c */ /* 0x000fe20003f06070 */
[----:B--2---:R-:W-:Y:S01]  /*1ab40*/  VIADD R2, R8, 0xffffff3e ;  /* 0xffffff3e08027836 */ /* 0x004fe20000000000 */
[----:B---3--:R-:W-:-:S05]  /*1ab50*/  IADD3 R8, R9, -0xc3, RZ ;  /* 0xffffff3d09087810 */ /* 0x008fca0007ffe0ff */
[----:B------:R-:W2:Y:S01]  /*1ab60*/  LDC R9, c[0x0][0x230] ;  /* 0x00008c00ff097b82 */ /* 0x000ea20000000800 */
[----:B----4-:R-:W-:-:S05]  /*1ab70*/  IMAD.WIDE R34, R4, 0x4, R34 ;  /* 0x0000000404227825 */ /* 0x010fca00078e0222 */
[----:B------:R3:W-:Y:S04]  /*1ab80*/  STL.64 [R1+0x9f8], R34 ;  /* 0x0009f82201007387 */ /* 0x0007e80000100a00 */
[----:B------:R3:W-:Y:S01]  /*1ab90*/  LDGSTS.E [R245+0x74004], desc[UR60][R34.64], !P6 ;  /* 0x7400400022f57fae */ /* 0x0007e2000f12187c */
[----:B------:R-:W-:-:S03]  /*1aba0*/  ISETP.GE.U32.AND P6, PT, R2, 0x7ffffebf, PT ;  /* 0x7ffffebf0200780c */ /* 0x000fc60003fc6070 */
[----:B------:R4:W-:Y:S04]  /*1abb0*/  STL.64 [R1+0xa00], R12 ;  /* 0x000a000c01007387 */ /* 0x0009e80000100a00 */
[----:B------:R4:W-:Y:S01]  /*1abc0*/  LDGSTS.E [R245+0x74008], desc[UR60][R12.64], !P1 ;  /* 0x740080000cf57fae */ /* 0x0009e2000c92187c */
[----:B---3--:R-:W3:Y:S01]  /*1abd0*/  LDC R35, c[0x0][0x230] ;  /* 0x00008c00ff237b82 */ /* 0x008ee20000000800 */
[----:B--2---:R-:W-:Y:S02]  /*1abe0*/  VIADD R2, R9, 0xffffff3c ;  /* 0xffffff3c09027836 */ /* 0x004fe40000000000 */
[----:B------:R2:W-:Y:S01]  /*1abf0*/  STL.64 [R1+0xa08], R14 ;  /* 0x000a080e01007387 */ /* 0x0005e20000100a00 */
[----:B------:R-:W-:-:S03]  /*1ac00*/  ISETP.GE.U32.AND P1, PT, R8, 0x7ffffebe, PT ;  /* 0x7ffffebe0800780c */ /* 0x000fc60003f26070 */
[----:B------:R2:W-:Y:S01]  /*1ac10*/  LDGSTS.E [R245+0x7400c], desc[UR60][R14.64], !P4 ;  /* 0x7400c0000ef57fae */ /* 0x0005e2000e12187c */
[----:B------:R-:W-:Y:S01]  /*1ac20*/  ISETP.GE.U32.AND P4, PT, R2, 0x7ffffebd, PT ;  /* 0x7ffffebd0200780c */ /* 0x000fe20003f86070 */
[----:B-1----:R-:W-:Y:S01]  /*1ac30*/  VIADD R2, R31, 0xffffff1f ;  /* 0xffffff1f1f027836 */ /* 0x002fe20000000000 */
[----:B----4-:R-:W1:Y:S01]  /*1ac40*/  LDC R12, c[0x0][0x230] ;  /* 0x00008c00ff0c7b82 */ /* 0x010e620000000800 */
[----:B------:R4:W-:Y:S07]  /*1ac50*/  LDGSTS.E [R245+0x78000], desc[UR60][R20.64], !P0 ;  /* 0x7800000014f57fae */ /* 0x0009ee000c12187c */
[----:B------:R-:W1:Y:S01]  /*1ac60*/  LDC R9, c[0x0][0x230] ;  /* 0x00008c00ff097b82 */ /* 0x000e620000000800 */
[----:B--2---:R-:W-:Y:S01]  /*1ac70*/  IMAD.WIDE R14, R4, 0x4, R16 ;  /* 0x00000004040e7825 */ /* 0x004fe200078e0210 */
[----:B------:R4:W-:Y:S04]  /*1ac80*/  STL.64 [R1+0xaf0], R20 ;  /* 0x000af01401007387 */ /* 0x0009e80000100a00 */
[----:B------:R2:W-:Y:S01]  /*1ac90*/  LDGSTS.E [R245+0x78004], desc[UR60][R14.64], !P6 ;  /* 0x780040000ef57fae */ /* 0x0005e2000f12187c */
[----:B------:R-:W-:Y:S01]  /*1aca0*/  ISETP.GE.U32.AND P6, PT, R2, 0x7ffffea0, PT ;  /* 0x7ffffea00200780c */ /* 0x000fe20003fc6070 */
[C---:B------:R-:W-:Y:S01]  /*1acb0*/  IMAD.WIDE R16, R4.reuse, 0x4, R18 ;  /* 0x0000000404107825 */ /* 0x040fe200078e0212 */
[----:B------:R-:W1:Y:S01]  /*1acc0*/  LDC R13, c[0x0][0x230] ;  /* 0x00008c00ff0d7b82 */ /* 0x000e620000000800 */
[----:B------:R2:W-:Y:S02]  /*1acd0*/  STL.64 [R1+0xaf8], R14 ;  /* 0x000af80e01007387 */ /* 0x0005e40000100a00 */
[----:B----4-:R-:W-:-:S04]  /*1ace0*/  IMAD.WIDE R20, R4, 0x4, R26 ;  /* 0x0000000404147825 */ /* 0x010fc800078e021a */
[----:B------:R-:W-:Y:S01]  /*1acf0*/  VIADD R2, R30, 0xffffff1d ;  /* 0xffffff1d1e027836 */ /* 0x000fe20000000000 */
[----:B------:R4:W-:Y:S01]  /*1ad00*/  STL.64 [R1+0xb00], R20 ;  /* 0x000b001401007387 */ /* 0x0009e20000100a00 */
[----:B------:R-:W-:Y:S01]  /*1ad10*/  IMAD.WIDE R30, R4, 0x4, R54 ;  /* 0x00000004041e7825 */ /* 0x000fe200078e0236 */
[----:B--2---:R-:W2:Y:S02]  /*1ad20*/  LDC R15, c[0x0][0x230] ;  /* 0x00008c00ff0f7b82 */ /* 0x004ea40000000800 */
[----:B------:R-:W-:Y:S01]  /*1ad30*/  LDGSTS.E [R245+0x78008], desc[UR60][R20.64], !P1 ;  /* 0x7800800014f57fae */ /* 0x000fe2000c92187c */
[----:B---3--:R-:W-:-:S03]  /*1ad40*/  VIADD R8, R35, 0xffffff79 ;  /* 0xffffff7923087836 */ /* 0x008fc60000000000 */
[----:B------:R3:W-:Y:S02]  /*1ad50*/  STL.64 [R1+0xb08], R16 ;  /* 0x000b081001007387 */ /* 0x0007e40000100a00 */
[----:B------:R-:W2:Y:S02]  /*1ad60*/  LDC R14, c[0x0][0x230] ;  /* 0x00008c00ff0e7b82 */ /* 0x000ea40000000800 */
[----:B------:R3:W-:Y:S04]  /*1ad70*/  LDGSTS.E [R245+0x7800c], desc[UR60][R16.64], !P4 ;  /* 0x7800c00010f57fae */ /* 0x0007e8000e12187c */
[----:B----4-:R-:W4:Y:S04]  /*1ad80*/  LDL.LU.64 R20, [R1+0x20] ;  /* 0x0000200001147983 */ /* 0x010f280000300a00 */
[----:B------:R-:W4:Y:S04]  /*1ad90*/  LDL.LU.64 R26, [R1+0x18] ;  /* 0x00001800011a7983 */ /* 0x000f280000300a00 */
[----:B------:R-:W4:Y:S01]  /*1ada0*/  LDL.LU.64 R34, [R1+0x10] ;  /* 0x0000100001227983 */ /* 0x000f220000300a00 */
[----:B------:R-:W-:Y:S01]  /*1adb0*/  ISETP.GE.U32.AND P0, PT, R8, 0x7ffffefa, PT ;  /* 0x7ffffefa0800780c */ /* 0x000fe20003f06070 */
[----:B---3--:R-:W3:Y:S02]  /*1adc0*/  LDC R16, c[0x0][0x230] ;  /* 0x00008c00ff107b82 */ /* 0x008ee40000000800 */
[----:B------:R-:W3:Y:S04]  /*1add0*/  LDL.LU.64 R54, [R1+0x28] ;  /* 0x0000280001367983 */ /* 0x000ee80000300a00 */
[----:B------:R1:W-:Y:S02]  /*1ade0*/  STL.64 [R1+0xc08], R30 ;  /* 0x000c081e01007387 */ /* 0x0003e40000100a00 */
[----:B------:R-:W3:Y:S02]  /*1adf0*/  LDC R17, c[0x0][0x230] ;  /* 0x00008c00ff117b82 */ /* 0x000ee40000000800 */
[----:B------:R-:W-:Y:S04]  /*1ae00*/  LDGSTS.E [R245+0x7c000], desc[UR60][R30.64], !P6 ;  /* 0x7c0000001ef57fae */ /* 0x000fe8000f12187c */
[----:B-1----:R-:W3:Y:S01]  /*1ae10*/  LDL.LU.64 R30, [R1+0x1530] ;  /* 0x00153000011e7983 */ /* 0x002ee20000300a00 */
[----:B------:R-:W-:Y:S01]  /*1ae20*/  VIADD R8, R252, 0xffffff1e ;  /* 0xffffff1efc087836 */ /* 0x000fe20000000000 */
[----:B------:R-:W-:Y:S01]  /*1ae30*/  ISETP.GE.U32.AND P4, PT, R2, 0x7ffffe9e, PT ;  /* 0x7ffffe9e0200780c */ /* 0x000fe20003f86070 */
[----:B------:R-:W-:-:S02]  /*1ae40*/  VIADD R2, R12, 0xffffff1c ;  /* 0xffffff1c0c027836 */ /* 0x000fc40000000000 */
[----:B------:R-:W-:Y:S01]  /*1ae50*/  IMAD.WIDE R24, R4, 0x4, R24 ;  /* 0x0000000404187825 */ /* 0x000fe200078e0218 */
[----:B------:R-:W-:Y:S01]  /*1ae60*/  ISETP.GE.U32.AND P1, PT, R8, 0x7ffffe9f, PT ;  /* 0x7ffffe9f0800780c */ /* 0x000fe20003f26070 */
[----:B------:R-:W1:Y:S02]  /*1ae70*/  LDC R12, c[0x0][0x230] ;  /* 0x00008c00ff0c7b82 */ /* 0x000e640000000800 */
[----:B------:R-:W-:Y:S01]  /*1ae80*/  VIADD R8, R9, 0xffffff78 ;  /* 0xffffff7809087836 */ /* 0x000fe20000000000 */
[----:B------:R-:W-:Y:S01]  /*1ae90*/  ISETP.GE.U32.AND P6, PT, R2, 0x7ffffe9d, PT ;  /* 0x7ffffe9d0200780c */ /* 0x000fe20003fc6070 */
[----:B------:R-:W-:-:S04]  /*1aea0*/  IMAD.WIDE R18, R4, 0x4, R22 ;  /* 0x0000000404127825 */ /* 0x000fc800078e0216 */
[----:B------:R-:W1:Y:S01]  /*1aeb0*/  LDC R9, c[0x0][0x230] ;  /* 0x00008c00ff097b82 */ /* 0x000e620000000800 */
[----:B------:R-:W-:Y:S01]  /*1aec0*/  VIADD R2, R13, 0xffffff77 ;  /* 0xffffff770d027836 */ /* 0x000fe20000000000 */
[----:B------:R2:W-:Y:S04]  /*1aed0*/  STL.64 [R1+0xc10], R24 ;  /* 0x000c101801007387 */ /* 0x0005e80000100a00 */
[----:B------:R2:W-:Y:S02]  /*1aee0*/  LDGSTS.E [R245+0x7c004], desc[UR60][R24.64], !P1 ;  /* 0x7c00400018f57fae */ /* 0x0005e4000c92187c */
[----:B------:R-:W1:Y:S02]  /*1aef0*/  LDC R13, c[0x0][0x230] ;  /* 0x00008c00ff0d7b82 */ /* 0x000e640000000800 */
[----:B------:R3:W-:Y:S01]  /*1af00*/  STL.64 [R1+0xc18], R18 ;  /* 0x000c181201007387 */ /* 0x0007e20000100a00 */
[----:B------:R-:W-:-:S03]  /*1af10*/  ISETP.GE.U32.AND P1, PT, R8, 0x7ffffef9, PT ;  /* 0x7ffffef90800780c */ /* 0x000fc60003f26070 */
[----:B------:R3:W-:Y:S01]  /*1af20*/  LDGSTS.E [R245+0x7c008], desc[UR60][R18.64], !P4 ;  /* 0x7c00800012f57fae */ /* 0x0007e2000e12187c */
[----:B------:R-:W-:Y:S01]  /*1af30*/  ISETP.GE.U32.AND P4, PT, R2, 0x7ffffef8, PT ;  /* 0x7ffffef80200780c */ /* 0x000fe20003f86070 */
[----:B--2---:R-:W-:Y:S01]  /*1af40*/  VIADD R2, R14, 0xffffff5b ;  /* 0xffffff5b0e027836 */ /* 0x004fe20000000000 */
[----:B------:R-:W-:Y:S01]  /*1af50*/  IADD3 R8, R15, -0x8a, RZ ;  /* 0xffffff760f087810 */ /* 0x000fe20007ffe0ff */
[C---:B------:R-:W-:Y:S01]  /*1af60*/  IMAD.WIDE R24, R4.reuse, 0x4, R238 ;  /* 0x0000000404187825 */ /* 0x040fe200078e02ee */
[----:B------:R-:W2:Y:S08]  /*1af70*/  LDC R15, c[0x0][0x230] ;  /* 0x00008c00ff0f7b82 */ /* 0x000eb00000000800 */
[----:B------:R-:W2:Y:S01]  /*1af80*/  LDC R14, c[0x0][0x230] ;  /* 0x00008c00ff0e7b82 */ /* 0x000ea20000000800 */
[----:B----4-:R-:W-:-:S04]  /*1af90*/  IMAD.WIDE R20, R4, 0x4, R20 ;  /* 0x0000000404147825 */ /* 0x010fc800078e0214 */
[----:B---3--:R-:W-:-:S04]  /*1afa0*/  IMAD.WIDE R22, R4, 0x4, R54 ;  /* 0x0000000404167825 */ /* 0x008fc800078e0236 */
[----:B------:R-:W-:-:S05]  /*1afb0*/  IMAD.WIDE R18, R4, 0x4, R30 ;  /* 0x0000000404127825 */ /* 0x000fca00078e021e */
[----:B------:R3:W-:Y:S01]  /*1afc0*/  LDGSTS.E [R245+0x7c00c], desc[UR60][R18.64], !P6 ;  /* 0x7c00c00012f57fae */ /* 0x0007e2000f12187c */
[----:B------:R-:W-:Y:S01]  /*1afd0*/  ISETP.GE.U32.AND P6, PT, R8, 0x7ffffef7, PT ;  /* 0x7ffffef70800780c */ /* 0x000fe20003fc6070 */
[----:B------:R-:W-:Y:S02]  /*1afe0*/  VIADD R8, R16, 0xffffff5a ;  /* 0xffffff5a10087836 */ /* 0x000fe40000000000 */
[----:B------:R3:W-:Y:S01]  /*1aff0*/  STL.64 [R1+0xc20], R18 ;  /* 0x000c201201007387 */ /* 0x0007e20000100a00 */
[----:B------:R-:W4:Y:S03]  /*1b000*/  LDC R16, c[0x0][0x230] ;  /* 0x00008c00ff107b82 */ /* 0x000f260000000800 */
[----:B------:R-:W-:Y:S01]  /*1b010*/  LDGSTS.E [R246+0x70000], desc[UR60][R22.64], !P2 ;  /* 0x7000000016f67fae */ /* 0x000fe2000d12187c */
[----:B------:R-:W-:Y:S01]  /*1b020*/  ISETP.GE.U32.AND P2, PT, R2, 0x7ffffedc, PT ;  /* 0x7ffffedc0200780c */ /* 0x000fe20003f46070 */
[----:B------:R-:W-:-:S02]  /*1b030*/  VIADD R2, R17, 0xffffff59 ;  /* 0xffffff5911027836 */ /* 0x000fc40000000000 */
[----:B------:R2:W-:Y:S01]  /*1b040*/  LDGSTS.E [R246+0x70004], desc[UR60][R20.64], !P5 ;  /* 0x7000400014f67fae */ /* 0x0005e2000e92187c */
[----:B---3--:R-:W-:Y:S01]  /*1b050*/  IMAD.WIDE R18, R4, 0x4, R26 ;  /* 0x0000000404127825 */ /* 0x008fe200078e021a */
[----:B------:R-:W-:Y:S02]  /*1b060*/  ISETP.GE.U32.AND P5, PT, R8, 0x7ffffedb, PT ;  /* 0x7ffffedb0800780c */ /* 0x000fe40003fa6070 */
[----:B------:R2:W-:Y:S01]  /*1b070*/  STL.64 [R1+0x8c8], R20 ;  /* 0x0008c81401007387 */ /* 0x0005e20000100a00 */
[----:B------:R-:W3:Y:S01]  /*1b080*/  LDC R17, c[0x0][0x230] ;  /* 0x00008c00ff117b82 */ /* 0x000ee20000000800 */
[----:B------:R-:W-:Y:S02]  /*1b090*/  IMAD.WIDE R26, R4, 0x4, R34 ;  /* 0x00000004041a7825 */ /* 0x000fe400078e0222 */
[----:B------:R2:W-:Y:S01]  /*1b0a0*/  LDGSTS.E [R246+0x70008], desc[UR60][R18.64], !P0 ;  /* 0x7000800012f67fae */ /* 0x0005e2000c12187c */
[----:B------:R-:W-:Y:S01]  /*1b0b0*/  ISETP.GE.U32.AND P0, PT, R2, 0x7ffffeda, PT ;  /* 0x7ffffeda0200780c */ /* 0x000fe20003f06070 */
[----:B-1----:R-:W-:-:S02]  /*1b0c0*/  VIADD R2, R9, 0xffffff58 ;  /* 0xffffff5809027836 */ /* 0x002fc40000000000 */
[----:B------:R-:W-:Y:S01]  /*1b0d0*/  LDGSTS.E [R246+0x7000c], desc[UR60][R26.64], !P1 ;  /* 0x7000c0001af67fae */ /* 0x000fe2000c92187c */
[----:B------:R-:W-:Y:S01]  /*1b0e0*/  VIADD R8, R12, 0xffffff3b ;  /* 0xffffff3b0c087836 */ /* 0x000fe20000000000 */
[----:B------:R-:W1:Y:S01]  /*1b0f0*/  LDC R9, c[0x0][0x230] ;  /* 0x00008c00ff097b82 */ /* 0x000e620000000800 */
[----:B------:R-:W-:Y:S01]  /*1b100*/  ISETP.GE.U32.AND P1, PT, R2, 0x7ffffed9, PT ;  /* 0x7ffffed90200780c */ /* 0x000fe20003f26070 */
[----:B--2---:R-:W-:Y:S01]  /*1b110*/  IMAD.WIDE R20, R4, 0x4, R28 ;  /* 0x0000000404147825 */ /* 0x004fe200078e021c */
[----:B------:R2:W-:Y:S03]  /*1b120*/  STL.64 [R1+0x8d0], R18 ;  /* 0x0008d01201007387 */ /* 0x0005e60000100a00 */
[----:B------:R-:W-:Y:S01]  /*1b130*/  VIADD R2, R13, 0xffffff3a ;  /* 0xffffff3a0d027836 */ /* 0x000fe20000000000 */
[----:B------:R4:W-:Y:S01]  /*1b140*/  LDGSTS.E [R246+0x74000], desc[UR60][R24.64], !P2 ;  /* 0x7400000018f67fae */ /* 0x0009e2000d12187c */
[----:B------:R-:W-:Y:S01]  /*1b150*/  ISETP.GE.U32.AND P2, PT, R8, 0x7ffffebc, PT ;  /* 0x7ffffebc0800780c */ /* 0x000fe20003f46070 */
[----:B------:R-:W3:Y:S02]  /*1b160*/  LDC R12, c[0x0][0x230] ;  /* 0x00008c00ff0c7b82 */ /* 0x000ee40000000800 */
[----:B------:R-:W-:Y:S04]  /*1b170*/  STL.64 [R1+0x8d8], R26 ;  /* 0x0008d81a01007387 */ /* 0x000fe80000100a00 */
[----:B------:R4:W-:Y:S01]  /*1b180*/  LDGSTS.E [R246+0x74004], desc[UR60][R20.64], !P5 ;  /* 0x7400400014f67fae */ /* 0x0009e2000e92187c */
[----:B------:R-:W-:Y:S01]  /*1b190*/  ISETP.GE.U32.AND P5, PT, R2, 0x7ffffebb, PT ;  /* 0x7ffffebb0200780c */ /* 0x000fe20003fa6070 */
[----:B--2---:R-:W2:Y:S02]  /*1b1a0*/  LDC R18, c[0x0][0x230] ;  /* 0x00008c00ff127b82 */ /* 0x004ea40000000800 */
[----:B------:R4:W-:Y:S04]  /*1b1b0*/  STL.64 [R1+0x9b8], R24 ;  /* 0x0009b81801007387 */ /* 0x0009e80000100a00 */
[----:B------:R4:W-:Y:S02]  /*1b1c0*/  STL.64 [R1+0x9c0], R20 ;  /* 0x0009c01401007387 */ /* 0x0009e40000100a00 */
[----:B------:R-:W3:Y:S01]  /*1b1d0*/  LDC R13, c[0x0][0x230] ;  /* 0x00008c00ff0d7b82 */ /* 0x000ee20000000800 */
[----:B----4-:R-:W-:-:S04]  /*1b1e0*/  IMAD.WIDE R24, R4, 0x4, R42 ;  /* 0x0000000404187825 */ /* 0x010fc800078e022a */
[C---:B------:R-:W-:Y:S01]  /*1b1f0*/  IMAD.WIDE R20, R4.reuse, 0x4, R32 ;  /* 0x0000000404147825 */ /* 0x040fe200078e0220 */
[----:B------:R4:W-:Y:S04]  /*1b200*/  STL.64 [R1+0x9c8], R24 ;  /* 0x0009c81801007387 */ /* 0x0009e80000100a00 */
[----:B------:R4:W-:Y:S04]  /*1b210*/  LDGSTS.E [R246+0x74008], desc[UR60][R24.64], !P0 ;  /* 0x7400800018f67fae */ /* 0x0009e8000c12187c */
[----:B------:R1:W-:Y:S04]  /*1b220*/  STL.64 [R1+0x9d0], R20 ;  /* 0x0009d01401007387 */ /* 0x0003e80000100a00 */
[----:B------:R1:W-:Y:S01]  /*1b230*/  LDGSTS.E [R246+0x7400c], desc[UR60][R20.64], !P1 ;  /* 0x7400c00014f67fae */ /* 0x0003e2000c92187c */
[----:B----4-:R-:W-:-:S04]  /*1b240*/  IMAD.WIDE R24, R4, 0x4, R58 ;  /* 0x0000000404187825 */ /* 0x010fc800078e023a */
[----:B-1----:R-:W-:Y:S01]  /*1b250*/  IMAD.WIDE R20, R4, 0x4, R36 ;  /* 0x0000000404147825 */ /* 0x002fe200078e0224 */
[----:B------:R-:W-:Y:S04]  /*1b260*/  STL.64 [R1+0xab0], R24 ;  /* 0x000ab01801007387 */ /* 0x000fe80000100a00 */
[----:B------:R1:W-:Y:S04]  /*1b270*/  LDGSTS.E [R246+0x78000], desc[UR60][R24.64], !P2 ;  /* 0x7800000018f67fae */ /* 0x0003e8000d12187c */
[----:B------:R4:W-:Y:S04]  /*1b280*/  STL.64 [R1+0xab8], R20 ;  /* 0x000ab81401007387 */ /* 0x0009e80000100a00 */
[----:B------:R-:W-:Y:S04]  /*1b290*/  LDGSTS.E [R246+0x78004], desc[UR60][R20.64], !P5 ;  /* 0x7800400014f67fae */ /* 0x000fe8000e92187c */
[----:B----4-:R-:W4:Y:S04]  /*1b2a0*/  LDL.LU.64 R20, [R1+0x8] ;  /* 0x0000080001147983 */ /* 0x010f280000300a00 */
[----:B------:R-:W4:Y:S01]  /*1b2b0*/  LDL.LU.64 R34, [R1] ;  /* 0x0000000001227983 */ /* 0x000f220000300a00 */
[----:B------:R-:W-:-:S02]  /*1b2c0*/  VIADD R8, R15, 0xffffff75 ;  /* 0xffffff750f087836 */ /* 0x000fc40000000000 */
[----:B------:R-:W-:Y:S01]  /*1b2d0*/  VIADD R2, R14, 0xffffff39 ;  /* 0xffffff390e027836 */ /* 0x000fe20000000000 */
[----:B------:R-:W4:Y:S02]  /*1b2e0*/  LDC R15, c[0x0][0x230] ;  /* 0x00008c00ff0f7b82 */ /* 0x000f240000000800 */
[----:B------:R-:W-:Y:S02]  /*1b2f0*/  ISETP.GE.U32.AND P0, PT, R8, 0x7ffffef6, PT ;  /* 0x7ffffef60800780c */ /* 0x000fe40003f06070 */
[----:B------:R-:W-:Y:S02]  /*1b300*/  IADD3 R8, R16, -0xc8, RZ ;  /* 0xffffff3810087810 */ /* 0x000fe40007ffe0ff */
[----:B------:R-:W-:Y:S01]  /*1b310*/  ISETP.GE.U32.AND P1, PT, R2, 0x7ffffeba, PT ;  /* 0x7ffffeba0200780c */ /* 0x000fe20003f26070 */
[----:B--2---:R-:W-:Y:S01]  /*1b320*/  VIADD R2, R18, 0xffffff1b ;  /* 0xffffff1b12027836 */ /* 0x004fe20000000000 */
[----:B------:R-:W2:Y:S01]  /*1b330*/  LDC R14, c[0x0][0x230] ;  /* 0x00008c00ff0e7b82 */ /* 0x000ea20000000800 */
[----:B------:R-:W-:Y:S01]  /*1b340*/  ISETP.GE.U32.AND P2, PT, R8, 0x7ffffeb9, PT ;  /* 0x7ffffeb90800780c */ /* 0x000fe20003f46070 */
[----:B------:R-:W-:-:S02]  /*1b350*/  IMAD.WIDE R28, R4, 0x4, R48 ;  /* 0x00000004041c7825 */ /* 0x000fc400078e0230 */
[----:B------:R-:W-:-:S04]  /*1b360*/  ISETP.GE.U32.AND P5, PT, R2, 0x7ffffe9c, PT ;  /* 0x7ffffe9c0200780c */ /* 0x000fc80003fa6070 */
[----:B------:R-:W2:Y:S01]  /*1b370*/  LDC R16, c[0x0][0x230] ;  /* 0x00008c00ff107b82 */ /* 0x000ea20000000800 */
[----:B------:R-:W-:Y:S02]  /*1b380*/  VIADD R2, R9, 0xffffff1a ;  /* 0xffffff1a09027836 */ /* 0x000fe40000000000 */
[----:B------:R-:W-:Y:S01]  /*1b390*/  IMAD.WIDE R26, R4, 0x4, R38 ;  /* 0x00000004041a7825 */ /* 0x000fe200078e0226 */
[----:B------:R-:W-:Y:S04]  /*1b3a0*/  LDGSTS.E [R246+0x78008], desc[UR60][R28.64], !P1 ;  /* 0x780080001cf67fae */ /* 0x000fe8000c92187c */
[----:B------:R-:W2:Y:S01]  /*1b3b0*/  LDC R18, c[0x0][0x230] ;  /* 0x00008c00ff127b82 */ /* 0x000ea20000000800 */
[----:B---3--:R-:W-:Y:S01]  /*1b3c0*/  VIADD R8, R12, 0xffffff19 ;  /* 0xffffff190c087836 */ /* 0x008fe20000000000 */
[----:B------:R-:W-:Y:S01]  /*1b3d0*/  ISETP.GE.U32.AND P1, PT, R2, 0x7ffffe9b, PT ;  /* 0x7ffffe9b0200780c */ /* 0x000fe20003f26070 */
[----:B-1----:R-:W-:Y:S01]  /*1b3e0*/  IMAD.WIDE R24, R4, 0x4, R40 ;  /* 0x0000000404187825 */ /* 0x002fe200078e0228 */
[----:B------:R1:W-:Y:S04]  /*1b3f0*/  LDGSTS.E [R246+0x7800c], desc[UR60][R26.64], !P2 ;  /* 0x7800c0001af67fae */ /* 0x0003e8000d12187c */
[----:B------:R-:W3:Y:S01]  /*1b400*/  LDC R9, c[0x0][0x230] ;  /* 0x00008c00ff097b82 */ /* 0x000ee20000000800 */
[----:B------:R-:W-:Y:S01]  /*1b410*/  VIADD R2, R13, 0xffffff18 ;  /* 0xffffff180d027836 */ /* 0x000fe20000000000 */
[----:B------:R-:W-:Y:S01]  /*1b420*/  ISETP.GE.U32.AND P2, PT, R8, 0x7ffffe9a, PT ;  /* 0x7ffffe9a0800780c */ /* 0x000fe20003f46070 */
[----:B------:R-:W-:Y:S04]  /*1b430*/  STL.64 [R1+0xac0], R28 ;  /* 0x000ac01c01007387 */ /* 0x000fe80000100a00 */
[----:B------:R1:W-:Y:S01]  /*1b440*/  LDGSTS.E [R246+0x7c000], desc[UR60][R24.64], !P5 ;  /* 0x7c00000018f67fae */ /* 0x0003e2000e92187c */
[----:B------:R-:W3:Y:S01]  /*1b450*/  LDC R12, c[0x0][0x230] ;  /* 0x00008c00ff0c7b82 */ /* 0x000ee20000000800 */
[----:B------:R-:W-:-:S02]  /*1b460*/  ISETP.GE.U32.AND P5, PT, R2, 0x7ffffe99, PT ;  /* 0x7ffffe990200780c */ /* 0x000fc40003fa6070 */
[----:B------:R1:W-:Y:S01]  /*1b470*/  STL.64 [R1+0xac8], R26 ;  /* 0x000ac81a01007387 */ /* 0x0003e20000100a00 */
[----:B------:R-:W-:-:S03]  /*1b480*/  VIADD R8, R17, 0xffffff74 ;  /* 0xffffff7411087836 */ /* 0x000fc60000000000 */
[----:B------:R1:W-:Y:S01]  /*1b490*/  STL.64 [R1+0xbc8], R24 ;  /* 0x000bc81801007387 */ /* 0x0003e20000100a00 */
[----:B------:R-:W4:Y:S01]  /*1b4a0*/  LDC R13, c[0x0][0x230] ;  /* 0x00008c00ff0d7b82 */ /* 0x000f220000000800 */
[----:B--2---:R-:W-:Y:S02]  /*1b4b0*/  VIADD R2, R14, 0xffffff73 ;  /* 0xffffff730e027836 */ /* 0x004fe40000000000 */
[----:B-1----:R-:W-:-:S05]  /*1b4c0*/  IMAD.WIDE R26, R4, 0x4, R46 ;  /* 0x00000004041a7825 */ /* 0x002fca00078e022e */
[----:B------:R-:W1:Y:S01]  /*1b4d0*/  LDC R14, c[0x0][0x230] ;  /* 0x00008c00ff0e7b82 */ /* 0x000e620000000800 */
[----:B------:R-:W-:-:S05]  /*1b4e0*/  IMAD.WIDE R24, R4, 0x4, R52 ;  /* 0x0000000404187825 */ /* 0x000fca00078e0234 */
[----:B------:R2:W-:Y:S02]  /*1b4f0*/  STL.64 [R1+0xbd8], R24 ;  /* 0x000bd81801007387 */ /* 0x0005e40000100a00 */
[----:B------:R-:W1:Y:S02]  /*1b500*/  LDC R17, c[0x0][0x230] ;  /* 0x00008c00ff117b82 */ /* 0x000e640000000800 */
[----:B------:R2:W-:Y:S01]  /*1b510*/  LDGSTS.E [R246+0x7c004], desc[UR60][R24.64], !P1 ;  /* 0x7c00400018f67fae */ /* 0x0005e2000c92187c */
[----:B------:R-:W-:Y:S01]  /*1b520*/  ISETP.GE.U32.AND P1, PT, R8, 0x7ffffef5, PT ;  /* 0x7ffffef50800780c */ /* 0x000fe20003f26070 */
[----:B------:R-:W-:Y:S02]  /*1b530*/  VIADD R8, R16, 0xffffff72 ;  /* 0xffffff7210087836 */ /* 0x000fe40000000000 */
[----:B------:R3:W-:Y:S01]  /*1b540*/  LDGSTS.E [R246+0x7c008], desc[UR60][R26.64], !P2 ;  /* 0x7c0080001af67fae */ /* 0x0007e2000d12187c */
[----:B------:R-:W-:Y:S01]  /*1b550*/  ISETP.GE.U32.AND P2, PT, R2, 0x7ffffef4, PT ;  /* 0x7ffffef40200780c */ /* 0x000fe20003f46070 */
[----:B------:R-:W-:Y:S01]  /*1b560*/  VIADD R2, R18, 0xffffff57 ;  /* 0xffffff5712027836 */ /* 0x000fe20000000000 */
[----:B------:R-:W1:Y:S01]  /*1b570*/  LDC R16, c[0x0][0x230] ;  /* 0x00008c00ff107b82 */ /* 0x000e620000000800 */
[----:B------:R3:W-:Y:S01]  /*1b580*/  STL.64 [R1+0xbe8], R26 ;  /* 0x000be81a01007387 */ /* 0x0007e20000100a00 */
[----:B--2---:R-:W-:-:S05]  /*1b590*/  IMAD.WIDE R24, R4, 0x4, R44 ;  /* 0x0000000404187825 */ /* 0x004fca00078e022c */
[----:B------:R2:W-:Y:S04]  /*1b5a0*/  STL.64 [R1+0xbf0], R24 ;  /* 0x000bf01801007387 */ /* 0x0005e80000100a00 */
[----:B------:R2:W-:Y:S01]  /*1b5b0*/  LDGSTS.E [R246+0x7c00c], desc[UR60][R24.64], !P5 ;  /* 0x7c00c00018f67fae */ /* 0x0005e2000e92187c */
[----:B------:R-:W-:Y:S01]  /*1b5c0*/  ISETP.GE.U32.AND P5, PT, R8, 0x7ffffef3, PT ;  /* 0x7ffffef30800780c */ /* 0x000fe20003fa6070 */
[----:B---3--:R-:W-:Y:S02]  /*1b5d0*/  VIADD R8, R12, 0xffffff55 ;  /* 0xffffff550c087836 */ /* 0x008fe40000000000 */
[C---:B------:R-:W-:Y:S01]  /*1b5e0*/  IMAD.WIDE R18, R4.reuse, 0x4, R50 ;  /* 0x0000000404127825 */ /* 0x040fe200078e0232 */
[----:B------:R-:W3:Y:S03]  /*1b5f0*/  LDC R12, c[0x0][0x230] ;  /* 0x00008c00ff0c7b82 */ /* 0x000ee60000000800 */
[----:B------:R-:W-:-:S04]  /*1b600*/  IMAD.WIDE R26, R4, 0x4, R72 ;  /* 0x00000004041a7825 */ /* 0x000fc800078e0248 */
[----:B----4-:R-:W-:-:S04]  /*1b610*/  IMAD.WIDE R20, R4, 0x4, R20 ;  /* 0x0000000404147825 */ /* 0x010fc800078e0214 */
[----:B--2---:R-:W-:Y:S01]  /*1b620*/  IMAD.WIDE R24, R4, 0x4, R34 ;  /* 0x0000000404187825 */ /* 0x004fe200078e0222 */
[----:B------:R2:W-:Y:S01]  /*1b630*/  LDGSTS.E [R247+0x70000], desc[UR60][R20.64], !P4 ;  /* 0x7000000014f77fae */ /* 0x0005e2000e12187c */
[----:B------:R-:W-:Y:S02]  /*1b640*/  ISETP.GE.U32.AND P4, PT, R2, 0x7ffffed8, PT ;  /* 0x7ffffed80200780c */ /* 0x000fe40003f86070 */
[----:B------:R-:W-:Y:S01]  /*1b650*/  IADD3 R2, R9, -0xaa, RZ ;  /* 0xffffff5609027810 */ /* 0x000fe20007ffe0ff */
[----:B------:R2:W-:Y:S01]  /*1b660*/  STL.64 [R1+0x8b0], R20 ;  /* 0x0008b01401007387 */ /* 0x0005e20000100a00 */
[----:B------:R-:W4:Y:S03]  /*1b670*/  LDC R9, c[0x0][0x230] ;  /* 0x00008c00ff097b82 */ /* 0x000f260000000800 */
[----:B------:R-:W-:Y:S01]  /*1b680*/  LDGSTS.E [R247+0x70004], desc[UR60][R24.64], !P6 ;  /* 0x7000400018f77fae */ /* 0x000fe2000f12187c */
[----:B------:R-:W-:Y:S01]  /*1b690*/  ISETP.GE.U32.AND P6, PT, R2, 0x7ffffed7, PT ;  /* 0x7ffffed70200780c */ /* 0x000fe20003fc6070 */
[----:B------:R-:W-:-:S02]  /*1b6a0*/  VIADD R2, R15, 0xffffff54 ;  /* 0xffffff540f027836 */ /* 0x000fc40000000000 */
[----:B--2---:R-:W-:Y:S01]  /*1b6b0*/  IMAD.WIDE R20, R4, 0x4, R236 ;  /* 0x0000000404147825 */ /* 0x004fe200078e02ec */
[----:B------:R-:W-:Y:S01]  /*1b6c0*/  STL.64 [R1+0x8a8], R24 ;  /* 0x0008a81801007387 */ /* 0x000fe20000100a00 */
[----:B------:R-:W2:Y:S03]  /*1b6d0*/  LDC R15, c[0x0][0x230] ;  /* 0x00008c00ff0f7b82 */ /* 0x000ea60000000800 */
[----:B------:R3:W-:Y:S01]  /*1b6e0*/  LDGSTS.E [R247+0x70008], desc[UR60][R20.64], !P0 ;  /* 0x7000800014f77fae */ /* 0x0007e2000c12187c */
[----:B------:R-:W-:Y:S01]  /*1b6f0*/  ISETP.GE.U32.AND P0, PT, R8, 0x7ffffed6, PT ;  /* 0x7ffffed60800780c */ /* 0x000fe20003f06070 */
[----:B------:R-:W-:Y:S02]  /*1b700*/  VIADD R8, R13, 0xffffff37 ;  /* 0xffffff370d087836 */ /* 0x000fe40000000000 */
[----:B------:R3:W-:Y:S01]  /*1b710*/  LDGSTS.E [R247+0x7000c], desc[UR60][R18.64], !P1 ;  /* 0x7000c00012f77fae */ /* 0x0007e2000c92187c */
[----:B------:R-:W2:Y:S01]  /*1b720*/  LDC R13, c[0x0][0x230] ;  /* 0x00008c00ff0d7b82 */ /* 0x000ea20000000800 */
[----:B------:R-:W-:-:S02]  /*1b730*/  ISETP.GE.U32.AND P1, PT, R2, 0x7ffffed5, PT ;  /* 0x7ffffed50200780c */ /* 0x000fc40003f26070 */
[----:B------:R3:W-:Y:S01]  /*1b740*/  STL.64 [R1+0x8b8], R20 ;  /* 0x0008b81401007387 */ /* 0x0007e20000100a00 */
[----:B-1----:R-:W-:-:S03]  /*1b750*/  VIADD R2, R14, 0xffffff36 ;  /* 0xffffff360e027836 */ /* 0x002fc60000000000 */
[----:B------:R1:W-:Y:S01]  /*1b760*/  STL.64 [R1+0x8c0], R18 ;  /* 0x0008c01201007387 */ /* 0x0003e20000100a00 */
[----:B------:R-:W2:Y:S01]  /*1b770*/  LDC R14, c[0x0][0x230] ;  /* 0x00008c00ff0e7b82 */ /* 0x000ea20000000800 */
[----:B---3--:R-:W-:-:S04]  /*1b780*/  IMAD.WIDE R20, R4, 0x4, R66 ;  /* 0x0000000404147825 */ /* 0x008fc800078e0242 */
[----:B-1----:R-:W-:Y:S01]  /*1b790*/  IMAD.WIDE R18, R4, 0x4, R56 ;  /* 0x0000000404127825 */ /* 0x002fe200078e0238 */
[----:B------:R1:W-:Y:S04]  /*1b7a0*/  STL.64 [R1+0x998], R20 ;  /* 0x0009981401007387 */ /* 0x0003e80000100a00 */
[----:B------:R1:W-:Y:S01]  /*1b7b0*/  LDGSTS.E [R247+0x74000], desc[UR60][R20.64], !P4 ;  /* 0x7400000014f77fae */ /* 0x0003e2000e12187c */
[----:B------:R-:W-:Y:S01]  /*1b7c0*/  ISETP.GE.U32.AND P4, PT, R8, 0x7ffffeb8, PT ;  /* 0x7ffffeb80800780c */ /* 0x000fe20003f86070 */
[----:B------:R-:W-:Y:S02]  /*1b7d0*/  VIADD R8, R16, 0xffffff35 ;  /* 0xffffff3510087836 */ /* 0x000fe40000000000 */
[----:B------:R3:W-:Y:S01]  /*1b7e0*/  STL.64 [R1+0x9a0], R18 ;  /* 0x0009a01201007387 */ /* 0x0007e20000100a00 */
[----:B------:R-:W2:Y:S03]  /*1b7f0*/  LDC R16, c[0x0][0x230] ;  /* 0x00008c00ff107b82 */ /* 0x000ea60000000800 */
[----:B------:R3:W-:Y:S01]  /*1b800*/  LDGSTS.E [R247+0x74004], desc[UR60][R18.64], !P6 ;  /* 0x7400400012f77fae */ /* 0x0007e2000f12187c */
[----:B------:R-:W-:Y:S01]  /*1b810*/  ISETP.GE.U32.AND P6, PT, R2, 0x7ffffeb7, PT ;  /* 0x7ffffeb70200780c */ /* 0x000fe20003fc6070 */
[----:B-1----:R-:W-:-:S04]  /*1b820*/  IMAD.WIDE R20, R4, 0x4, R68 ;  /* 0x0000000404147825 */ /* 0x002fc800078e0244 */
[----:B------:R-:W-:Y:S02]  /*1b830*/  VIADD R2, R17, 0xffffff34 ;  /* 0xffffff3411027836 */ /* 0x000fe40000000000 */
[----:B---3--:R-:W-:Y:S01]  /*1b840*/  IMAD.WIDE R18, R4, 0x4, R60 ;  /* 0x0000000404127825 */ /* 0x008fe200078e023c */
[----:B------:R-:W-:Y:S01]  /*1b850*/  STL.64 [R1+0x9a8], R20 ;  /* 0x0009a81401007387 */ /* 0x000fe20000100a00 */
[----:B------:R-:W1:Y:S03]  /*1b860*/  LDC R17, c[0x0][0x230] ;  /* 0x00008c00ff117b82 */ /* 0x000e660000000800 */
[----:B------:R-:W-:Y:S01]  /*1b870*/  LDGSTS.E [R247+0x74008], desc[UR60][R20.64], !P0 ;  /* 0x7400800014f77fae */ /* 0x000fe2000c12187c */
[----:B------:R-:W-:-:S03]  /*1b880*/  ISETP.GE.U32.AND P0, PT, R8, 0x7ffffeb6, PT ;  /* 0x7ffffeb60800780c */ /* 0x000fc60003f06070 */
[----:B------:R3:W-:Y:S04]  /*1b890*/  STL.64 [R1+0x9b0], R18 ;  /* 0x0009b01201007387 */ /* 0x0007e80000100a00 */
[----:B------:R3:W-:Y:S01]  /*1b8a0*/  LDGSTS.E [R247+0x7400c], desc[UR60][R18.64], !P1 ;  /* 0x7400c00012f77fae */ /* 0x0007e2000c92187c */
[----:B------:R-:W-:Y:S01]  /*1b8b0*/  ISETP.GE.U32.AND P1, PT, R2, 0x7ffffeb5, PT ;  /* 0x7ffffeb50200780c */ /* 0x000fe20003f26070 */
[----:B----4-:R-:W-:Y:S02]  /*1b8c0*/  VIADD R2, R9, 0xffffff17 ;  /* 0xffffff1709027836 */ /* 0x010fe40000000000 */
[----:B------:R-:W4:Y:S01]  /*1b8d0*/  LDC R9, c[0x0][0x230] ;  /* 0x00008c00ff097b82 */ /* 0x000f220000000800 */
[----:B------:R-:W-:Y:S01]  /*1b8e0*/  IMAD.WIDE R24, R4, 0x4, R62 ;  /* 0x0000000404187825 */ /* 0x000fe200078e023e */
[----:B------:R-:W-:Y:S06]  /*1b8f0*/  LDGSTS.E [R247+0x78000], desc[UR60][R26.64], !P4 ;  /* 0x780000001af77fae */ /* 0x000fec000e12187c */
[----:B---3--:R-:W3:Y:S01]  /*1b900*/  LDC R18, c[0x0][0x230] ;  /* 0x00008c00ff127b82 */ /* 0x008ee20000000800 */
[----:B------:R-:W-:Y:S01]  /*1b910*/  VIADD R8, R12, 0xffffff16 ;  /* 0xffffff160c087836 */ /* 0x000fe20000000000 */
[----:B------:R-:W-:Y:S01]  /*1b920*/  ISETP.GE.U32.AND P4, PT, R2, 0x7ffffe98, PT ;  /* 0x7ffffe980200780c */ /* 0x000fe20003f86070 */
[----:B------:R-:W-:Y:S01]  /*1b930*/  IMAD.WIDE R20, R4, 0x4, R64 ;  /* 0x0000000404147825 */ /* 0x000fe200078e0240 */
[----:B--2---:R-:W-:Y:S01]  /*1b940*/  IADD3 R2, R13, -0xeb, RZ ;  /* 0xffffff150d027810 */ /* 0x004fe20007ffe0ff */
[----:B------:R-:W-:Y:S03]  /*1b950*/  STL.64 [R1+0xa90], R26 ;  /* 0x000a901a01007387 */ /* 0x000fe60000100a00 */
[----:B------:R-:W2:Y:S01]  /*1b960*/  LDC R13, c[0x0][0x230] ;  /* 0x00008c00ff0d7b82 */ /* 0x000ea20000000800 */
[----:B------:R1:W-:Y:S04]  /*1b970*/  STL.64 [R1+0xa98], R24 ;  /* 0x000a981801007387 */ /* 0x0003e80000100a00 */
[----:B------:R1:W-:Y:S01]  /*1b980*/  LDGSTS.E [R247+0x78004], desc[UR60][R24.64], !P6 ;  /* 0x7800400018f77fae */ /* 0x0003e2000f12187c */
[----:B------:R-:W-:-:S02]  /*1b990*/  ISETP.GE.U32.AND P6, PT, R8, 0x7ffffe97, PT ;  /* 0x7ffffe970800780c */ /* 0x000fc40003fc6070 */
[----:B------:R-:W2:Y:S01]  /*1b9a0*/  LDC R12, c[0x0][0x230] ;  /* 0x00008c00ff0c7b82 */ /* 0x000ea20000000800 */
[----:B------:R1:W-:Y:S01]  /*1b9b0*/  LDGSTS.E [R247+0x78008], desc[UR60][R20.64], !P0 ;  /* 0x7800800014f77fae */ /* 0x0003e2000c12187c */
[----:B------:R-:W-:Y:S01]  /*1b9c0*/  ISETP.GE.U32.AND P0, PT, R2, 0x7ffffe96, PT ;  /* 0x7ffffe960200780c */ /* 0x000fe20003f06070 */
[----:B------:R-:W-:Y:S02]  /*1b9d0*/  VIADD R8, R14, 0xffffff14 ;  /* 0xffffff140e087836 */ /* 0x000fe40000000000 */
[----:B------:R-:W-:Y:S01]  /*1b9e0*/  VIADD R2, R15, 0xffffff71 ;  /* 0xffffff710f027836 */ /* 0x000fe20000000000 */
[----:B------:R4:W-:Y:S02]  /*1b9f0*/  STL.64 [R1+0xaa0], R20 ;  /* 0x000aa01401007387 */ /* 0x0009e40000100a00 */
[----:B------:R-:W2:Y:S01]  /*1ba00*/  LDC R15, c[0x0][0x230] ;  /* 0x00008c00ff0f7b82 */ /* 0x000ea20000000800 */
[----:B-1----:R-:W-:-:S05]  /*1ba10*/  IMAD.WIDE R24, R4, 0x4, R76 ;  /* 0x0000000404187825 */ /* 0x002fca00078e024c */
[----:B------:R1:W-:Y:S01]  /*1ba20*/  LDGSTS.E [R247+0x7800c], desc[UR60][R24.64], !P1 ;  /* 0x7800c00018f77fae */ /* 0x0003e2000c92187c */
[----:B------:R-:W-:Y:S01]  /*1ba30*/  ISETP.GE.U32.AND P1, PT, R8, 0x7ffffe95, PT ;  /* 0x7ffffe950800780c */ /* 0x000fe20003f26070 */
[C---:B------:R-:W-:Y:S01]  /*1ba40*/  IMAD.WIDE R26, R4.reuse, 0x4, R96 ;  /* 0x00000004041a7825 */ /* 0x040fe200078e0260 */
[----:B------:R-:W2:Y:S03]  /*1ba50*/  LDC R14, c[0x0][0x230] ;  /* 0x00008c00ff0e7b82 */ /* 0x000ea60000000800 */
[----:B----4-:R-:W-:Y:S01]  /*1ba60*/  IMAD.WIDE R20, R4, 0x4, R70 ;  /* 0x0000000404147825 */ /* 0x010fe200078e0246 */
[----:B------:R1:W-:Y:S04]  /*1ba70*/  STL.64 [R1+0xaa8], R24 ;  /* 0x000aa81801007387 */ /* 0x0003e80000100a00 */
[----:B------:R4:W-:Y:S01]  /*1ba80*/  LDGSTS.E [R247+0x7c000], desc[UR60][R20.64], !P4 ;  /* 0x7c00000014f77fae */ /* 0x0009e2000e12187c */
[----:B------:R-:W-:Y:S01]  /*1ba90*/  ISETP.GE.U32.AND P4, PT, R2, 0x7ffffef2, PT ;  /* 0x7ffffef20200780c */ /* 0x000fe20003f86070 */
[----:B---3--:R-:W-:-:S02]  /*1baa0*/  VIADD R2, R18, 0xffffff6f ;  /* 0xffffff6f12027836 */ /* 0x008fc40000000000 */
[----:B------:R4:W-:Y:S01]  /*1bab0*/  STL.64 [R1+0xba0], R20 ;  /* 0x000ba01401007387 */ /* 0x0009e20000100a00 */
[----:B------:R-:W-:Y:S02]  /*1bac0*/  VIADD R8, R16, 0xffffff70 ;  /* 0xffffff7010087836 */ /* 0x000fe40000000000 */
[----:B------:R-:W3:Y:S01]  /*1bad0*/  LDC R16, c[0x0][0x230] ;  /* 0x00008c00ff107b82 */ /* 0x000ee20000000800 */
[----:B-1----:R-:W-:Y:S01]  /*1bae0*/  IMAD.WIDE R24, R4, 0x4, R74 ;  /* 0x0000000404187825 */ /* 0x002fe200078e024a */
[----:B------:R-:W-:Y:S04]  /*1baf0*/  LDGSTS.E [R247+0x7c004], desc[UR60][R26.64], !P6 ;  /* 0x7c0040001af77fae */ /* 0x000fe8000f12187c */
[----:B------:R-:W-:Y:S01]  /*1bb00*/  LDGSTS.E [R247+0x7c008], desc[UR60][R24.64], !P0 ;  /* 0x7c00800018f77fae */ /* 0x000fe2000c12187c */
[----:B------:R-:W-:Y:S01]  /*1bb10*/  ISETP.GE.U32.AND P0, PT, R2, 0x7ffffef0, PT ;  /* 0x7ffffef00200780c */ /* 0x000fe20003f06070 */
[----:B----4-:R-:W-:-:S02]  /*1bb20*/  IMAD.WIDE R20, R4, 0x4, R80 ;  /* 0x0000000404147825 */ /* 0x010fc400078e0250 */
[----:B------:R-:W-:Y:S02]  /*1bb30*/  STL.64 [R1+0xba8], R26 ;  /* 0x000ba81a01007387 */ /* 0x000fe40000100a00 */
[----:B------:R-:W-:Y:S02]  /*1bb40*/  VIADD R2, R9, 0xffffff6e ;  /* 0xffffff6e09027836 */ /* 0x000fe40000000000 */
[----:B------:R-:W-:Y:S01]  /*1bb50*/  STL.64 [R1+0xbb8], R24 ;  /* 0x000bb81801007387 */ /* 0x000fe20000100a00 */
[----:B------:R-:W-:Y:S01]  /*1bb60*/  ISETP.GE.U32.AND P6, PT, R8, 0x7ffffef1, PT ;  /* 0x7ffffef10800780c */ /* 0x000fe20003fc6070 */
[----:B------:R-:W1:Y:S02]  /*1bb70*/  LDC R9, c[0x0][0x230] ;  /* 0x00008c00ff097b82 */ /* 0x000e640000000800 */
[----:B------:R4:W-:Y:S01]  /*1bb80*/  STL.64 [R1+0xbc0], R20 ;  /* 0x000bc01401007387 */ /* 0x0009e20000100a00 */
[----:B--2---:R-:W-:-:S03]  /*1bb90*/  VIADD R8, R13, 0xffffff53 ;  /* 0xffffff530d087836 */ /* 0x004fc60000000000 */
[----:B------:R4:W-:Y:S01]  /*1bba0*/  LDGSTS.E [R247+0x7c00c], desc[UR60][R20.64], !P1 ;  /* 0x7c00c00014f77fae */ /* 0x0009e2000c92187c */
[----:B------:R-:W-:Y:S01]  /*1bbb0*/  ISETP.GE.U32.AND P1, PT, R2, 0x7ffffeef, PT ;  /* 0x7ffffeef0200780c */ /* 0x000fe20003f26070 */
[----:B------:R-:W-:Y:S01]  /*1bbc0*/  IMAD.WIDE R18, R4, 0x4, R234 ;  /* 0x0000000404127825 */ /* 0x000fe200078e02ea */
[----:B------:R-:W2:Y:S03]  /*1bbd0*/  LDC R13, c[0x0][0x230] ;  /* 0x00008c00ff0d7b82 */ /* 0x000ea60000000800 */
[----:B------:R-:W-:-:S05]  /*1bbe0*/  VIADD R2, R12, 0xffffff52 ;  /* 0xffffff520c027836 */ /* 0x000fca0000000000 */
[----:B------:R-:W2:Y:S01]  /*1bbf0*/  LDC R12, c[0x0][0x230] ;  /* 0x00008c00ff0c7b82 */ /* 0x000ea20000000800 */
[----:B----4-:R-:W-:-:S05]  /*1bc00*/  IMAD.WIDE R20, R4, 0x4, R78 ;  /* 0x0000000404147825 */ /* 0x010fca00078e024e */
[----:B------:R4:W-:Y:S04]  /*1bc10*/  STL.64 [R1+0x888], R20 ;  /* 0x0008881401007387 */ /* 0x0009e80000100a00 */
[----:B------:R4:W-:Y:S01]  /*1bc20*/  LDGSTS.E [R248+0x70000], desc[UR60][R20.64], !P2 ;  /* 0x7000000014f87fae */ /* 0x0009e2000d12187c */
[----:B------:R-:W-:Y:S01]  /*1bc30*/  ISETP.GE.U32.AND P2, PT, R8, 0x7ffffed4, PT ;  /* 0x7ffffed40800780c */ /* 0x000fe20003f46070 */
[----:B------:R-:W-:Y:S02]  /*1bc40*/  VIADD R8, R15, 0xffffff51 ;  /* 0xffffff510f087836 */ /* 0x000fe40000000000 */
[----:B------:R3:W-:Y:S01]  /*1bc50*/  LDGSTS.E [R248+0x70004], desc[UR60][R18.64], !P5 ;  /* 0x7000400012f87fae */ /* 0x0007e2000e92187c */
[----:B------:R-:W-:Y:S01]  /*1bc60*/  ISETP.GE.U32.AND P5, PT, R2, 0x7ffffed3, PT ;  /* 0x7ffffed30200780c */ /* 0x000fe20003fa6070 */
[----:B------:R-:W2:Y:S02]  /*1bc70*/  LDC R15, c[0x0][0x230] ;  /* 0x00008c00ff0f7b82 */ /* 0x000ea40000000800 */
[----:B------:R3:W-:Y:S01]  /*1bc80*/  STL.64 [R1+0x890], R18 ;  /* 0x0008901201007387 */ /* 0x0007e20000100a00 */
[----:B----4-:R-:W-:Y:S01]  /*1bc90*/  IMAD.WIDE R20, R4, 0x4, R90 ;  /* 0x0000000404147825 */ /* 0x010fe200078e025a */
[----:B------:R-:W-:-:S04]  /*1bca0*/  IADD3 R2, R17, -0xb0, RZ ;  /* 0xffffff5011027810 */ /* 0x000fc80007ffe0ff */
[----:B------:R-:W4:Y:S01]  /*1bcb0*/  LDC R17, c[0x0][0x230] ;  /* 0x00008c00ff117b82 */ /* 0x000f220000000800 */
[----:B------:R1:W-:Y:S01]  /*1bcc0*/  LDGSTS.E [R248+0x70008], desc[UR60][R20.64], !P4 ;  /* 0x7000800014f87fae */ /* 0x0003e2000e12187c */
[----:B------:R-:W-:Y:S01]  /*1bcd0*/  ISETP.GE.U32.AND P4, PT, R8, 0x7ffffed2, PT ;  /* 0x7ffffed20800780c */ /* 0x000fe20003f86070 */
[----:B---3--:R-:W-:Y:S02]  /*1bce0*/  IMAD.WIDE R18, R4, 0x4, R82 ;  /* 0x0000000404127825 */ /* 0x008fe400078e0252 */
[----:B------:R1:W-:Y:S02]  /*1bcf0*/  STL.64 [R1+0x898], R20 ;  /* 0x0008981401007387 */ /* 0x0003e40000100a00 */
[----:B------:R-:W-:Y:S02]  /*1bd00*/  VIADD R8, R14, 0xffffff33 ;  /* 0xffffff330e087836 */ /* 0x000fe40000000000 */
[----:B------:R3:W-:Y:S01]  /*1bd10*/  LDGSTS.E [R248+0x7000c], desc[UR60][R18.64], !P6 ;  /* 0x7000c00012f87fae */ /* 0x0007e2000f12187c */
[----:B------:R-:W4:Y:S01]  /*1bd20*/  LDC R14, c[0x0][0x230] ;  /* 0x00008c00ff0e7b82 */ /* 0x000f220000000800 */
[----:B------:R-:W-:-:S02]  /*1bd30*/  ISETP.GE.U32.AND P6, PT, R2, 0x7ffffed1, PT ;  /* 0x7ffffed10200780c */ /* 0x000fc40003fc6070 */
[----:B------:R3:W-:Y:S01]  /*1bd40*/  STL.64 [R1+0x8a0], R18 ;  /* 0x0008a01201007387 */ /* 0x0007e20000100a00 */
[----:B------:R-:W-:Y:S02]  /*1bd50*/  VIADD R2, R16, 0xffffff32 ;  /* 0xffffff3210027836 */ /* 0x000fe40000000000 */
[C---:B-1----:R-:W-:Y:S02]  /*1bd60*/  IMAD.WIDE R20, R4.reuse, 0x4, R92 ;  /* 0x0000000404147825 */ /* 0x042fe400078e025c */
[----:B------:R-:W1:Y:S03]  /*1bd70*/  LDC R16, c[0x0][0x230] ;  /* 0x00008c00ff107b82 */ /* 0x000e660000000800 */
[----:B------:R2:W-:Y:S01]  /*1bd80*/  LDGSTS.E [R248+0x74000], desc[UR60][R20.64], !P2 ;  /* 0x7400000014f87fae */ /* 0x0005e2000d12187c */
[----:B---3--:R-:W-:Y:S01]  /*1bd90*/  IMAD.WIDE R18, R4, 0x4, R84 ;  /* 0x0000000404127825 */ /* 0x008fe200078e0254 */
[----:B------:R-:W-:-:S03]  /*1bda0*/  ISETP.GE.U32.AND P2, PT, R8, 0x7ffffeb4, PT ;  /* 0x7ffffeb40800780c */ /* 0x000fc60003f46070 */
[----:B------:R-:W-:Y:S01]  /*1bdb0*/  IMAD.WIDE R24, R4, 0x4, R120 ;  /* 0x0000000404187825 */ /* 0x000fe200078e0278 */
[----:B------:R3:W-:Y:S01]  /*1bdc0*/  LDGSTS.E [R248+0x74004], desc[UR60][R18.64], !P5 ;  /* 0x7400400012f87fae */ /* 0x0007e2000e92187c */
[----:B------:R-:W-:Y:S02]  /*1bdd0*/  ISETP.GE.U32.AND P5, PT, R2, 0x7ffffeb3, PT ;  /* 0x7ffffeb30200780c */ /* 0x000fe40003fa6070 */
[----:B------:R-:W-:Y:S01]  /*1bde0*/  VIADD R2, R9, 0xffffff31 ;  /* 0xffffff3109027836 */ /* 0x000fe20000000000 */
[----:B------:R3:W-:Y:S01]  /*1bdf0*/  STL.64 [R1+0x978], R20 ;  /* 0x0009781401007387 */ /* 0x0007e20000100a00 */
[----:B--2---:R-:W-:Y:S01]  /*1be00*/  VIADD R8, R12, 0xffffff30 ;  /* 0xffffff300c087836 */ /* 0x004fe20000000000 */
[----:B------:R-:W2:Y:S02]  /*1be10*/  LDC R9, c[0x0][0x230] ;  /* 0x00008c00ff097b82 */ /* 0x000ea40000000800 */
[----:B------:R-:W-:Y:S01]  /*1be20*/  LDGSTS.E [R248+0x74008], desc[UR60][R24.64], !P4 ;  /* 0x7400800018f87fae */ /* 0x000fe2000e12187c */
[----:B------:R-:W-:Y:S01]  /*1be30*/  ISETP.GE.U32.AND P4, PT, R2, 0x7ffffeb2, PT ;  /* 0x7ffffeb20200780c */ /* 0x000fe20003f86070 */
[----:B------:R-:W-:-:S02]  /*1be40*/  VIADD R2, R13, 0xffffff13 ;  /* 0xffffff130d027836 */ /* 0x000fc40000000000 */
[----:B------:R4:W-:Y:S02]  /*1be50*/  STL.64 [R1+0x980], R18 ;  /* 0x0009801201007387 */ /* 0x0009e40000100a00 */
[----:B------:R-:W2:Y:S01]  /*1be60*/  LDC R12, c[0x0][0x230] ;  /* 0x00008c00ff0c7b82 */ /* 0x000ea20000000800 */
[C---:B---3--:R-:W-:Y:S01]  /*1be70*/  IMAD.WIDE R20, R4.reuse, 0x4, R86 ;  /* 0x0000000404147825 */ /* 0x048fe200078e0256 */
[----:B------:R-:W-:Y:S04]  /*1be80*/  STL.64 [R1+0x988], R24 ;  /* 0x0009881801007387 */ /* 0x000fe80000100a00 */
[----:B------:R3:W-:Y:S02]  /*1be90*/  LDGSTS.E [R248+0x7400c], desc[UR60][R20.64], !P6 ;  /* 0x7400c00014f87fae */ /* 0x0007e4000f12187c */
[----:B------:R-:W2:Y:S01]  /*1bea0*/  LDC R13, c[0x0][0x230] ;  /* 0x00008c00ff0d7b82 */ /* 0x000ea20000000800 */
[----:B----4-:R-:W-:Y:S01]  /*1beb0*/  IMAD.WIDE R18, R4, 0x4, R88 ;  /* 0x0000000404127825 */ /* 0x010fe200078e0258 */
[----:B------:R-:W-:Y:S01]  /*1bec0*/  ISETP.GE.U32.AND P6, PT, R8, 0x7ffffeb1, PT ;  /* 0x7ffffeb10800780c */ /* 0x000fe20003fc6070 */
[----:B------:R3:W-:Y:S02]  /*1bed0*/  STL.64 [R1+0x990], R20 ;  /* 0x0009901401007387 */ /* 0x0007e40000100a00 */
[----:B------:R-:W-:-:S02]  /*1bee0*/  VIADD R8, R15, 0xffffff6d ;  /* 0xffffff6d0f087836 */ /* 0x000fc40000000000 */
[----:B------:R4:W-:Y:S01]  /*1bef0*/  LDGSTS.E [R248+0x78000], desc[UR60][R18.64], !P2 ;  /* 0x7800000012f87fae */ /* 0x0009e2000d12187c */
[----:B------:R-:W-:Y:S01]  /*1bf00*/  ISETP.GE.U32.AND P2, PT, R2, 0x7ffffe94, PT ;  /* 0x7ffffe940200780c */ /* 0x000fe20003f46070 */
[----:B------:R-:W-:Y:S01]  /*1bf10*/  VIADD R2, R14, 0xffffff12 ;  /* 0xffffff120e027836 */ /* 0x000fe20000000000 */
[----:B------:R-:W2:Y:S01]  /*1bf20*/  LDC R15, c[0x0][0x230] ;  /* 0x00008c00ff0f7b82 */ /* 0x000ea20000000800 */
[----:B------:R4:W-:Y:S01]  /*1bf30*/  STL.64 [R1+0xa70], R18 ;  /* 0x000a701201007387 */ /* 0x0009e20000100a00 */
[----:B---3--:R-:W-:-:S06]  /*1bf40*/  IMAD.WIDE R20, R4, 0x4, R102 ;  /* 0x0000000404147825 */ /* 0x008fcc00078e0266 */
[----:B------:R-:W3:Y:S01]  /*1bf50*/  LDC R14, c[0x0][0x230] ;  /* 0x00008c00ff0e7b82 */ /* 0x000ee20000000800 */
[----:B----4-:R-:W-:Y:S01]  /*1bf60*/  IMAD.WIDE R18, R4, 0x4, R94 ;  /* 0x0000000404127825 */ /* 0x010fe200078e025e */
[----:B------:R4:W-:Y:S04]  /*1bf70*/  STL.64 [R1+0xa78], R20 ;  /* 0x000a781401007387 */ /* 0x0009e80000100a00 */
[----:B------:R4:W-:Y:S01]  /*1bf80*/  LDGSTS.E [R248+0x78004], desc[UR60][R20.64], !P5 ;  /* 0x7800400014f87fae */ /* 0x0009e2000e92187c */
[----:B------:R-:W-:Y:S01]  /*1bf90*/  ISETP.GE.U32.AND P5, PT, R8, 0x7ffffeee, PT ;  /* 0x7ffffeee0800780c */ /* 0x000fe20003fa6070 */
[----:B-1----:R-:W-:Y:S02]  /*1bfa0*/  VIADD R8, R16, 0xffffff11 ;  /* 0xffffff1110087836 */ /* 0x002fe40000000000 */
[----:B------:R1:W-:Y:S01]  /*1bfb0*/  LDGSTS.E [R248+0x78008], desc[UR60][R18.64], !P4 ;  /* 0x7800800012f87fae */ /* 0x0003e2000e12187c */
[----:B------:R-:W-:Y:S01]  /*1bfc0*/  ISETP.GE.U32.AND P4, PT, R2, 0x7ffffe93, PT ;  /* 0x7ffffe930200780c */ /* 0x000fe20003f86070 */
[----:B------:R-:W3:Y:S02]  /*1bfd0*/  LDC R16, c[0x0][0x230] ;  /* 0x00008c00ff107b82 */ /* 0x000ee40000000800 */
[----:B------:R1:W-:Y:S01]  /*1bfe0*/  STL.64 [R1+0xa80], R18 ;  /* 0x000a801201007387 */ /* 0x0003e20000100a00 */
[----:B----4-:R-:W-:Y:S01]  /*1bff0*/  IMAD.WIDE R20, R4, 0x4, R104 ;  /* 0x0000000404147825 */ /* 0x010fe200078e0268 */
[----:B------:R-:W-:-:S04]  /*1c000*/  IADD3 R2, R17, -0xf0, RZ ;  /* 0xffffff1011027810 */ /* 0x000fc80007ffe0ff */
[----:B------:R-:W4:Y:S01]  /*1c010*/  LDC R17, c[0x0][0x230] ;  /* 0x00008c00ff117b82 */ /* 0x000f220000000800 */
[----:B------:R2:W-:Y:S01]  /*1c020*/  LDGSTS.E [R248+0x7800c], desc[UR60][R20.64], !P6 ;  /* 0x7800c00014f87fae */ /* 0x0005e2000f12187c */
[----:B-1----:R-:W-:Y:S01]  /*1c030*/  IMAD.WIDE R18, R4, 0x4, R98 ;  /* 0x0000000404127825 */ /* 0x002fe200078e0262 */
[----:B------:R-:W-:-:S04]  /*1c040*/  ISETP.GE.U32.AND P6, PT, R8, 0x7ffffe92, PT ;  /* 0x7ffffe920800780c */ /* 0x000fc80003fc6070 */
[----:B------:R1:W-:Y:S01]  /*1c050*/  LDGSTS.E [R248+0x7c000], desc[UR60][R18.64], !P2 ;  /* 0x7c00000012f87fae */ /* 0x0003e2000d12187c */
[----:B------:R-:W-:Y:S01]  /*1c060*/  ISETP.GE.U32.AND P2, PT, R2, 0x7ffffe91, PT ;  /* 0x7ffffe910200780c */ /* 0x000fe20003f46070 */
[----:B------:R-:W-:-:S04]  /*1c070*/  IMAD.WIDE R24, R4, 0x4, R134 ;  /* 0x0000000404187825 */ /* 0x000fc800078e0286 */
[----:B--2---:R-:W-:Y:S01]  /*1c080*/  VIADD R2, R9, 0xffffff6c ;  /* 0xffffff6c09027836 */ /* 0x004fe20000000000 */
[----:B------:R2:W-:Y:S01]  /*1c090*/  STL.64 [R1+0xa88], R20 ;  /* 0x000a881401007387 */ /* 0x0005e20000100a00 */
[----:B------:R-:W-:Y:S01]  /*1c0a0*/  VIADD R8, R12, 0xffffff6b ;  /* 0xffffff6b0c087836 */ /* 0x000fe20000000000 */
[----:B------:R-:W4:Y:S02]  /*1c0b0*/  LDC R9, c[0x0][0x230] ;  /* 0x00008c00ff097b82 */ /* 0x000f240000000800 */
[----:B------:R-:W-:Y:S01]  /*1c0c0*/  LDGSTS.E [R248+0x7c004], desc[UR60][R24.64], !P4 ;  /* 0x7c00400018f87fae */ /* 0x000fe2000e12187c */
[----:B------:R-:W-:Y:S01]  /*1c0d0*/  ISETP.GE.U32.AND P4, PT, R2, 0x7ffffeed, PT ;  /* 0x7ffffeed0200780c */ /* 0x000fe20003f86070 */
[----:B------:R-:W-:-:S04]  /*1c0e0*/  VIADD R2, R13, 0xffffff6a ;  /* 0xffffff6a0d027836 */ /* 0x000fc80000000000 */
[----:B------:R-:W4:Y:S01]  /*1c0f0*/  LDC R12, c[0x0][0x230] ;  /* 0x00008c00ff0c7b82 */ /* 0x000f220000000800 */
[----:B------:R1:W-:Y:S01]  /*1c100*/  STL.64 [R1+0xb78], R18 ;  /* 0x000b781201007387 */ /* 0x0003e20000100a00 */
[----:B--2---:R-:W-:-:S03]  /*1c110*/  IMAD.WIDE R20, R4, 0x4, R232 ;  /* 0x0000000404147825 */ /* 0x004fc600078e02e8 */
[----:B------:R-:W-:Y:S03]  /*1c120*/  STL.64 [R1+0xb80], R24 ;  /* 0x000b801801007387 */ /* 0x000fe60000100a00 */
[----:B------:R-:W2:Y:S01]  /*1c130*/  LDC R13, c[0x0][0x230] ;  /* 0x00008c00ff0d7b82 */ /* 0x000ea20000000800 */
[----:B------:R3:W-:Y:S01]  /*1c140*/  STL.64 [R1+0xb88], R20 ;  /* 0x000b881401007387 */ /* 0x0007e20000100a00 */
[----:B-1----:R-:W-:-:S03]  /*1c150*/  IMAD.WIDE R18, R4, 0x4, R100 ;  /* 0x0000000404127825 */ /* 0x002fc600078e0264 */
[----:B------:R3:W-:Y:S01]  /*1c160*/  LDGSTS.E [R248+0x7c008], desc[UR60][R20.64], !P6 ;  /* 0x7c00800014f87fae */ /* 0x0007e2000f12187c */
[----:B------:R-:W-:Y:S01]  /*1c170*/  ISETP.GE.U32.AND P6, PT, R8, 0x7ffffeec, PT ;  /* 0x7ffffeec0800780c */ /* 0x000fe20003fc6070 */
[----:B------:R-:W-:Y:S02]  /*1c180*/  VIADD R8, R15, 0xffffff4f ;  /* 0xffffff4f0f087836 */ /* 0x000fe40000000000 */
[----:B------:R1:W-:Y:S01]  /*1c190*/  STL.64 [R1+0xb90], R18 ;  /* 0x000b901201007387 */ /* 0x0003e20000100a00 */
[----:B------:R-:W2:Y:S03]  /*1c1a0*/  LDC R15, c[0x0][0x230] ;  /* 0x00008c00ff0f7b82 */ /* 0x000ea60000000800 */
[----:B------:R1:W-:Y:S01]  /*1c1b0*/  LDGSTS.E [R248+0x7c00c], desc[UR60][R18.64], !P2 ;  /* 0x7c00c00012f87fae */ /* 0x0003e2000d12187c */
[----:B------:R-:W-:Y:S01]  /*1c1c0*/  ISETP.GE.U32.AND P2, PT, R2, 0x7ffffeeb, PT ;  /* 0x7ffffeeb0200780c */ /* 0x000fe20003f46070 */
[----:B---3--:R-:W-:-:S04]  /*1c1d0*/  IMAD.WIDE R20, R4, 0x4, R114 ;  /* 0x0000000404147825 */ /* 0x008fc800078e0272 */
[----:B------:R-:W-:Y:S01]  /*1c1e0*/  VIADD R2, R14, 0xffffff4e ;  /* 0xffffff4e0e027836 */ /* 0x000fe20000000000 */
[----:B------:R3:W-:Y:S01]  /*1c1f0*/  STL.64 [R1+0x868], R20 ;  /* 0x0008681401007387 */ /* 0x0007e20000100a00 */
[----:B------:R-:W2:Y:S01]  /*1c200*/  LDC R14, c[0x0][0x230] ;  /* 0x00008c00ff0e7b82 */ /* 0x000ea20000000800 */
[----:B-1----:R-:W-:Y:S02]  /*1c210*/  IMAD.WIDE R18, R4, 0x4, R106 ;  /* 0x0000000404127825 */ /* 0x002fe400078e026a */
        /* <DEDUP_REMOVED lines=8> */
[----:B----4-:R-:W-:Y:S01]  /*1c2a0*/  VIADD R2, R17, 0xffffff4c ;  /* 0xffffff4c11027836 */ /* 0x010fe20000000000 */
[----:B------:R3:W-:Y:S01]  /*1c2b0*/  LDGSTS.E [R249+0x70008], desc[UR60][R20.64], !P5 ;  /* 0x7000800014f97fae */ /* 0x0007e2000e92187c */
[----:B------:R-:W4:Y:S01]  /*1c2c0*/  LDC R17, c[0x0][0x230] ;  /* 0x00008c00ff117b82 */ /* 0x000f220000000800 */
[----:B-1----:R-:W-:Y:S01]  /*1c2d0*/  IMAD.WIDE R18, R4, 0x4, R108 ;  /* 0x0000000404127825 */ /* 0x002fe200078e026c */
[----:B------:R-:W-:-:S03]  /*1c2e0*/  ISETP.GE.U32.AND P5, PT, R8, 0x7ffffece, PT ;  /* 0x7ffffece0800780c */ /* 0x000fc60003fa6070 */
[----:B------:R-:W-:Y:S01]  /*1c2f0*/  IMAD.WIDE R24, R4, 0x4, R148 ;  /* 0x0000000404187825 */ /* 0x000fe200078e0294 */
[----:B------:R1:W-:Y:S01]  /*1c300*/  LDGSTS.E [R249+0x7000c], desc[UR60][R18.64], !P4 ;  /* 0x7000c00012f97fae */ /* 0x0003e2000e12187c */
[----:B------:R-:W-:Y:S02]  /*1c310*/  ISETP.GE.U32.AND P4, PT, R2, 0x7ffffecd, PT ;  /* 0x7ffffecd0200780c */ /* 0x000fe40003f86070 */
[----:B------:R-:W-:Y:S01]  /*1c320*/  VIADD R2, R9, 0xffffff2f ;  /* 0xffffff2f09027836 */ /* 0x000fe20000000000 */
[----:B------:R-:W-:Y:S01]  /*1c330*/  IADD3 R8, R12, -0xd2, RZ ;  /* 0xffffff2e0c087810 */ /* 0x000fe20007ffe0ff */
[----:B------:R3:W-:Y:S01]  /*1c340*/  STL.64 [R1+0x878], R20 ;  /* 0x0008781401007387 */ /* 0x0007e20000100a00 */
[----:B------:R-:W4:Y:S03]  /*1c350*/  LDC R12, c[0x0][0x230] ;  /* 0x00008c00ff0c7b82 */ /* 0x000f260000000800 */
[----:B------:R1:W-:Y:S04]  /*1c360*/  STL.64 [R1+0x880], R18 ;  /* 0x0008801201007387 */ /* 0x0003e80000100a00 */
[----:B------:R-:W-:Y:S01]  /*1c370*/  LDGSTS.E [R249+0x74000], desc[UR60][R24.64], !P0 ;  /* 0x7400000018f97fae */ /* 0x000fe2000c12187c */
[----:B------:R-:W4:Y:S01]  /*1c380*/  LDC R9, c[0x0][0x230] ;  /* 0x00008c00ff097b82 */ /* 0x000f220000000800 */
[----:B------:R-:W-:Y:S01]  /*1c390*/  ISETP.GE.U32.AND P0, PT, R2, 0x7ffffeb0, PT ;  /* 0x7ffffeb00200780c */ /* 0x000fe20003f06070 */
[----:B---3--:R-:W-:-:S04]  /*1c3a0*/  IMAD.WIDE R20, R4, 0x4, R110 ;  /* 0x0000000404147825 */ /* 0x008fc800078e026e */
[----:B-1----:R-:W-:Y:S01]  /*1c3b0*/  IMAD.WIDE R18, R4, 0x4, R112 ;  /* 0x0000000404127825 */ /* 0x002fe200078e0270 */
[----:B------:R-:W-:Y:S03]  /*1c3c0*/  STL.64 [R1+0x958], R24 ;  /* 0x0009581801007387 */ /* 0x000fe60000100a00 */
[----:B--2---:R-:W-:Y:S01]  /*1c3d0*/  VIADD R2, R13, 0xffffff2d ;  /* 0xffffff2d0d027836 */ /* 0x004fe20000000000 */
[----:B------:R1:W-:Y:S01]  /*1c3e0*/  LDGSTS.E [R249+0x74004], desc[UR60][R20.64], !P1 ;  /* 0x7400400014f97fae */ /* 0x0003e2000c92187c */
[----:B------:R-:W2:Y:S01]  /*1c3f0*/  LDC R13, c[0x0][0x230] ;  /* 0x00008c00ff0d7b82 */ /* 0x000ea20000000800 */
[----:B------:R-:W-:Y:S02]  /*1c400*/  ISETP.GE.U32.AND P1, PT, R8, 0x7ffffeaf, PT ;  /* 0x7ffffeaf0800780c */ /* 0x000fe40003f26070 */
[----:B------:R1:W-:Y:S01]  /*1c410*/  STL.64 [R1+0x960], R20 ;  /* 0x0009601401007387 */ /* 0x0003e20000100a00 */
[----:B------:R-:W-:-:S03]  /*1c420*/  VIADD R8, R15, 0xffffff2c ;  /* 0xffffff2c0f087836 */ /* 0x000fc60000000000 */
[----:B------:R3:W-:Y:S01]  /*1c430*/  LDGSTS.E [R249+0x74008], desc[UR60][R18.64], !P5 ;  /* 0x7400800012f97fae */ /* 0x0007e2000e92187c */
[----:B------:R-:W-:Y:S01]  /*1c440*/  ISETP.GE.U32.AND P5, PT, R2, 0x7ffffeae, PT ;  /* 0x7ffffeae0200780c */ /* 0x000fe20003fa6070 */
[----:B------:R-:W-:Y:S01]  /*1c450*/  VIADD R2, R14, 0xffffff0f ;  /* 0xffffff0f0e027836 */ /* 0x000fe20000000000 */
[----:B------:R-:W2:Y:S01]  /*1c460*/  LDC R15, c[0x0][0x230] ;  /* 0x00008c00ff0f7b82 */ /* 0x000ea20000000800 */
[----:B------:R3:W-:Y:S01]  /*1c470*/  STL.64 [R1+0x968], R18 ;  /* 0x0009681201007387 */ /* 0x0007e20000100a00 */
[----:B-1----:R-:W-:-:S06]  /*1c480*/  IMAD.WIDE R20, R4, 0x4, R124 ;  /* 0x0000000404147825 */ /* 0x002fcc00078e027c */
[----:B------:R-:W1:Y:S01]  /*1c490*/  LDC R14, c[0x0][0x230] ;  /* 0x00008c00ff0e7b82 */ /* 0x000e620000000800 */
[----:B------:R4:W-:Y:S01]  /*1c4a0*/  LDGSTS.E [R249+0x7400c], desc[UR60][R20.64], !P4 ;  /* 0x7400c00014f97fae */ /* 0x0009e2000e12187c */
[----:B---3--:R-:W-:-:S03]  /*1c4b0*/  IMAD.WIDE R18, R4, 0x4, R118 ;  /* 0x0000000404127825 */ /* 0x008fc600078e0276 */
[----:B------:R3:W-:Y:S01]  /*1c4c0*/  STL.64 [R1+0x970], R20 ;  /* 0x0009701401007387 */ /* 0x0007e20000100a00 */
[----:B------:R-:W-:Y:S01]  /*1c4d0*/  ISETP.GE.U32.AND P4, PT, R8, 0x7ffffead, PT ;  /* 0x7ffffead0800780c */ /* 0x000fe20003f86070 */
[----:B------:R-:W-:Y:S02]  /*1c4e0*/  VIADD R8, R16, 0xffffff0e ;  /* 0xffffff0e10087836 */ /* 0x000fe40000000000 */
[----:B------:R3:W-:Y:S01]  /*1c4f0*/  STL.64 [R1+0xa50], R18 ;  /* 0x000a501201007387 */ /* 0x0007e20000100a00 */
[----:B------:R-:W1:Y:S03]  /*1c500*/  LDC R16, c[0x0][0x230] ;  /* 0x00008c00ff107b82 */ /* 0x000e660000000800 */
[----:B------:R3:W-:Y:S01]  /*1c510*/  LDGSTS.E [R249+0x78000], desc[UR60][R18.64], !P0 ;  /* 0x7800000012f97fae */ /* 0x0007e2000c12187c */
[----:B------:R-:W-:Y:S01]  /*1c520*/  ISETP.GE.U32.AND P0, PT, R2, 0x7ffffe90, PT ;  /* 0x7ffffe900200780c */ /* 0x000fe20003f06070 */
[----:B----4-:R-:W-:-:S02]  /*1c530*/  VIADD R2, R17, 0xffffff0d ;  /* 0xffffff0d11027836 */ /* 0x010fc40000000000 */
[C---:B---3--:R-:W-:Y:S01]  /*1c540*/  IMAD.WIDE R20, R4.reuse, 0x4, R132 ;  /* 0x0000000404147825 */ /* 0x048fe200078e0284 */
[----:B------:R-:W3:Y:S04]  /*1c550*/  LDC R17, c[0x0][0x230] ;  /* 0x00008c00ff117b82 */ /* 0x000ee80000000800 */
[----:B------:R4:W-:Y:S01]  /*1c560*/  LDGSTS.E [R249+0x78004], desc[UR60][R20.64], !P1 ;  /* 0x7800400014f97fae */ /* 0x0009e2000c92187c */
[----:B------:R-:W-:Y:S01]  /*1c570*/  IMAD.WIDE R18, R4, 0x4, R122 ;  /* 0x0000000404127825 */ /* 0x000fe200078e027a */
[----:B------:R-:W-:-:S03]  /*1c580*/  ISETP.GE.U32.AND P1, PT, R8, 0x7ffffe8f, PT ;  /* 0x7ffffe8f0800780c */ /* 0x000fc60003f26070 */
[----:B------:R-:W-:Y:S01]  /*1c590*/  IMAD.WIDE R24, R4, 0x4, R162 ;  /* 0x0000000404187825 */ /* 0x000fe200078e02a2 */
[----:B------:R2:W-:Y:S01]  /*1c5a0*/  LDGSTS.E [R249+0x78008], desc[UR60][R18.64], !P5 ;  /* 0x7800800012f97fae */ /* 0x0005e2000e92187c */
[----:B------:R-:W-:Y:S02]  /*1c5b0*/  ISETP.GE.U32.AND P5, PT, R2, 0x7ffffe8e, PT ;  /* 0x7ffffe8e0200780c */ /* 0x000fe40003fa6070 */
[----:B------:R-:W-:Y:S01]  /*1c5c0*/  VIADD R2, R12, 0xffffff0c ;  /* 0xffffff0c0c027836 */ /* 0x000fe20000000000 */
[----:B------:R4:W-:Y:S01]  /*1c5d0*/  STL.64 [R1+0xa58], R20 ;  /* 0x000a581401007387 */ /* 0x0009e20000100a00 */
[----:B------:R-:W-:Y:S01]  /*1c5e0*/  VIADD R8, R9, 0xffffff69 ;  /* 0xffffff6909087836 */ /* 0x000fe20000000000 */
[----:B------:R-:W3:Y:S02]  /*1c5f0*/  LDC R12, c[0x0][0x230] ;  /* 0x00008c00ff0c7b82 */ /* 0x000ee40000000800 */
[----:B------:R-:W-:Y:S01]  /*1c600*/  LDGSTS.E [R249+0x7800c], desc[UR60][R24.64], !P4 ;  /* 0x7800c00018f97fae */ /* 0x000fe2000e12187c */
[----:B------:R-:W-:-:S05]  /*1c610*/  ISETP.GE.U32.AND P4, PT, R2, 0x7ffffe8d, PT ;  /* 0x7ffffe8d0200780c */ /* 0x000fca0003f86070 */
[----:B------:R-:W3:Y:S01]  /*1c620*/  LDC R9, c[0x0][0x230] ;  /* 0x00008c00ff097b82 */ /* 0x000ee20000000800 */
[----:B------:R1:W-:Y:S01]  /*1c630*/  STL.64 [R1+0xa60], R18 ;  /* 0x000a601201007387 */ /* 0x0003e20000100a00 */
[----:B----4-:R-:W-:-:S04]  /*1c640*/  IMAD.WIDE R20, R4, 0x4, R130 ;  /* 0x0000000404147825 */ /* 0x010fc800078e0282 */
[----:B--2---:R-:W-:Y:S01]  /*1c650*/  VIADD R2, R13, 0xffffff68 ;  /* 0xffffff680d027836 */ /* 0x004fe20000000000 */
[----:B------:R-:W-:Y:S01]  /*1c660*/  STL.64 [R1+0xa68], R24 ;  /* 0x000a681801007387 */ /* 0x000fe20000100a00 */
[----:B------:R-:W2:Y:S01]  /*1c670*/  LDC R13, c[0x0][0x230] ;  /* 0x00008c00ff0d7b82 */ /* 0x000ea20000000800 */
[----:B-1----:R-:W-:Y:S02]  /*1c680*/  IMAD.WIDE R18, R4, 0x4, R128 ;  /* 0x0000000404127825 */ /* 0x002fe400078e0280 */
[----:B------:R1:W-:Y:S04]  /*1c690*/  STL.64 [R1+0xb58], R20 ;  /* 0x000b581401007387 */ /* 0x0003e80000100a00 */
[----:B------:R1:W-:Y:S01]  /*1c6a0*/  LDGSTS.E [R249+0x7c000], desc[UR60][R20.64], !P0 ;  /* 0x7c00000014f97fae */ /* 0x0003e2000c12187c */
[----:B------:R-:W-:-:S02]  /*1c6b0*/  ISETP.GE.U32.AND P0, PT, R8, 0x7ffffeea, PT ;  /* 0x7ffffeea0800780c */ /* 0x000fc40003f06070 */
[----:B------:R-:W-:Y:S01]  /*1c6c0*/  IADD3 R8, R15, -0x99, RZ ;  /* 0xffffff670f087810 */ /* 0x000fe20007ffe0ff */
[----:B------:R4:W-:Y:S01]  /*1c6d0*/  STL.64 [R1+0xb60], R18 ;  /* 0x000b601201007387 */ /* 0x0009e20000100a00 */
[----:B------:R-:W2:Y:S03]  /*1c6e0*/  LDC R15, c[0x0][0x230] ;  /* 0x00008c00ff0f7b82 */ /* 0x000ea60000000800 */
[----:B------:R4:W-:Y:S01]  /*1c6f0*/  LDGSTS.E [R249+0x7c004], desc[UR60][R18.64], !P1 ;  /* 0x7c00400012f97fae */ /* 0x0009e2000c92187c */
[----:B------:R-:W-:Y:S01]  /*1c700*/  ISETP.GE.U32.AND P1, PT, R2, 0x7ffffee9, PT ;  /* 0x7ffffee90200780c */ /* 0x000fe20003f26070 */
[----:B-1----:R-:W-:-:S04]  /*1c710*/  IMAD.WIDE R20, R4, 0x4, R142 ;  /* 0x0000000404147825 */ /* 0x002fc800078e028e */
[----:B------:R-:W-:Y:S01]  /*1c720*/  VIADD R2, R14, 0xffffff66 ;  /* 0xffffff660e027836 */ /* 0x000fe20000000000 */
[----:B------:R-:W-:Y:S01]  /*1c730*/  LDGSTS.E [R249+0x7c008], desc[UR60][R20.64], !P5 ;  /* 0x7c00800014f97fae */ /* 0x000fe2000e92187c */
[----:B------:R-:W1:Y:S01]  /*1c740*/  LDC R14, c[0x0][0x230] ;  /* 0x00008c00ff0e7b82 */ /* 0x000e620000000800 */
[----:B----4-:R-:W-:Y:S01]  /*1c750*/  IMAD.WIDE R18, R4, 0x4, R138 ;  /* 0x0000000404127825 */ /* 0x010fe200078e028a */
[----:B------:R-:W-:-:S03]  /*1c760*/  ISETP.GE.U32.AND P5, PT, R8, 0x7ffffee8, PT ;  /* 0x7ffffee80800780c */ /* 0x000fc60003fa6070 */
[----:B------:R-:W-:Y:S01]  /*1c770*/  IMAD.WIDE R234, R4, 0x4, R144 ;  /* 0x0000000404ea7825 */ /* 0x000fe200078e0290 */
[----:B------:R4:W-:Y:S01]  /*1c780*/  LDGSTS.E [R249+0x7c00c], desc[UR60][R18.64], !P4 ;  /* 0x7c00c00012f97fae */ /* 0x0009e2000e12187c */
[----:B------:R-:W-:Y:S02]  /*1c790*/  ISETP.GE.U32.AND P4, PT, R2, 0x7ffffee7, PT ;  /* 0x7ffffee70200780c */ /* 0x000fe40003f86070 */
[----:B------:R-:W-:Y:S01]  /*1c7a0*/  VIADD R8, R16, 0xffffff4b ;  /* 0xffffff4b10087836 */ /* 0x000fe20000000000 */
[----:B------:R-:W-:Y:S01]  /*1c7b0*/  LDGSTS.E [R250+0x70000], desc[UR60][R234.64], !P6 ;  /* 0x70000000eafa7fae */ /* 0x000fe2000f12187c */
[----:B------:R-:W-:Y:S01]  /*1c7c0*/  IMAD.WIDE R236, R4, 0x4, R136 ;  /* 0x0000000404ec7825 */ /* 0x000fe200078e0288 */
[----:B------:R-:W1:Y:S03]  /*1c7d0*/  LDC R16, c[0x0][0x230] ;  /* 0x00008c00ff107b82 */ /* 0x000e660000000800 */
[----:B---3--:R-:W-:Y:S01]  /*1c7e0*/  VIADD R2, R17, 0xffffff4a ;  /* 0xffffff4a11027836 */ /* 0x008fe20000000000 */
[----:B------:R-:W-:Y:S01]  /*1c7f0*/  ISETP.GE.U32.AND P6, PT, R8, 0x7ffffecc, PT ;  /* 0x7ffffecc0800780c */ /* 0x000fe20003fc6070 */
[----:B------:R-:W-:Y:S03]  /*1c800*/  LDGSTS.E [R250+0x70004], desc[UR60][R236.64], !P2 ;  /* 0x70004000ecfa7fae */ /* 0x000fe6000d12187c */
[----:B------:R-:W3:Y:S01]  /*1c810*/  LDC R17, c[0x0][0x230] ;  /* 0x00008c00ff117b82 */ /* 0x000ee20000000800 */
[----:B------:R-:W-:Y:S01]  /*1c820*/  ISETP.GE.U32.AND P2, PT, R2, 0x7ffffecb, PT ;  /* 0x7ffffecb0200780c */ /* 0x000fe20003f46070 */
[----:B------:R-:W-:-:S04]  /*1c830*/  IMAD.WIDE R238, R4, 0x4, R160 ;  /* 0x0000000404ee7825 */ /* 0x000fc800078e02a0 */
[----:B------:R-:W-:Y:S01]  /*1c840*/  VIADD R2, R9, 0xffffff49 ;  /* 0xffffff4909027836 */ /* 0x000fe20000000000 */
[----:B------:R-:W-:Y:S01]  /*1c850*/  LDGSTS.E [R250+0x70008], desc[UR60][R238.64], !P0 ;  /* 0x70008000eefa7fae */ /* 0x000fe2000c12187c */
[----:B------:R-:W3:Y:S01]  /*1c860*/  LDC R9, c[0x0][0x230] ;  /* 0x00008c00ff097b82 */ /* 0x000ee20000000800 */
[----:B------:R-:W-:Y:S02]  /*1c870*/  IMAD.WIDE R246, R4, 0x4, R230 ;  /* 0x0000000404f67825 */ /* 0x000fe400078e02e6 */
[----:B------:R-:W-:Y:S02]  /*1c880*/  ISETP.GE.U32.AND P0, PT, R2, 0x7ffffeca, PT ;  /* 0x7ffffeca0200780c */ /* 0x000fe40003f06070 */
[----:B------:R-:W-:Y:S01]  /*1c890*/  VIADD R8, R12, 0xffffff48 ;  /* 0xffffff480c087836 */ /* 0x000fe20000000000 */
[----:B------:R-:W-:Y:S01]  /*1c8a0*/  LDGSTS.E [R250+0x7000c], desc[UR60][R246.64], !P1 ;  /* 0x7000c000f6fa7fae */ /* 0x000fe2000c92187c */
[----:B----4-:R-:W-:Y:S01]  /*1c8b0*/  IMAD.WIDE R248, R4, 0x4, R140 ;  /* 0x0000000404f87825 */ /* 0x010fe200078e028c */
[----:B------:R-:W4:Y:S03]  /*1c8c0*/  LDC R12, c[0x0][0x230] ;  /* 0x00008c00ff0c7b82 */ /* 0x000f260000000800 */
[----:B--2---:R-:W-:Y:S01]  /*1c8d0*/  VIADD R2, R13, 0xffffff2b ;  /* 0xffffff2b0d027836 */ /* 0x004fe20000000000 */
[----:B------:R2:W-:Y:S01]  /*1c8e0*/  STL.64 [R1+0xb68], R20 ;  /* 0x000b681401007387 */ /* 0x0005e20000100a00 */
[----:B------:R-:W-:-:S03]  /*1c8f0*/  ISETP.GE.U32.AND P1, PT, R8, 0x7ffffec9, PT ;  /* 0x7ffffec90800780c */ /* 0x000fc60003f26070 */
[----:B------:R-:W4:Y:S01]  /*1c900*/  LDC R13, c[0x0][0x230] ;  /* 0x00008c00ff0d7b82 */ /* 0x000f220000000800 */
[----:B------:R-:W-:Y:S01]  /*1c910*/  LDGSTS.E [R250+0x74000], desc[UR60][R248.64], !P6 ;  /* 0x74000000f8fa7fae */ /* 0x000fe2000f12187c */
[----:B------:R-:W-:Y:S01]  /*1c920*/  ISETP.GE.U32.AND P6, PT, R2, 0x7ffffeac, PT ;  /* 0x7ffffeac0200780c */ /* 0x000fe20003fc6070 */
[----:B------:R-:W-:Y:S02]  /*1c930*/  VIADD R8, R15, 0xffffff2a ;  /* 0xffffff2a0f087836 */ /* 0x000fe40000000000 */
[----:B------:R1:W-:Y:S01]  /*1c940*/  STL.64 [R1+0xb70], R18 ;  /* 0x000b701201007387 */ /* 0x0003e20000100a00 */
[----:B--2---:R-:W-:Y:S02]  /*1c950*/  IMAD.WIDE R20, R4, 0x4, R156 ;  /* 0x0000000404147825 */ /* 0x004fe400078e029c */
[----:B------:R-:W2:Y:S02]  /*1c960*/  LDC R15, c[0x0][0x230] ;  /* 0x00008c00ff0f7b82 */ /* 0x000ea40000000800 */
[----:B-1----:R-:W-:Y:S01]  /*1c970*/  VIADD R2, R14, 0xffffff29 ;  /* 0xffffff290e027836 */ /* 0x002fe20000000000 */
[----:B------:R1:W-:Y:S01]  /*1c980*/  LDGSTS.E [R250+0x74004], desc[UR60][R20.64], !P2 ;  /* 0x7400400014fa7fae */ /* 0x0003e2000d12187c */
[----:B------:R-:W-:-:S03]  /*1c990*/  IMAD.WIDE R18, R4, 0x4, R146 ;  /* 0x0000000404127825 */ /* 0x000fc600078e0292 */
[----:B------:R1:W-:Y:S01]  /*1c9a0*/  STL.64 [R1+0x940], R20 ;  /* 0x0009401401007387 */ /* 0x0003e20000100a00 */
[----:B------:R-:W-:Y:S01]  /*1c9b0*/  ISETP.GE.U32.AND P2, PT, R8, 0x7ffffeab, PT ;  /* 0x7ffffeab0800780c */ /* 0x000fe20003f46070 */
[----:B------:R-:W2:Y:S02]  /*1c9c0*/  LDC R14, c[0x0][0x230] ;  /* 0x00008c00ff0e7b82 */ /* 0x000ea40000000800 */
[----:B------:R1:W-:Y:S04]  /*1c9d0*/  STL.64 [R1+0x948], R18 ;  /* 0x0009481201007387 */ /* 0x0003e80000100a00 */
[----:B------:R1:W-:Y:S01]  /*1c9e0*/  LDGSTS.E [R250+0x74008], desc[UR60][R18.64], !P0 ;  /* 0x7400800012fa7fae */ /* 0x0003e2000c12187c */
[----:B------:R-:W-:Y:S01]  /*1c9f0*/  ISETP.GE.U32.AND P0, PT, R2, 0x7ffffeaa, PT ;  /* 0x7ffffeaa0200780c */ /* 0x000fe20003f06070 */
[----:B---3--:R-:W-:-:S02]  /*1ca00*/  VIADD R2, R17, 0xffffff0b ;  /* 0xffffff0b11027836 */ /* 0x008fc40000000000 */
[----:B-1----:R-:W-:Y:S01]  /*1ca10*/  IMAD.WIDE R20, R4, 0x4, R166 ;  /* 0x0000000404147825 */ /* 0x002fe200078e02a6 */
[----:B------:R-:W-:Y:S01]  /*1ca20*/  IADD3 R8, R16, -0xd8, RZ ;  /* 0xffffff2810087810 */ /* 0x000fe20007ffe0ff */
[----:B------:R-:W1:Y:S03]  /*1ca30*/  LDC R17, c[0x0][0x230] ;  /* 0x00008c00ff117b82 */ /* 0x000e660000000800 */
[----:B------:R-:W-:Y:S01]  /*1ca40*/  LDGSTS.E [R250+0x7400c], desc[UR60][R20.64], !P1 ;  /* 0x7400c00014fa7fae */ /* 0x000fe2000c92187c */
[----:B------:R-:W-:-:S03]  /*1ca50*/  IMAD.WIDE R18, R4, 0x4, R150 ;  /* 0x0000000404127825 */ /* 0x000fc600078e0296 */
[----:B------:R-:W-:Y:S01]  /*1ca60*/  STL.64 [R1+0x950], R20 ;  /* 0x0009501401007387 */ /* 0x000fe20000100a00 */
[----:B------:R-:W3:Y:S01]  /*1ca70*/  LDC R16, c[0x0][0x230] ;  /* 0x00008c00ff107b82 */ /* 0x000ee20000000800 */
[----:B------:R-:W-:Y:S02]  /*1ca80*/  IMAD.WIDE R26, R4, 0x4, R224 ;  /* 0x00000004041a7825 */ /* 0x000fe400078e02e0 */
[----:B------:R4:W-:Y:S01]  /*1ca90*/  LDGSTS.E [R250+0x78000], desc[UR60][R18.64], !P6 ;  /* 0x7800000012fa7fae */ /* 0x0009e2000f12187c */
[----:B------:R-:W-:Y:S01]  /*1caa0*/  ISETP.GE.U32.AND P6, PT, R2, 0x7ffffe8c, PT ;  /* 0x7ffffe8c0200780c */ /* 0x000fe20003fc6070 */
[----:B------:R-:W-:Y:S02]  /*1cab0*/  VIADD R2, R9, 0xffffff0a ;  /* 0xffffff0a09027836 */ /* 0x000fe40000000000 */
[----:B------:R2:W-:Y:S01]  /*1cac0*/  STL.64 [R1+0xa30], R18 ;  /* 0x000a301201007387 */ /* 0x0005e20000100a00 */
[----:B------:R-:W-:-:S03]  /*1cad0*/  ISETP.GE.U32.AND P1, PT, R8, 0x7ffffea9, PT ;  /* 0x7ffffea90800780c */ /* 0x000fc60003f26070 */
[----:B------:R-:W-:Y:S01]  /*1cae0*/  LDGSTS.E [R250+0x78004], desc[UR60][R26.64], !P2 ;  /* 0x780040001afa7fae */ /* 0x000fe2000d12187c */
[----:B------:R-:W-:Y:S01]  /*1caf0*/  ISETP.GE.U32.AND P2, PT, R2, 0x7ffffe8b, PT ;  /* 0x7ffffe8b0200780c */ /* 0x000fe20003f46070 */
[----:B----4-:R-:W-:Y:S01]  /*1cb00*/  VIADD R2, R13, 0xffffff08 ;  /* 0xffffff080d027836 */ /* 0x010fe20000000000 */
[----:B------:R-:W4:Y:S08]  /*1cb10*/  LDC R9, c[0x0][0x230] ;  /* 0x00008c00ff097b82 */ /* 0x000f300000000800 */
[----:B--2---:R-:W2:Y:S01]  /*1cb20*/  LDC R18, c[0x0][0x230] ;  /* 0x00008c00ff127b82 */ /* 0x004ea20000000800 */
[----:B------:R-:W-:-:S04]  /*1cb30*/  IMAD.WIDE R24, R4, 0x4, R152 ;  /* 0x0000000404187825 */ /* 0x000fc800078e0298 */
[----:B------:R-:W-:Y:S01]  /*1cb40*/  VIADD R8, R12, 0xffffff09 ;  /* 0xffffff090c087836 */ /* 0x000fe20000000000 */
[----:B------:R1:W-:Y:S02]  /*1cb50*/  LDGSTS.E [R250+0x78008], desc[UR60][R24.64], !P0 ;  /* 0x7800800018fa7fae */ /* 0x0003e4000c12187c */
[----:B------:R-:W3:Y:S01]  /*1cb60*/  LDC R13, c[0x0][0x230] ;  /* 0x00008c00ff0d7b82 */ /* 0x000ee20000000800 */
[----:B------:R-:W-:Y:S01]  /*1cb70*/  IMAD.WIDE R20, R4, 0x4, R154 ;  /* 0x0000000404147825 */ /* 0x000fe200078e029a */
[----:B------:R-:W-:Y:S01]  /*1cb80*/  STL.64 [R1+0xa38], R26 ;  /* 0x000a381a01007387 */ /* 0x000fe20000100a00 */
[----:B------:R-:W-:-:S03]  /*1cb90*/  ISETP.GE.U32.AND P0, PT, R8, 0x7ffffe8a, PT ;  /* 0x7ffffe8a0800780c */ /* 0x000fc60003f06070 */
[----:B------:R1:W-:Y:S02]  /*1cba0*/  LDGSTS.E [R250+0x7800c], desc[UR60][R20.64], !P1 ;  /* 0x7800c00014fa7fae */ /* 0x0003e4000c92187c */
[----:B------:R-:W4:Y:S01]  /*1cbb0*/  LDC R12, c[0x0][0x230] ;  /* 0x00008c00ff0c7b82 */ /* 0x000f220000000800 */
[----:B------:R-:W-:Y:S01]  /*1cbc0*/  ISETP.GE.U32.AND P1, PT, R2, 0x7ffffe89, PT ;  /* 0x7ffffe890200780c */ /* 0x000fe20003f26070 */
[----:B------:R1:W-:Y:S01]  /*1cbd0*/  STL.64 [R1+0xa40], R24 ;  /* 0x000a401801007387 */ /* 0x0003e20000100a00 */
[----:B------:R-:W-:-:S03]  /*1cbe0*/  VIADD R2, R14, 0xffffff64 ;  /* 0xffffff640e027836 */ /* 0x000fc60000000000 */
[----:B------:R1:W-:Y:S01]  /*1cbf0*/  STL.64 [R1+0xa48], R20 ;  /* 0x000a481401007387 */ /* 0x0003e20000100a00 */
[----:B------:R-:W-:Y:S01]  /*1cc00*/  VIADD R8, R15, 0xffffff65 ;  /* 0xffffff650f087836 */ /* 0x000fe20000000000 */
[----:B------:R-:W4:Y:S01]  /*1cc10*/  LDC R14, c[0x0][0x230] ;  /* 0x00008c00ff0e7b82 */ /* 0x000f220000000800 */
[----:B-1----:R-:W-:-:S07]  /*1cc20*/  IMAD.WIDE R24, R4, 0x4, R176 ;  /* 0x0000000404187825 */ /* 0x002fce00078e02b0 */
[----:B------:R-:W1:Y:S01]  /*1cc30*/  LDC R15, c[0x0][0x230] ;  /* 0x00008c00ff0f7b82 */ /* 0x000e620000000800 */
[----:B------:R-:W-:Y:S01]  /*1cc40*/  IMAD.WIDE R20, R4, 0x4, R228 ;  /* 0x0000000404147825 */ /* 0x000fe200078e02e4 */
[----:B------:R2:W-:Y:S04]  /*1cc50*/  STL.64 [R1+0xb30], R24 ;  /* 0x000b301801007387 */ /* 0x0005e80000100a00 */
[----:B------:R3:W-:Y:S04]  /*1cc60*/  LDGSTS.E [R250+0x7c000], desc[UR60][R24.64], !P6 ;  /* 0x7c00000018fa7fae */ /* 0x0007e8000f12187c */
[----:B------:R3:W-:Y:S04]  /*1cc70*/  STL.64 [R1+0xb38], R20 ;  /* 0x000b381401007387 */ /* 0x0007e80000100a00 */
[----:B------:R3:W-:Y:S01]  /*1cc80*/  LDGSTS.E [R250+0x7c004], desc[UR60][R20.64], !P2 ;  /* 0x7c00400014fa7fae */ /* 0x0007e2000d12187c */
[----:B------:R-:W-:Y:S01]  /*1cc90*/  ISETP.GE.U32.AND P2, PT, R2, 0x7ffffee5, PT ;  /* 0x7ffffee50200780c */ /* 0x000fe20003f46070 */
[----:B--2---:R-:W-:-:S02]  /*1cca0*/  VIADD R2, R18, 0xffffff46 ;  /* 0xffffff4612027836 */ /* 0x004fc40000000000 */
[----:B---3--:R-:W-:Y:S01]  /*1ccb0*/  IMAD.WIDE R24, R4, 0x4, R170 ;  /* 0x0000000404187825 */ /* 0x008fe200078e02aa */
[----:B------:R-:W-:Y:S01]  /*1ccc0*/  ISETP.GE.U32.AND P6, PT, R8, 0x7ffffee6, PT ;  /* 0x7ffffee60800780c */ /* 0x000fe20003fc6070 */
[----:B------:R-:W2:Y:S02]  /*1ccd0*/  LDC R18, c[0x0][0x230] ;  /* 0x00008c00ff127b82 */ /* 0x000ea40000000800 */
[C---:B------:R-:W-:Y:S01]  /*1cce0*/  IMAD.WIDE R194, R4.reuse, 0x4, R194 ;  /* 0x0000000404c27825 */ /* 0x040fe200078e02c2 */
[----:B------:R-:W-:Y:S03]  /*1ccf0*/  LDGSTS.E [R250+0x7c008], desc[UR60][R24.64], !P0 ;  /* 0x7c00800018fa7fae */ /* 0x000fe6000c12187c */
[----:B------:R-:W-:-:S04]  /*1cd00*/  IMAD.WIDE R20, R4, 0x4, R158 ;  /* 0x0000000404147825 */ /* 0x000fc800078e029e */
[----:B------:R-:W-:Y:S01]  /*1cd10*/  IMAD.WIDE R228, R4, 0x4, R168 ;  /* 0x0000000404e47825 */ /* 0x000fe200078e02a8 */
[----:B------:R3:W-:Y:S01]  /*1cd20*/  LDGSTS.E [R250+0x7c00c], desc[UR60][R20.64], !P1 ;  /* 0x7c00c00014fa7fae */ /* 0x0007e2000c92187c */
[----:B------:R-:W-:Y:S02]  /*1cd30*/  ISETP.GE.U32.AND P1, PT, R2, 0x7ffffec7, PT ;  /* 0x7ffffec70200780c */ /* 0x000fe40003f26070 */
[----:B------:R-:W-:Y:S01]  /*1cd40*/  VIADD R8, R17, 0xffffff47 ;  /* 0xffffff4711087836 */ /* 0x000fe20000000000 */
[----:B------:R-:W-:Y:S01]  /*1cd50*/  LDGSTS.E [R251+0x70000], desc[UR60][R194.64], !P5 ;  /* 0x70000000c2fb7fae */ /* 0x000fe2000e92187c */
[----:B------:R-:W-:Y:S01]  /*1cd60*/  VIADD R2, R13, 0xffffff44 ;  /* 0xffffff440d027836 */ /* 0x000fe20000000000 */
[----:B------:R-:W2:Y:S02]  /*1cd70*/  LDC R17, c[0x0][0x230] ;  /* 0x00008c00ff117b82 */ /* 0x000ea40000000800 */
[----:B------:R-:W-:Y:S02]  /*1cd80*/  LDGSTS.E [R251+0x70004], desc[UR60][R228.64], !P4 ;  /* 0x70004000e4fb7fae */ /* 0x000fe4000e12187c */
[----:B------:R-:W-:Y:S01]  /*1cd90*/  ISETP.GE.U32.AND P4, PT, R2, 0x7ffffec5, PT ;  /* 0x7ffffec50200780c */ /* 0x000fe20003f86070 */
[----:B----4-:R-:W-:-:S03]  /*1cda0*/  VIADD R2, R12, 0xffffff27 ;  /* 0xffffff270c027836 */ /* 0x010fc60000000000 */
[----:B------:R-:W4:Y:S01]  /*1cdb0*/  LDC R12, c[0x0][0x230] ;  /* 0x00008c00ff0c7b82 */ /* 0x000f220000000800 */
[----:B------:R-:W-:Y:S01]  /*1cdc0*/  ISETP.GE.U32.AND P0, PT, R8, 0x7ffffec8, PT ;  /* 0x7ffffec80800780c */ /* 0x000fe20003f06070 */
[C---:B------:R-:W-:Y:S01]  /*1cdd0*/  IMAD.WIDE R230, R4.reuse, 0x4, R164 ;  /* 0x0000000404e67825 */ /* 0x040fe200078e02a4 */
[----:B------:R-:W-:Y:S01]  /*1cde0*/  IADD3 R8, R9, -0xbb, RZ ;  /* 0xffffff4509087810 */ /* 0x000fe20007ffe0ff */
[----:B------:R-:W-:Y:S02]  /*1cdf0*/  STL.64 [R1+0xb40], R24 ;  /* 0x000b401801007387 */ /* 0x000fe40000100a00 */
[----:B------:R-:W-:Y:S01]  /*1ce00*/  IMAD.WIDE R232, R4, 0x4, R180 ;  /* 0x0000000404e87825 */ /* 0x000fe200078e02b4 */
[----:B------:R-:W-:Y:S01]  /*1ce10*/  ISETP.GE.U32.AND P5, PT, R8, 0x7ffffec6, PT ;  /* 0x7ffffec60800780c */ /* 0x000fe20003fa6070 */
[----:B------:R3:W-:Y:S01]  /*1ce20*/  STL.64 [R1+0xb48], R20 ;  /* 0x000b481401007387 */ /* 0x0007e20000100a00 */
[----:B------:R-:W4:Y:S01]  /*1ce30*/  LDC R13, c[0x0][0x230] ;  /* 0x00008c00ff0d7b82 */ /* 0x000f220000000800 */
[----:B------:R-:W-:-:S02]  /*1ce40*/  VIADD R8, R16, 0xffffff26 ;  /* 0xffffff2610087836 */ /* 0x000fc40000000000 */
[----:B------:R-:W-:Y:S01]  /*1ce50*/  LDGSTS.E [R251+0x70008], desc[UR60][R230.64], !P6 ;  /* 0x70008000e6fb7fae */ /* 0x000fe2000f12187c */
[----:B------:R-:W-:Y:S01]  /*1ce60*/  ISETP.GE.U32.AND P6, PT, R2, 0x7ffffea8, PT ;  /* 0x7ffffea80200780c */ /* 0x000fe20003fc6070 */
[----:B-1----:R-:W-:Y:S02]  /*1ce70*/  VIADD R2, R15, 0xffffff25 ;  /* 0xffffff250f027836 */ /* 0x002fe40000000000 */
[----:B------:R-:W-:Y:S01]  /*1ce80*/  LDGSTS.E [R251+0x7000c], desc[UR60][R232.64], !P2 ;  /* 0x7000c000e8fb7fae */ /* 0x000fe2000d12187c */
[C---:B------:R-:W-:Y:S01]  /*1ce90*/  IMAD.WIDE R32, R4.reuse, 0x4, R220 ;  /* 0x0000000404207825 */ /* 0x040fe200078e02dc */
[----:B------:R-:W1:Y:S03]  /*1cea0*/  LDC R9, c[0x0][0x230] ;  /* 0x00008c00ff097b82 */ /* 0x000e660000000800 */
[----:B---3--:R-:W-:Y:S01]  /*1ceb0*/  IMAD.WIDE R20, R4, 0x4, R172 ;  /* 0x0000000404147825 */ /* 0x008fe200078e02ac */
[----:B------:R-:W-:-:S03]  /*1cec0*/  ISETP.GE.U32.AND P2, PT, R8, 0x7ffffea7, PT ;  /* 0x7ffffea70800780c */ /* 0x000fc60003f46070 */
[----:B------:R-:W-:Y:S01]  /*1ced0*/  IMAD.WIDE R24, R4, 0x4, R198 ;  /* 0x0000000404187825 */ /* 0x000fe200078e02c6 */
[----:B------:R3:W-:Y:S01]  /*1cee0*/  STL.64 [R1+0x920], R20 ;  /* 0x0009201401007387 */ /* 0x0007e20000100a00 */
[----:B------:R-:W1:Y:S02]  /*1cef0*/  LDC R16, c[0x0][0x230] ;  /* 0x00008c00ff107b82 */ /* 0x000e640000000800 */
[----:B--2---:R-:W-:Y:S01]  /*1cf00*/  VIADD R8, R17, 0xffffff24 ;  /* 0xffffff2411087836 */ /* 0x004fe20000000000 */
[----:B------:R3:W-:Y:S01]  /*1cf10*/  LDGSTS.E [R251+0x74000], desc[UR60][R20.64], !P0 ;  /* 0x7400000014fb7fae */ /* 0x0007e2000c12187c */
[----:B------:R-:W-:Y:S01]  /*1cf20*/  ISETP.GE.U32.AND P0, PT, R2, 0x7ffffea6, PT ;  /* 0x7ffffea60200780c */ /* 0x000fe20003f06070 */
[----:B------:R-:W-:Y:S02]  /*1cf30*/  VIADD R2, R18, 0xffffff07 ;  /* 0xffffff0712027836 */ /* 0x000fe40000000000 */
[----:B------:R-:W-:Y:S01]  /*1cf40*/  STL.64 [R1+0x928], R24 ;  /* 0x0009281801007387 */ /* 0x000fe20000100a00 */
[C---:B------:R-:W-:Y:S01]  /*1cf50*/  IMAD.WIDE R18, R4.reuse, 0x4, R174 ;  /* 0x0000000404127825 */ /* 0x040fe200078e02ae */
[----:B------:R-:W2:Y:S02]  /*1cf60*/  LDC R15, c[0x0][0x230] ;  /* 0x00008c00ff0f7b82 */ /* 0x000ea40000000800 */
[----:B------:R-:W-:Y:S01]  /*1cf70*/  LDGSTS.E [R251+0x74004], desc[UR60][R24.64], !P1 ;  /* 0x7400400018fb7fae */ /* 0x000fe2000c92187c */
[----:B---3--:R-:W-:Y:S01]  /*1cf80*/  IMAD.WIDE R20, R4, 0x4, R178 ;  /* 0x0000000404147825 */ /* 0x008fe200078e02b2 */
[----:B------:R-:W-:-:S04]  /*1cf90*/  ISETP.GE.U32.AND P1, PT, R8, 0x7ffffea5, PT ;  /* 0x7ffffea50800780c */ /* 0x000fc80003f26070 */
[----:B------:R-:W3:Y:S01]  /*1cfa0*/  LDC R17, c[0x0][0x230] ;  /* 0x00008c00ff117b82 */ /* 0x000ee20000000800 */
[----:B----4-:R-:W-:Y:S01]  /*1cfb0*/  VIADD R8, R12, 0xffffff06 ;  /* 0xffffff060c087836 */ /* 0x010fe20000000000 */
[----:B------:R4:W-:Y:S04]  /*1cfc0*/  STL.64 [R1+0x930], R20 ;  /* 0x0009301401007387 */ /* 0x0009e80000100a00 */
[----:B------:R4:W-:Y:S01]  /*1cfd0*/  LDGSTS.E [R251+0x74008], desc[UR60][R20.64], !P5 ;  /* 0x7400800014fb7fae */ /* 0x0009e2000e92187c */
[----:B------:R-:W-:Y:S01]  /*1cfe0*/  ISETP.GE.U32.AND P5, PT, R2, 0x7ffffe88, PT ;  /* 0x7ffffe880200780c */ /* 0x000fe20003fa6070 */
[----:B------:R-:W-:Y:S01]  /*1cff0*/  VIADD R2, R14, 0xffffff05 ;  /* 0xffffff050e027836 */ /* 0x000fe20000000000 */
[----:B------:R-:W3:Y:S01]  /*1d000*/  LDC R12, c[0x0][0x230] ;  /* 0x00008c00ff0c7b82 */ /* 0x000ee20000000800 */
[----:B------:R1:W-:Y:S01]  /*1d010*/  LDGSTS.E [R251+0x7400c], desc[UR60][R18.64], !P4 ;  /* 0x7400c00012fb7fae */ /* 0x0003e2000e12187c */
[----:B------:R-:W-:-:S03]  /*1d020*/  ISETP.GE.U32.AND P4, PT, R8, 0x7ffffe87, PT ;  /* 0x7ffffe870800780c */ /* 0x000fc60003f86070 */
[----:B------:R1:W-:Y:S01]  /*1d030*/  STL.64 [R1+0x938], R18 ;  /* 0x0009381201007387 */ /* 0x0003e20000100a00 */
[C---:B------:R-:W-:Y:S02]  /*1d040*/  IMAD.WIDE R30, R4.reuse, 0x4, R184 ;  /* 0x00000004041e7825 */ /* 0x040fe400078e02b8 */
[----:B------:R-:W3:Y:S02]  /*1d050*/  LDC R14, c[0x0][0x230] ;  /* 0x00008c00ff0e7b82 */ /* 0x000ee40000000800 */
[----:B----4-:R-:W-:-:S05]  /*1d060*/  IMAD.WIDE R20, R4, 0x4, R182 ;  /* 0x0000000404147825 */ /* 0x010fca00078e02b6 */
[----:B------:R4:W-:Y:S01]  /*1d070*/  LDGSTS.E [R251+0x78000], desc[UR60][R20.64], !P6 ;  /* 0x7800000014fb7fae */ /* 0x0009e2000f12187c */
[----:B------:R-:W-:Y:S01]  /*1d080*/  ISETP.GE.U32.AND P6, PT, R2, 0x7ffffe86, PT ;  /* 0x7ffffe860200780c */ /* 0x000fe20003fc6070 */
[C---:B-1----:R-:W-:Y:S02]  /*1d090*/  IMAD.WIDE R18, R4.reuse, 0x4, R226 ;  /* 0x0000000404127825 */ /* 0x042fe400078e02e2 */
[----:B------:R4:W-:Y:S02]  /*1d0a0*/  STL.64 [R1+0xa10], R20 ;  /* 0x000a101401007387 */ /* 0x0009e40000100a00 */
[C---:B------:R-:W-:Y:S02]  /*1d0b0*/  IMAD.WIDE R28, R4.reuse, 0x4, R186 ;  /* 0x00000004041c7825 */ /* 0x040fe400078e02ba */
[----:B------:R1:W-:Y:S02]  /*1d0c0*/  STL.64 [R1+0xa18], R18 ;  /* 0x000a181201007387 */ /* 0x0003e40000100a00 */
[----:B------:R-:W-:-:S02]  /*1d0d0*/  IMAD.WIDE R26, R4, 0x4, R188 ;  /* 0x00000004041a7825 */ /* 0x000fc400078e02bc */
[----:B------:R1:W-:Y:S02]  /*1d0e0*/  LDGSTS.E [R251+0x78004], desc[UR60][R18.64], !P2 ;  /* 0x7800400012fb7fae */ /* 0x0003e4000d12187c */
[C---:B------:R-:W-:Y:S02]  /*1d0f0*/  IMAD.WIDE R24, R4.reuse, 0x4, R190 ;  /* 0x0000000404187825 */ /* 0x040fe400078e02be */
[----:B------:R-:W-:Y:S02]  /*1d100*/  STL.64 [R1+0xa20], R32 ;  /* 0x000a202001007387 */ /* 0x000fe40000100a00 */
[----:B----4-:R-:W-:Y:S02]  /*1d110*/  IMAD.WIDE R20, R4, 0x4, R192 ;  /* 0x0000000404147825 */ /* 0x010fe400078e02c0 */
[----:B------:R-:W-:Y:S04]  /*1d120*/  STL.64 [R1+0xa28], R30 ;  /* 0x000a281e01007387 */ /* 0x000fe80000100a00 */
[----:B------:R4:W-:Y:S01]  /*1d130*/  LDGSTS.E [R251+0x78008], desc[UR60][R32.64], !P0 ;  /* 0x7800800020fb7fae */ /* 0x0009e2000c12187c */
[----:B------:R-:W-:Y:S01]  /*1d140*/  IADD3 R2, R13, -0xfc, RZ ;  /* 0xffffff040d027810 */ /* 0x000fe20007ffe0ff */
[----:B-1----:R-:W1:Y:S02]  /*1d150*/  LDC R18, c[0x0][0x230] ;  /* 0x00008c00ff127b82 */ /* 0x002e640000000800 */
[----:B------:R-:W-:Y:S04]  /*1d160*/  STL.64 [R1+0xb10], R28 ;  /* 0x000b101c01007387 */ /* 0x000fe80000100a00 */
[----:B------:R-:W-:Y:S02]  /*1d170*/  LDGSTS.E [R251+0x7800c], desc[UR60][R30.64], !P1 ;  /* 0x7800c0001efb7fae */ /* 0x000fe4000c92187c */
[----:B------:R-:W2:Y:S02]  /*1d180*/  LDC R13, c[0x0][0x230] ;  /* 0x00008c00ff0d7b82 */ /* 0x000ea40000000800 */
[----:B------:R-:W-:Y:S04]  /*1d190*/  STL.64 [R1+0xb18], R26 ;  /* 0x000b181a01007387 */ /* 0x000fe80000100a00 */
[----:B------:R4:W-:Y:S01]  /*1d1a0*/  LDGSTS.E [R251+0x7c000], desc[UR60][R28.64], !P5 ;  /* 0x7c0000001cfb7fae */ /* 0x0009e2000e92187c */
[----:B------:R-:W-:Y:S01]  /*1d1b0*/  VIADD R8, R16, 0xffffff63 ;  /* 0xffffff6310087836 */ /* 0x000fe20000000000 */
[----:B------:R-:W-:Y:S01]  /*1d1c0*/  ISETP.GE.U32.AND P2, PT, R2, 0x7ffffe85, PT ;  /* 0x7ffffe850200780c */ /* 0x000fe20003f46070 */
[----:B------:R-:W4:Y:S01]  /*1d1d0*/  LDC R19, c[0x0][0x230] ;  /* 0x00008c00ff137b82 */ /* 0x000f220000000800 */
[----:B------:R3:W-:Y:S04]  /*1d1e0*/  STL.64 [R1+0xb20], R24 ;  /* 0x000b201801007387 */ /* 0x0007e80000100a00 */
[----:B------:R-:W-:Y:S01]  /*1d1f0*/  LDGSTS.E [R251+0x7c004], desc[UR60][R26.64], !P4 ;  /* 0x7c0040001afb7fae */ /* 0x000fe2000e12187c */
[----:B------:R-:W-:-:S02]  /*1d200*/  IMAD.WIDE R202, R4, 0x4, R202 ;  /* 0x0000000404ca7825 */ /* 0x000fc400078e02ca */
[----:B------:R-:W4:Y:S01]  /*1d210*/  LDC R16, c[0x0][0x230] ;  /* 0x00008c00ff107b82 */ /* 0x000f220000000800 */
[----:B------:R4:W-:Y:S04]  /*1d220*/  STL.64 [R1+0xb28], R20 ;  /* 0x000b281401007387 */ /* 0x0009e80000100a00 */
[----:B------:R-:W-:Y:S01]  /*1d230*/  LDGSTS.E [R251+0x7c008], desc[UR60][R24.64], !P6 ;  /* 0x7c00800018fb7fae */ /* 0x000fe2000f12187c */
[----:B------:R-:W-:-:S03]  /*1d240*/  ISETP.GE.U32.AND P1, PT, R8, 0x7ffffee4, PT ;  /* 0x7ffffee40800780c */ /* 0x000fc60003f26070 */
[----:B---3--:R-:W3:Y:S04]  /*1d250*/  LDL.LU.64 R24, [R1+0x58] ;  /* 0x0000580001187983 */ /* 0x008ee80000300a00 */
[----:B------:R-:W3:Y:S04]  /*1d260*/  LDL.LU.64 R30, [R1+0x50] ;  /* 0x00005000011e7983 */ /* 0x000ee80000300a00 */
[----:B------:R-:W3:Y:S01]  /*1d270*/  LDL.LU.64 R26, [R1+0x48] ;  /* 0x00004800011a7983 */ /* 0x000ee20000300a00 */
[----:B------:R-:W-:Y:S02]  /*1d280*/  VIADD R2, R9, 0xffffff62 ;  /* 0xffffff6209027836 */ /* 0x000fe40000000000 */
[----:B--2---:R-:W-:Y:S01]  /*1d290*/  VIADD R8, R13, 0xffffff61 ;  /* 0xffffff610d087836 */ /* 0x004fe20000000000 */
[----:B------:R2:W-:Y:S01]  /*1d2a0*/  LDGSTS.E [R251+0x7c00c], desc[UR60][R20.64], !P2 ;  /* 0x7c00c00014fb7fae */ /* 0x0005e2000d12187c */
[----:B------:R-:W2:Y:S01]  /*1d2b0*/  LDC R13, c[0x0][0x230] ;  /* 0x00008c00ff0d7b82 */ /* 0x000ea20000000800 */
[----:B------:R-:W-:Y:S01]  /*1d2c0*/  VIADD R9, R15, 0xffffff43 ;  /* 0xffffff430f097836 */ /* 0x000fe20000000000 */
[----:B------:R-:W-:Y:S01]  /*1d2d0*/  ISETP.GE.U32.AND P2, PT, R2, 0x7ffffee3, PT ;  /* 0x7ffffee30200780c */ /* 0x000fe20003f46070 */
[----:B------:R-:W-:Y:S01]  /*1d2e0*/  VIADD R2, R14, 0xffffff60 ;  /* 0xffffff600e027836 */ /* 0x000fe20000000000 */
[----:B------:R-:W-:Y:S01]  /*1d2f0*/  ISETP.GE.U32.AND P4, PT, R8, 0x7ffffee2, PT ;  /* 0x7ffffee20800780c */ /* 0x000fe20003f86070 */
[----:B------:R-:W-:Y:S01]  /*1d300*/  IMAD.WIDE R220, R4, 0x4, R196 ;  /* 0x0000000404dc7825 */ /* 0x000fe200078e02c4 */
[----:B------:R-:W-:Y:S01]  /*1d310*/  ISETP.GE.U32.AND P6, PT, R9, 0x7ffffec4, PT ;  /* 0x7ffffec40900780c */ /* 0x000fe20003fc6070 */
[----:B------:R-:W-:Y:S01]  /*1d320*/  LDGSTS.E [R0+0x70000], desc[UR60][R202.64], !P1 ;  /* 0x70000000ca007fae */ /* 0x000fe2000c92187c */
[----:B------:R-:W2:Y:S01]  /*1d330*/  LDC R9, c[0x0][0x230] ;  /* 0x00008c00ff097b82 */ /* 0x000ea20000000800 */
[----:B------:R-:W-:Y:S01]  /*1d340*/  ISETP.GE.U32.AND P5, PT, R2, 0x7ffffee1, PT ;  /* 0x7ffffee10200780c */ /* 0x000fe20003fa6070 */
[----:B------:R-:W-:-:S02]  /*1d350*/  VIADD R2, R17, 0xffffff42 ;  /* 0xffffff4211027836 */ /* 0x000fc40000000000 */
[----:B-1----:R-:W-:-:S04]  /*1d360*/  VIADD R8, R18, 0xffffff41 ;  /* 0xffffff4112087836 */ /* 0x002fc80000000000 */
[----:B------:R-:W1:Y:S01]  /*1d370*/  LDC R15, c[0x0][0x230] ;  /* 0x00008c00ff0f7b82 */ /* 0x000e620000000800 */
[----:B------:R-:W-:Y:S01]  /*1d380*/  ISETP.GE.U32.AND P0, PT, R2, 0x7ffffec3, PT ;  /* 0x7ffffec30200780c */ /* 0x000fe20003f06070 */
[----:B----4-:R-:W-:-:S06]  /*1d390*/  VIADD R2, R19, 0xffffff40 ;  /* 0xffffff4013027836 */ /* 0x010fcc0000000000 */
[----:B------:R-:W4:Y:S01]  /*1d3a0*/  LDC R14, c[0x0][0x230] ;  /* 0x00008c00ff0e7b82 */ /* 0x000f220000000800 */
[----:B------:R-:W-:Y:S01]  /*1d3b0*/  ISETP.GE.U32.AND P1, PT, R8, 0x7ffffec2, PT ;  /* 0x7ffffec20800780c */ /* 0x000fe20003f26070 */
[----:B------:R-:W-:Y:S01]  /*1d3c0*/  LDGSTS.E [R0+0x70004], desc[UR60][R220.64], !P2 ;  /* 0x70004000dc007fae */ /* 0x000fe2000d12187c */
[----:B------:R-:W-:Y:S01]  /*1d3d0*/  IMAD.WIDE R212, R4, 0x4, R212 ;  /* 0x0000000404d47825 */ /* 0x000fe200078e02d4 */
[----:B------:R-:W-:-:S03]  /*1d3e0*/  ISETP.GE.U32.AND P2, PT, R2, 0x7ffffec1, PT ;  /* 0x7ffffec10200780c */ /* 0x000fc60003f46070 */
[----:B------:R-:W-:Y:S01]  /*1d3f0*/  IMAD.WIDE R224, R4, 0x4, R200 ;  /* 0x0000000404e07825 */ /* 0x000fe200078e02c8 */
[----:B------:R-:W-:Y:S01]  /*1d400*/  IADD3 R8, R12, -0xdd, RZ ;  /* 0xffffff230c087810 */ /* 0x000fe20007ffe0ff */
[----:B------:R-:W-:Y:S01]  /*1d410*/  LDGSTS.E [R0+0x70008], desc[UR60][R212.64], !P4 ;  /* 0x70008000d4007fae */ /* 0x000fe2000e12187c */
[----:B------:R-:W4:Y:S01]  /*1d420*/  LDC R17, c[0x0][0x230] ;  /* 0x00008c00ff117b82 */ /* 0x000f220000000800 */
[----:B--2---:R-:W-:Y:S02]  /*1d430*/  VIADD R2, R13, 0xffffff22 ;  /* 0xffffff220d027836 */ /* 0x004fe40000000000 */
[C---:B------:R-:W-:Y:S01]  /*1d440*/  IMAD.WIDE R32, R4.reuse, 0x4, R208 ;  /* 0x0000000404207825 */ /* 0x040fe200078e02d0 */
[----:B------:R-:W-:Y:S03]  /*1d450*/  LDGSTS.E [R0+0x7000c], desc[UR60][R224.64], !P5 ;  /* 0x7000c000e0007fae */ /* 0x000fe6000e92187c */
[----:B------:R-:W-:Y:S01]  /*1d460*/  IMAD.WIDE R28, R4, 0x4, R206 ;  /* 0x00000004041c7825 */ /* 0x000fe200078e02ce */
[----:B------:R-:W2:Y:S01]  /*1d470*/  LDC R12, c[0x0][0x230] ;  /* 0x00008c00ff0c7b82 */ /* 0x000ea20000000800 */
[----:B------:R-:W-:-:S02]  /*1d480*/  ISETP.GE.U32.AND P5, PT, R2, 0x7ffffea3, PT ;  /* 0x7ffffea30200780c */ /* 0x000fc40003fa6070 */
[----:B------:R-:W-:Y:S01]  /*1d490*/  IMAD.WIDE R20, R4, 0x4, R204 ;  /* 0x0000000404147825 */ /* 0x000fe200078e02cc */
[----:B------:R-:W-:Y:S03]  /*1d4a0*/  STL.64 [R1+0x8e0], R32 ;  /* 0x0008e02001007387 */ /* 0x000fe60000100a00 */
[----:B------:R-:W-:Y:S01]  /*1d4b0*/  VIADD R2, R9, 0xffffff21 ;  /* 0xffffff2109027836 */ /* 0x000fe20000000000 */
[----:B------:R-:W-:Y:S04]  /*1d4c0*/  LDGSTS.E [R0+0x74000], desc[UR60][R32.64], !P6 ;  /* 0x7400000020007fae */ /* 0x000fe8000f12187c */
[----:B------:R-:W-:Y:S04]  /*1d4d0*/  STL.64 [R1+0x8e8], R28 ;  /* 0x0008e81c01007387 */ /* 0x000fe80000100a00 */
[----:B------:R-:W-:Y:S01]  /*1d4e0*/  LDGSTS.E [R0+0x74004], desc[UR60][R28.64], !P0 ;  /* 0x740040001c007fae */ /* 0x000fe2000c12187c */
[----:B------:R-:W-:-:S03]  /*1d4f0*/  ISETP.GE.U32.AND P4, PT, R8, 0x7ffffea4, PT ;  /* 0x7ffffea40800780c */ /* 0x000fc60003f86070 */
[----:B------:R4:W-:Y:S01]  /*1d500*/  STL.64 [R1+0x8f0], R20 ;  /* 0x0008f01401007387 */ /* 0x0009e20000100a00 */
[----:B------:R-:W-:-:S03]  /*1d510*/  ISETP.GE.U32.AND P6, PT, R2, 0x7ffffea2, PT ;  /* 0x7ffffea20200780c */ /* 0x000fc60003fc6070 */
[----:B------:R4:W-:Y:S01]  /*1d520*/  LDGSTS.E [R0+0x74008], desc[UR60][R20.64], !P1 ;  /* 0x7400800014007fae */ /* 0x0009e2000c92187c */
[----:B------:R-:W-:-:S04]  /*1d530*/  IMAD.WIDE R18, R4, 0x4, R214 ;  /* 0x0000000404127825 */ /* 0x000fc800078e02d6 */
[----:B-1----:R-:W-:Y:S02]  /*1d540*/  VIADD R8, R15, 0xffffff20 ;  /* 0xffffff200f087836 */ /* 0x002fe40000000000 */
[----:B----4-:R-:W-:Y:S02]  /*1d550*/  VIADD R2, R14, 0xffffff03 ;  /* 0xffffff030e027836 */ /* 0x010fe40000000000 */
[----:B------:R-:W-:-:S04]  /*1d560*/  IMAD.WIDE R20, R4, 0x4, R222 ;  /* 0x0000000404147825 */ /* 0x000fc800078e02de */
[----:B------:R-:W-:Y:S01]  /*1d570*/  IMAD.WIDE R14, R4, 0x4, R210 ;  /* 0x00000004040e7825 */ /* 0x000fe200078e02d2 */
[----:B------:R1:W-:Y:S04]  /*1d580*/  STL.64 [R1+0x8f8], R20 ;  /* 0x0008f81401007387 */ /* 0x0003e80000100a00 */
[----:B------:R-:W4:Y:S04]  /*1d590*/  LDL.LU.64 R48, [R1+0x858] ;  /* 0x0008580001307983 */ /* 0x000f280000300a00 */
[----:B------:R-:W-:Y:S04]  /*1d5a0*/  LDGSTS.E [R0+0x7400c], desc[UR60][R20.64], !P2 ;  /* 0x7400c00014007fae */ /* 0x000fe8000d12187c */
[----:B------:R-:W-:Y:S01]  /*1d5b0*/  STL.64 [R1+0x9d8], R18 ;  /* 0x0009d81201007387 */ /* 0x000fe20000100a00 */
[----:B------:R-:W-:Y:S01]  /*1d5c0*/  ISETP.GE.U32.AND P1, PT, R2, 0x7ffffe84, PT ;  /* 0x7ffffe840200780c */ /* 0x000fe20003f26070 */
[----:B------:R-:W-:Y:S01]  /*1d5d0*/  VIADD R2, R16, 0xffffff02 ;  /* 0xffffff0210027836 */ /* 0x000fe20000000000 */
[----:B------:R-:W-:Y:S01]  /*1d5e0*/  ISETP.GE.U32.AND P0, PT, R8, 0x7ffffea1, PT ;  /* 0x7ffffea10800780c */ /* 0x000fe20003f06070 */
[----:B--2---:R-:W-:Y:S01]  /*1d5f0*/  VIADD R9, R12, 0xffffff00 ;  /* 0xffffff000c097836 */ /* 0x004fe20000000000 */
[----:B------:R-:W-:Y:S04]  /*1d600*/  LDGSTS.E [R0+0x78000], desc[UR60][R18.64], !P4 ;  /* 0x7800000012007fae */ /* 0x000fe8000e12187c */
[----:B-1----:R-:W2:Y:S04]  /*1d610*/  LDL.LU.64 R20, [R1+0x818] ;  /* 0x0008180001147983 */ /* 0x002ea80000300a00 */
[----:B------:R1:W-:Y:S04]  /*1d620*/  STL.64 [R1+0x9e0], R14 ;  /* 0x0009e00e01007387 */ /* 0x0003e80000100a00 */
[----:B------:R-:W2:Y:S04]  /*1d630*/  LDL.LU.64 R36, [R1+0x7d8] ;  /* 0x0007d80001247983 */ /* 0x000ea80000300a00 */
[----:B------:R-:W2:Y:S04]  /*1d640*/  LDL.LU.64 R34, [R1+0x798] ;  /* 0x0007980001227983 */ /* 0x000ea80000300a00 */
[----:B------:R-:W2:Y:S01]  /*1d650*/  LDL.LU.64 R58, [R1+0x758] ;  /* 0x00075800013a7983 */ /* 0x000ea20000300a00 */
[----:B------:R-:W-:-:S03]  /*1d660*/  ISETP.GE.U32.AND P2, PT, R2, 0x7ffffe83, PT ;  /* 0x7ffffe830200780c */ /* 0x000fc60003f46070 */
[----:B------:R-:W2:Y:S01]  /*1d670*/  LDL.LU.64 R54, [R1+0x718] ;  /* 0x0007180001367983 */ /* 0x000ea20000300a00 */
[----:B------:R-:W-:Y:S02]  /*1d680*/  IMAD.SHL.U32 R2, R7, 0x80, RZ ;  /* 0x0000008007027824 */ /* 0x000fe400078e00ff */
[----:B------:R-:W-:Y:S01]  /*1d690*/  VIADD R8, R17, 0xffffff01 ;  /* 0xffffff0111087836 */ /* 0x000fe20000000000 */
[----:B------:R-:W5:Y:S04]  /*1d6a0*/  LDL.LU R7, [R1+0x152c] ;  /* 0x00152c0001077983 */ /* 0x000f680000300800 */
[----:B------:R-:W2:Y:S01]  /*1d6b0*/  LDL.LU.64 R32, [R1+0x6d8] ;  /* 0x0006d80001207983 */ /* 0x000ea20000300a00 */
[----:B------:R-:W-:-:S03]  /*1d6c0*/  ISETP.GE.U32.AND P4, PT, R8, 0x7ffffe82, PT ;  /* 0x7ffffe820800780c */ /* 0x000fc60003f86070 */
[----:B------:R1:W-:Y:S01]  /*1d6d0*/  LDGSTS.E [R0+0x78004], desc[UR60][R14.64], !P5 ;  /* 0x780040000e007fae */ /* 0x0003e2000e92187c */
[----:B------:R-:W-:Y:S01]  /*1d6e0*/  ISETP.GE.U32.AND P5, PT, R9, 0x7ffffe81, PT ;  /* 0x7ffffe810900780c */ /* 0x000fe20003fa6070 */
[----:B------:R-:W-:-:S04]  /*1d6f0*/  IMAD.WIDE R12, R4, 0x4, R216 ;  /* 0x00000004040c7825 */ /* 0x000fc800078e02d8 */
[----:B------:R-:W-:-:S04]  /*1d700*/  IMAD.WIDE R8, R4, 0x4, R218 ;  /* 0x0000000404087825 */ /* 0x000fc800078e02da */
[----:B-1----:R-:W-:-:S04]  /*1d710*/  IMAD.WIDE R14, R4, 0x4, R126 ;  /* 0x00000004040e7825 */ /* 0x002fc800078e027e */
[----:B---3--:R-:W-:-:S04]  /*1d720*/  IMAD.WIDE R24, R4, 0x4, R24 ;  /* 0x0000000404187825 */ /* 0x008fc800078e0218 */
[C---:B------:R-:W-:Y:S01]  /*1d730*/  IMAD.WIDE R18, R4.reuse, 0x4, R30 ;  /* 0x0000000404127825 */ /* 0x040fe200078e021e */
[----:B------:R1:W-:Y:S03]  /*1d740*/  STL.64 [R1+0x860], R24 ;  /* 0x0008601801007387 */ /* 0x0003e60000100a00 */
[----:B------:R-:W-:Y:S01]  /*1d750*/  IMAD.WIDE R16, R4, 0x4, R26 ;  /* 0x0000000404107825 */ /* 0x000fe200078e021a */
[----:B------:R-:W3:Y:S04]  /*1d760*/  LDL.LU.64 R42, [R1+0x698] ;  /* 0x00069800012a7983 */ /* 0x000ee80000300a00 */
[----:B------:R-:W3:Y:S04]  /*1d770*/  LDL.LU.64 R28, [R1+0x658] ;  /* 0x00065800011c7983 */ /* 0x000ee80000300a00 */
[----:B------:R3:W-:Y:S04]  /*1d780*/  STL.64 [R1+0x9e8], R18 ;  /* 0x0009e81201007387 */ /* 0x0007e80000100a00 */
[----:B------:R3:W-:Y:S04]  /*1d790*/  STL.64 [R1+0xad0], R16 ;  /* 0x000ad01001007387 */ /* 0x0007e80000100a00 */
[----:B------:R3:W-:Y:S04]  /*1d7a0*/  STL.64 [R1+0xad8], R14 ;  /* 0x000ad80e01007387 */ /* 0x0007e80000100a00 */
[----:B------:R-:W3:Y:S04]  /*1d7b0*/  LDL.LU.64 R30, [R1+0x618] ;  /* 0x00061800011e7983 */ /* 0x000ee80000300a00 */
[----:B------:R3:W-:Y:S04]  /*1d7c0*/  STL.64 [R1+0xae0], R12 ;  /* 0x000ae00c01007387 */ /* 0x0007e80000100a00 */
[----:B------:R3:W-:Y:S04]  /*1d7d0*/  LDGSTS.E [R0+0x78008], desc[UR60][R24.64], !P6 ;  /* 0x7800800018007fae */ /* 0x0007e8000f12187c */
[----:B------:R3:W-:Y:S04]  /*1d7e0*/  STL.64 [R1+0xae8], R8 ;  /* 0x000ae80801007387 */ /* 0x0007e80000100a00 */
[----:B------:R3:W-:Y:S04]  /*1d7f0*/  LDGSTS.E [R0+0x7800c], desc[UR60][R18.64], !P0 ;  /* 0x7800c00012007fae */ /* 0x0007e8000c12187c */
[----:B-1----:R-:W3:Y:S04]  /*1d800*/  LDL.LU.64 R24, [R1+0x5d8] ;  /* 0x0005d80001187983 */ /* 0x002ee80000300a00 */
[----:B------:R-:W3:Y:S04]  /*1d810*/  LDL.LU.64 R26, [R1+0x598] ;  /* 0x00059800011a7983 */ /* 0x000ee80000300a00 */
[----:B------:R-:W-:Y:S04]  /*1d820*/  STL [R1], RZ ;  /* 0x000000ff01007387 */ /* 0x000fe80000100800 */
[----:B------:R-:W-:Y:S04]  /*1d830*/  STL [R1+0x4], RZ ;  /* 0x000004ff01007387 */ /* 0x000fe80000100800 */
[----:B------:R1:W-:Y:S04]  /*1d840*/  LDGSTS.E [R0+0x7c000], desc[UR60][R16.64], !P1 ;  /* 0x7c00000010007fae */ /* 0x0003e8000c92187c */
[----:B------:R1:W-:Y:S04]  /*1d850*/  LDGSTS.E [R0+0x7c004], desc[UR60][R14.64], !P2 ;  /* 0x7c0040000e007fae */ /* 0x0003e8000d12187c */
[----:B------:R1:W-:Y:S04]  /*1d860*/  LDGSTS.E [R0+0x7c008], desc[UR60][R12.64], !P4 ;  /* 0x7c0080000c007fae */ /* 0x0003e8000e12187c */
[----:B------:R1:W-:Y:S04]  /*1d870*/  LDGSTS.E [R0+0x7c00c], desc[UR60][R8.64], !P5 ;  /* 0x7c00c00008007fae */ /* 0x0003e8000e92187c */
[----:B------:R-:W0:Y:S01]  /*1d880*/  LDGDEPBAR ;  /* 0x00000000000079af */ /* 0x000e220000000000 */
[----:B----4-:R-:W-:-:S05]  /*1d890*/  IMAD.WIDE R74, R2, 0x4, R48 ;  /* 0x00000004024a7825 */ /* 0x010fca00078e0230 */
[----:B------:R4:W-:Y:S01]  /*1d8a0*/  LDGSTS.E [R244+0x20000], desc[UR60][R74.64], P3 ;  /* 0x200000004af47fae */ /* 0x0009e2000992187c */
[----:B--2---:R-:W-:-:S03]  /*1d8b0*/  IMAD.WIDE R72, R2, 0x4, R20 ;  /* 0x0000000402487825 */ /* 0x004fc600078e0214 */
[----:B------:R-:W2:Y:S04]  /*1d8c0*/  LDL.LU.64 R20, [R1+0x558] ;  /* 0x0005580001147983 */ /* 0x000ea80000300a00 */
[----:B------:R4:W-:Y:S01]  /*1d8d0*/  LDGSTS.E [R244+0x20400], desc[UR60][R72.64], P3 ;  /* 0x2040000048f47fae */ /* 0x0009e2000992187c */
[----:B------:R-:W-:-:S04]  /*1d8e0*/  IMAD.WIDE R70, R2, 0x4, R36 ;  /* 0x0000000402467825 */ /* 0x000fc800078e0224 */
[C---:B------:R-:W-:Y:S01]  /*1d8f0*/  IMAD.WIDE R68, R2.reuse, 0x4, R34 ;  /* 0x0000000402447825 */ /* 0x040fe200078e0222 */
[----:B------:R4:W-:Y:S04]  /*1d900*/  LDGSTS.E [R244+0x20800], desc[UR60][R70.64], P3 ;  /* 0x2080000046f47fae */ /* 0x0009e8000992187c */
[----:B------:R-:W4:Y:S01]  /*1d910*/  LDL.LU.64 R34, [R1+0x518] ;  /* 0x0005180001227983 */ /* 0x000f220000300a00 */
[----:B------:R-:W-:-:S03]  /*1d920*/  IMAD.WIDE R66, R2, 0x4, R58 ;  /* 0x0000000402427825 */ /* 0x000fc600078e023a */
[----:B------:R-:W-:Y:S01]  /*1d930*/  STL.64 [R1+0x858], R74 ;  /* 0x0008584a01007387 */ /* 0x000fe20000100a00 */
[----:B------:R-:W-:-:S03]  /*1d940*/  IMAD.WIDE R64, R2, 0x4, R54 ;  /* 0x0000000402407825 */ /* 0x000fc600078e0236 */
[----:B------:R-:W-:Y:S04]  /*1d950*/  STL.64 [R1+0x818], R72 ;  /* 0x0008184801007387 */ /* 0x000fe80000100a00 */
[----:B------:R-:W4:Y:S04]  /*1d960*/  LDL.LU.64 R54, [R1+0x4d8] ;  /* 0x0004d80001367983 */ /* 0x000f280000300a00 */
[----:B------:R-:W-:Y:S01]  /*1d970*/  STL.64 [R1+0x7d8], R70 ;  /* 0x0007d84601007387 */ /* 0x000fe20000100a00 */
[----:B------:R-:W-:-:S03]  /*1d980*/  IMAD.WIDE R62, R2, 0x4, R32 ;  /* 0x00000004023e7825 */ /* 0x000fc600078e0220 */
[----:B------:R-:W4:Y:S04]  /*1d990*/  LDL.LU.64 R52, [R1+0x498] ;  /* 0x0004980001347983 */ /* 0x000f280000300a00 */
[----:B------:R-:W-:Y:S04]  /*1d9a0*/  STL.64 [R1+0xbb0], R68 ;  /* 0x000bb04401007387 */ /* 0x000fe80000100a00 */
[----:B------:R-:W-:Y:S04]  /*1d9b0*/  STL.64 [R1+0xc00], R66 ;  /* 0x000c004201007387 */ /* 0x000fe80000100a00 */
[----:B------:R-:W4:Y:S04]  /*1d9c0*/  LDL.LU.64 R50, [R1+0x458] ;  /* 0x0004580001327983 */ /* 0x000f280000300a00 */
[----:B------:R-:W4:Y:S04]  /*1d9d0*/  LDL.LU.64 R46, [R1+0x418] ;  /* 0x00041800012e7983 */ /* 0x000f280000300a00 */
[----:B------:R-:W-:Y:S04]  /*1d9e0*/  STL.64 [R1+0xc60], R64 ;  /* 0x000c604001007387 */ /* 0x000fe80000100a00 */
[----:B------:R-:W4:Y:S04]  /*1d9f0*/  LDL.LU.64 R32, [R1+0x3d8] ;  /* 0x0003d80001207983 */ /* 0x000f280000300a00 */
[----:B------:R-:W4:Y:S04]  /*1da00*/  LDL.LU.64 R44, [R1+0x398] ;  /* 0x00039800012c7983 */ /* 0x000f280000300a00 */
[----:B------:R-:W-:Y:S04]  /*1da10*/  STL.64 [R1+0xca0], R62 ;  /* 0x000ca03e01007387 */ /* 0x000fe80000100a00 */
[----:B------:R1:W-:Y:S04]  /*1da20*/  LDGSTS.E [R244+0x20c00], desc[UR60][R68.64], P3 ;  /* 0x20c0000044f47fae */ /* 0x0003e8000992187c */
[----:B------:R1:W-:Y:S04]  /*1da30*/  LDGSTS.E [R244+0x21000], desc[UR60][R66.64], P3 ;  /* 0x2100000042f47fae */ /* 0x0003e8000992187c */
[----:B------:R1:W-:Y:S04]  /*1da40*/  LDGSTS.E [R244+0x21400], desc[UR60][R64.64], P3 ;  /* 0x2140000040f47fae */ /* 0x0003e8000992187c */
[----:B------:R1:W-:Y:S01]  /*1da50*/  LDGSTS.E [R244+0x21800], desc[UR60][R62.64], P3 ;  /* 0x218000003ef47fae */ /* 0x0003e2000992187c */
[----:B---3--:R-:W-:-:S03]  /*1da60*/  IMAD.WIDE R60, R2, 0x4, R42 ;  /* 0x00000004023c7825 */ /* 0x008fc600078e022a */
[----:B------:R-:W3:Y:S01]  /*1da70*/  LDL.LU.64 R42, [R1+0x358] ;  /* 0x00035800012a7983 */ /* 0x000ee20000300a00 */
[----:B------:R-:W-:-:S03]  /*1da80*/  IMAD.WIDE R58, R2, 0x4, R28 ;  /* 0x00000004023a7825 */ /* 0x000fc600078e021c */
[----:B------:R-:W3:Y:S04]  /*1da90*/  LDL.LU.64 R28, [R1+0x318] ;  /* 0x00031800011c7983 */ /* 0x000ee80000300a00 */
[----:B------:R-:W-:Y:S04]  /*1daa0*/  STL.64 [R1+0xce0], R60 ;  /* 0x000ce03c01007387 */ /* 0x000fe80000100a00 */
[----:B------:R-:W3:Y:S04]  /*1dab0*/  LDL.LU.64 R40, [R1+0x2d8] ;  /* 0x0002d80001287983 */ /* 0x000ee80000300a00 */
[----:B------:R-:W3:Y:S01]  /*1dac0*/  LDL.LU.64 R38, [R1+0x298] ;  /* 0x0002980001267983 */ /* 0x000ee20000300a00 */
[----:B------:R-:W-:-:S03]  /*1dad0*/  IMAD.WIDE R56, R2, 0x4, R30 ;  /* 0x0000000402387825 */ /* 0x000fc600078e021e */
[----:B------:R-:W-:Y:S04]  /*1dae0*/  STL.64 [R1+0xd28], R58 ;  /* 0x000d283a01007387 */ /* 0x000fe80000100a00 */
[----:B------:R-:W3:Y:S04]  /*1daf0*/  LDL.LU.64 R30, [R1+0x258] ;  /* 0x00025800011e7983 */ /* 0x000ee80000300a00 */
[----:B------:R1:W-:Y:S04]  /*1db00*/  LDGSTS.E [R244+0x21c00], desc[UR60][R60.64], P3 ;  /* 0x21c000003cf47fae */ /* 0x0003e8000992187c */
[----:B------:R1:W-:Y:S04]  /*1db10*/  LDGSTS.E [R244+0x22000], desc[UR60][R58.64], P3 ;  /* 0x220000003af47fae */ /* 0x0003e8000992187c */
[----:B------:R1:W-:Y:S01]  /*1db20*/  LDGSTS.E [R244+0x22400], desc[UR60][R56.64], P3 ;  /* 0x2240000038f47fae */ /* 0x0003e2000992187c */
[----:B------:R-:W-:-:S04]  /*1db30*/  IMAD.WIDE R48, R2, 0x4, R24 ;  /* 0x0000000402307825 */ /* 0x000fc800078e0218 */
[C---:B------:R-:W-:Y:S01]  /*1db40*/  IMAD.WIDE R36, R2.reuse, 0x4, R26 ;  /* 0x0000000402247825 */ /* 0x040fe200078e021a */
[----:B------:R1:W-:Y:S04]  /*1db50*/  LDGSTS.E [R244+0x22800], desc[UR60][R48.64], P3 ;  /* 0x2280000030f47fae */ /* 0x0003e8000992187c */
[----:B------:R-:W3:Y:S04]  /*1db60*/  LDL.LU.64 R26, [R1+0x218] ;  /* 0x00021800011a7983 */ /* 0x000ee80000300a00 */
[----:B------:R-:W-:Y:S04]  /*1db70*/  STL.64 [R1+0xd68], R56 ;  /* 0x000d683801007387 */ /* 0x000fe80000100a00 */
[----:B------:R-:W3:Y:S04]  /*1db80*/  LDL.LU.64 R24, [R1+0x1d8] ;  /* 0x0001d80001187983 */ /* 0x000ee80000300a00 */
[----:B------:R-:W3:Y:S04]  /*1db90*/  LDL.LU.64 R90, [R1+0x198] ;  /* 0x00019800015a7983 */ /* 0x000ee80000300a00 */
[----:B------:R1:W-:Y:S04]  /*1dba0*/  STL.64 [R1+0xda8], R48 ;  /* 0x000da83001007387 */ /* 0x0003e80000100a00 */
[----:B------:R-:W1:Y:S04]  /*1dbb0*/  LDL.LU.64 R78, [R1+0x158] ;  /* 0x00015800014e7983 */ /* 0x000e680000300a00 */
[----:B------:R-:W3:Y:S04]  /*1dbc0*/  LDL.LU.64 R80, [R1+0x118] ;  /* 0x0001180001507983 */ /* 0x000ee80000300a00 */
[----:B------:R-:W-:Y:S04]  /*1dbd0*/  STL.64 [R1+0xde8], R36 ;  /* 0x000de82401007387 */ /* 0x000fe80000100a00 */
[----:B------:R-:W3:Y:S04]  /*1dbe0*/  LDL.LU.64 R96, [R1+0xd8] ;  /* 0x0000d80001607983 */ /* 0x000ee80000300a00 */
[----:B------:R-:W3:Y:S04]  /*1dbf0*/  LDL.LU.64 R76, [R1+0x98] ;  /* 0x00009800014c7983 */ /* 0x000ee80000300a00 */
[----:B------:R1:W-:Y:S01]  /*1dc00*/  LDGSTS.E [R244+0x22c00], desc[UR60][R36.64], P3 ;  /* 0x22c0000024f47fae */ /* 0x0003e2000992187c */
[----:B--2---:R-:W-:-:S05]  /*1dc10*/  IMAD.WIDE R20, R2, 0x4, R20 ;  /* 0x0000000402147825 */ /* 0x004fca00078e0214 */
[----:B------:R2:W-:Y:S04]  /*1dc20*/  STL.64 [R1+0xe28], R20 ;  /* 0x000e281401007387 */ /* 0x0005e80000100a00 */
[----:B------:R2:W-:Y:S01]  /*1dc30*/  LDGSTS.E [R244+0x23000], desc[UR60][R20.64], P3 ;  /* 0x2300000014f47fae */ /* 0x0005e2000992187c */
[----:B----4-:R-:W-:-:S05]  /*1dc40*/  IMAD.WIDE R34, R2, 0x4, R34 ;  /* 0x0000000402227825 */ /* 0x010fca00078e0222 */
[----:B------:R4:W-:Y:S04]  /*1dc50*/  STL.64 [R1+0xe68], R34 ;  /* 0x000e682201007387 */ /* 0x0009e80000100a00 */
[----:B------:R4:W-:Y:S01]  /*1dc60*/  LDGSTS.E [R244+0x23400], desc[UR60][R34.64], P3 ;  /* 0x2340000022f47fae */ /* 0x0009e2000992187c */
[----:B------:R-:W-:-:S04]  /*1dc70*/  IMAD.WIDE R54, R2, 0x4, R54 ;  /* 0x0000000402367825 */ /* 0x000fc800078e0236 */
[C---:B------:R-:W-:Y:S01]  /*1dc80*/  IMAD.WIDE R52, R2.reuse, 0x4, R52 ;  /* 0x0000000402347825 */ /* 0x040fe200078e0234 */
[----:B------:R4:W-:Y:S04]  /*1dc90*/  STL.64 [R1+0xea8], R54 ;  /* 0x000ea83601007387 */ /* 0x0009e80000100a00 */
[----:B------:R-:W-:Y:S04]  /*1dca0*/  STL.64 [R1+0xee8], R52 ;  /* 0x000ee83401007387 */ /* 0x000fe80000100a00 */
[----:B------:R4:W-:Y:S01]  /*1dcb0*/  LDGSTS.E [R244+0x23800], desc[UR60][R54.64], P3 ;  /* 0x2380000036f47fae */ /* 0x0009e2000992187c */
[----:B------:R-:W-:-:S03]  /*1dcc0*/  IMAD.WIDE R50, R2, 0x4, R50 ;  /* 0x0000000402327825 */ /* 0x000fc600078e0232 */
[----:B------:R4:W-:Y:S01]  /*1dcd0*/  LDGSTS.E [R244+0x23c00], desc[UR60][R52.64], P3 ;  /* 0x23c0000034f47fae */ /* 0x0009e2000992187c */
[----:B------:R-:W-:-:S03]  /*1dce0*/  IMAD.WIDE R46, R2, 0x4, R46 ;  /* 0x00000004022e7825 */ /* 0x000fc600078e022e */
[----:B------:R-:W-:Y:S01]  /*1dcf0*/  STL.64 [R1+0xf28], R50 ;  /* 0x000f283201007387 */ /* 0x000fe20000100a00 */
[----:B------:R-:W-:-:S03]  /*1dd00*/  IMAD.WIDE R32, R2, 0x4, R32 ;  /* 0x0000000402207825 */ /* 0x000fc600078e0220 */
[----:B------:R-:W-:Y:S01]  /*1dd10*/  STL.64 [R1+0xf68], R46 ;  /* 0x000f682e01007387 */ /* 0x000fe20000100a00 */
[----:B------:R-:W-:-:S03]  /*1dd20*/  IMAD.WIDE R44, R2, 0x4, R44 ;  /* 0x00000004022c7825 */ /* 0x000fc600078e022c */
[----:B------:R4:W-:Y:S04]  /*1dd30*/  STL.64 [R1+0xfa0], R32 ;  /* 0x000fa02001007387 */ /* 0x0009e80000100a00 */
[----:B------:R-:W-:Y:S04]  /*1dd40*/  STL.64 [R1+0xfd8], R44 ;  /* 0x000fd82c01007387 */ /* 0x000fe80000100a00 */
[----:B------:R4:W-:Y:S04]  /*1dd50*/  LDGSTS.E [R244+0x24000], desc[UR60][R50.64], P3 ;  /* 0x2400000032f47fae */ /* 0x0009e8000992187c */
[----:B------:R4:W-:Y:S04]  /*1dd60*/  LDGSTS.E [R244+0x24400], desc[UR60][R46.64], P3 ;  /* 0x244000002ef47fae */ /* 0x0009e8000992187c */
[----:B------:R4:W-:Y:S04]  /*1dd70*/  LDGSTS.E [R244+0x24800], desc[UR60][R32.64], P3 ;  /* 0x2480000020f47fae */ /* 0x0009e8000992187c */
[----:B------:R4:W-:Y:S01]  /*1dd80*/  LDGSTS.E [R244+0x24c00], desc[UR60][R44.64], P3 ;  /* 0x24c000002cf47fae */ /* 0x0009e2000992187c */
[----:B---3--:R-:W-:-:S04]  /*1dd90*/  IMAD.WIDE R42, R2, 0x4, R42 ;  /* 0x00000004022a7825 */ /* 0x008fc800078e022a */
[C---:B------:R-:W-:Y:S01]  /*1dda0*/  IMAD.WIDE R28, R2.reuse, 0x4, R28 ;  /* 0x00000004021c7825 */ /* 0x040fe200078e021c */
[----:B------:R3:W-:Y:S03]  /*1ddb0*/  STL.64 [R1+0x1008], R42 ;  /* 0x0010082a01007387 */ /* 0x0007e60000100a00 */
[C---:B------:R-:W-:Y:S01]  /*1ddc0*/  IMAD.WIDE R40, R2.reuse, 0x4, R40 ;  /* 0x0000000402287825 */ /* 0x040fe200078e0228 */
[----:B------:R3:W-:Y:S03]  /*1ddd0*/  STL.64 [R1+0x1038], R28 ;  /* 0x0010381c01007387 */ /* 0x0007e60000100a00 */
[C---:B------:R-:W-:Y:S01]  /*1dde0*/  IMAD.WIDE R38, R2.reuse, 0x4, R38 ;  /* 0x0000000402267825 */ /* 0x040fe200078e0226 */
[----:B------:R-:W-:Y:S03]  /*1ddf0*/  STL.64 [R1+0x1060], R40 ;  /* 0x0010602801007387 */ /* 0x000fe60000100a00 */
[C---:B------:R-:W-:Y:S01]  /*1de00*/  IMAD.WIDE R30, R2.reuse, 0x4, R30 ;  /* 0x00000004021e7825 */ /* 0x040fe200078e021e */
[----:B------:R-:W-:Y:S04]  /*1de10*/  STL.64 [R1+0x1088], R38 ;  /* 0x0010882601007387 */ /* 0x000fe80000100a00 */
[----:B------:R3:W-:Y:S04]  /*1de20*/  STL.64 [R1+0x10a8], R30 ;  /* 0x0010a81e01007387 */ /* 0x0007e80000100a00 */
[----:B------:R3:W-:Y:S04]  /*1de30*/  LDGSTS.E [R244+0x25000], desc[UR60][R42.64], P3 ;  /* 0x250000002af47fae */ /* 0x0007e8000992187c */
[----:B------:R3:W-:Y:S04]  /*1de40*/  LDGSTS.E [R244+0x25400], desc[UR60][R28.64], P3 ;  /* 0x254000001cf47fae */ /* 0x0007e8000992187c */
[----:B------:R3:W-:Y:S04]  /*1de50*/  LDGSTS.E [R244+0x25800], desc[UR60][R40.64], P3 ;  /* 0x2580000028f47fae */ /* 0x0007e8000992187c */
[----:B------:R3:W-:Y:S01]  /*1de60*/  LDGSTS.E [R244+0x25c00], desc[UR60][R38.64], P3 ;  /* 0x25c0000026f47fae */ /* 0x0007e2000992187c */
[----:B------:R-:W-:-:S03]  /*1de70*/  IMAD.WIDE R26, R2, 0x4, R26 ;  /* 0x00000004021a7825 */ /* 0x000fc600078e021a */
[----:B------:R3:W-:Y:S01]  /*1de80*/  LDGSTS.E [R244+0x26000], desc[UR60][R30.64], P3 ;  /* 0x260000001ef47fae */ /* 0x0007e2000992187c */
[----:B------:R-:W-:-:S03]  /*1de90*/  IMAD.WIDE R24, R2, 0x4, R24 ;  /* 0x0000000402187825 */ /* 0x000fc600078e0218 */
[----:B------:R-:W-:Y:S01]  /*1dea0*/  STL.64 [R1+0x10c8], R26 ;  /* 0x0010c81a01007387 */ /* 0x000fe20000100a00 */
[----:B------:R-:W-:-:S03]  /*1deb0*/  IMAD.WIDE R18, R2, 0x4, R90 ;  /* 0x0000000402127825 */ /* 0x000fc600078e025a */
[----:B------:R3:W-:Y:S01]  /*1dec0*/  STL.64 [R1+0x10e0], R24 ;  /* 0x0010e01801007387 */ /* 0x0007e20000100a00 */
[----:B-1----:R-:W-:-:S03]  /*1ded0*/  IMAD.WIDE R16, R2, 0x4, R78 ;  /* 0x0000000402107825 */ /* 0x002fc600078e024e */
[----:B------:R1:W-:Y:S01]  /*1dee0*/  STL.64 [R1+0x10f8], R18 ;  /* 0x0010f81201007387 */ /* 0x0003e20000100a00 */
[----:B------:R-:W-:-:S03]  /*1def0*/  IMAD.WIDE R14, R2, 0x4, R80 ;  /* 0x00000004020e7825 */ /* 0x000fc600078e0250 */
[----:B------:R1:W-:Y:S01]  /*1df00*/  STL.64 [R1+0x1108], R16 ;  /* 0x0011081001007387 */ /* 0x0003e20000100a00 */
[----:B------:R-:W-:-:S03]  /*1df10*/  IMAD.WIDE R12, R2, 0x4, R96 ;  /* 0x00000004020c7825 */ /* 0x000fc600078e0260 */
[----:B------:R1:W-:Y:S01]  /*1df20*/  STL.64 [R1+0x1118], R14 ;  /* 0x0011180e01007387 */ /* 0x0003e20000100a00 */
[----:B------:R-:W-:-:S03]  /*1df30*/  IMAD.WIDE R8, R2, 0x4, R76 ;  /* 0x0000000402087825 */ /* 0x000fc600078e024c */
[----:B------:R1:W-:Y:S04]  /*1df40*/  STL.64 [R1+0x1120], R12 ;  /* 0x0011200c01007387 */ /* 0x0003e80000100a00 */
[----:B------:R1:W-:Y:S04]  /*1df50*/  STL.64 [R1+0x1128], R8 ;  /* 0x0011280801007387 */ /* 0x0003e80000100a00 */
[----:B------:R-:W3:Y:S04]  /*1df60*/  LDL.LU.64 R48, [R1+0x850] ;  /* 0x0008500001307983 */ /* 0x000ee80000300a00 */
[----:B--2---:R-:W2:Y:S04]  /*1df70*/  LDL.LU.64 R20, [R1+0x810] ;  /* 0x0008100001147983 */ /* 0x004ea80000300a00 */
[----:B------:R-:W2:Y:S04]  /*1df80*/  LDL.LU.64 R36, [R1+0x7d0] ;  /* 0x0007d00001247983 */ /* 0x000ea80000300a00 */
[----:B----4-:R-:W4:Y:S04]  /*1df90*/  LDL.LU.64 R34, [R1+0x790] ;  /* 0x0007900001227983 */ /* 0x010f280000300a00 */
[----:B------:R-:W4:Y:S04]  /*1dfa0*/  LDL.LU.64 R58, [R1+0x750] ;  /* 0x00075000013a7983 */ /* 0x000f280000300a00 */
[----:B------:R-:W4:Y:S04]  /*1dfb0*/  LDL.LU.64 R54, [R1+0x710] ;  /* 0x0007100001367983 */ /* 0x000f280000300a00 */
[----:B------:R-:W4:Y:S04]  /*1dfc0*/  LDL.LU.64 R32, [R1+0x6d0] ;  /* 0x0006d00001207983 */ /* 0x000f280000300a00 */
[----:B---3--:R-:W3:Y:S04]  /*1dfd0*/  LDL.LU.64 R42, [R1+0x690] ;  /* 0x00069000012a7983 */ /* 0x008ee80000300a00 */
[----:B------:R-:W3:Y:S04]  /*1dfe0*/  LDL.LU.64 R28, [R1+0x650] ;  /* 0x00065000011c7983 */ /* 0x000ee80000300a00 */
[----:B------:R-:W3:Y:S04]  /*1dff0*/  LDL.LU.64 R30, [R1+0x610] ;  /* 0x00061000011e7983 */ /* 0x000ee80000300a00 */
[----:B------:R1:W-:Y:S04]  /*1e000*/  LDGSTS.E [R244+0x26400], desc[UR60][R26.64], P3 ;  /* 0x264000001af47fae */ /* 0x0003e8000992187c */
[----:B------:R1:W-:Y:S04]  /*1e010*/  LDGSTS.E [R244+0x26800], desc[UR60][R24.64], P3 ;  /* 0x2680000018f47fae */ /* 0x0003e8000992187c */
[----:B------:R1:W-:Y:S04]  /*1e020*/  LDGSTS.E [R244+0x26c00], desc[UR60][R18.64], P3 ;  /* 0x26c0000012f47fae */ /* 0x0003e8000992187c */
[----:B------:R1:W-:Y:S04]  /*1e030*/  LDGSTS.E [R244+0x27000], desc[UR60][R16.64], P3 ;  /* 0x2700000010f47fae */ /* 0x0003e8000992187c */
[----:B------:R-:W3:Y:S04]  /*1e040*/  LDL.LU.64 R24, [R1+0x5d0] ;  /* 0x0005d00001187983 */ /* 0x000ee80000300a00 */
[----:B------:R-:W3:Y:S04]  /*1e050*/  LDL.LU.64 R26, [R1+0x590] ;  /* 0x00059000011a7983 */ /* 0x000ee80000300a00 */
[----:B------:R1:W-:Y:S04]  /*1e060*/  LDGSTS.E [R244+0x27400], desc[UR60][R14.64], P3 ;  /* 0x274000000ef47fae */ /* 0x0003e8000992187c */
[----:B------:R1:W-:Y:S04]  /*1e070*/  LDGSTS.E [R244+0x27800], desc[UR60][R12.64], P3 ;  /* 0x278000000cf47fae */ /* 0x0003e8000992187c */
[----:B------:R1:W-:Y:S01]  /*1e080*/  LDGSTS.E [R244+0x27c00], desc[UR60][R8.64], P3 ;  /* 0x27c0000008f47fae */ /* 0x0003e2000992187c */
[----:B------:R-:W-:-:S04]  /*1e090*/  IMAD.WIDE R74, R2, 0x4, R48 ;  /* 0x00000004024a7825 */ /* 0x000fc800078e0230 */
[C---:B--2---:R-:W-:Y:S01]  /*1e0a0*/  IMAD.WIDE R72, R2.reuse, 0x4, R20 ;  /* 0x0000000402487825 */ /* 0x044fe200078e0214 */
[----:B------:R2:W-:Y:S03]  /*1e0b0*/  LDGSTS.E [R3+0x20080], desc[UR60][R74.64], P3 ;  /* 0x200800004a037fae */ /* 0x0005e6000992187c */
[C---:B------:R-:W-:Y:S01]  /*1e0c0*/  IMAD.WIDE R70, R2.reuse, 0x4, R36 ;  /* 0x0000000402467825 */ /* 0x040fe200078e0224 */
[----:B------:R-:W2:Y:S03]  /*1e0d0*/  LDL.LU.64 R20, [R1+0x550] ;  /* 0x0005500001147983 */ /* 0x000ea60000300a00 */
[C---:B----4-:R-:W-:Y:S01]  /*1e0e0*/  IMAD.WIDE R68, R2.reuse, 0x4, R34 ;  /* 0x0000000402447825 */ /* 0x050fe200078e0222 */
        /* <DEDUP_REMOVED lines=11> */
[----:B------:R-:W-:Y:S01]  /*1e1a0*/  STL.64 [R1+0x790], R66 ;  /* 0x0007904201007387 */ /* 0x000fe20000100a00 */
[----:B---3--:R-:W-:-:S03]  /*1e1b0*/  IMAD.WIDE R60, R2, 0x4, R42 ;  /* 0x00000004023c7825 */ /* 0x008fc600078e022a */
[----:B------:R-:W3:Y:S04]  /*1e1c0*/  LDL.LU.64 R50, [R1+0x450] ;  /* 0x0004500001327983 */ /* 0x000ee80000300a00 */
[----:B------:R-:W3:Y:S04]  /*1e1d0*/  LDL.LU.64 R46, [R1+0x410] ;  /* 0x00041000012e7983 */ /* 0x000ee80000300a00 */
[----:B------:R-:W-:Y:S01]  /*1e1e0*/  STL.64 [R1+0x810], R64 ;  /* 0x0008104001007387 */ /* 0x000fe20000100a00 */
[----:B------:R-:W-:-:S03]  /*1e1f0*/  IMAD.WIDE R58, R2, 0x4, R28 ;  /* 0x00000004023a7825 */ /* 0x000fc600078e021c */
        /* <DEDUP_REMOVED lines=8> */
[----:B------:R-:W3:Y:S01]  /*1e280*/  LDL.LU.64 R40, [R1+0x2d0] ;  /* 0x0002d00001287983 */ /* 0x000ee20000300a00 */
[----:B------:R-:W-:-:S03]  /*1e290*/  IMAD.WIDE R36, R2, 0x4, R26 ;  /* 0x0000000402247825 */ /* 0x000fc600078e021a */
[----:B------:R-:W3:Y:S04]  /*1e2a0*/  LDL.LU.64 R38, [R1+0x290] ;  /* 0x0002900001267983 */ /* 0x000ee80000300a00 */
[----:B------:R-:W-:Y:S04]  /*1e2b0*/  STL.64 [R1+0xc98], R58 ;  /* 0x000c983a01007387 */ /* 0x000fe80000100a00 */
[----:B------:R-:W3:Y:S04]  /*1e2c0*/  LDL.LU.64 R30, [R1+0x250] ;  /* 0x00025000011e7983 */ /* 0x000ee80000300a00 */
[----:B------:R-:W1:Y:S04]  /*1e2d0*/  LDL.LU.64 R26, [R1+0x210] ;  /* 0x00021000011a7983 */ /* 0x000e680000300a00 */
[----:B------:R-:W-:Y:S04]  /*1e2e0*/  STL.64 [R1+0xcd8], R56 ;  /* 0x000cd83801007387 */ /* 0x000fe80000100a00 */
[----:B------:R-:W3:Y:S04]  /*1e2f0*/  LDL.LU.64 R24, [R1+0x1d0] ;  /* 0x0001d00001187983 */ /* 0x000ee80000300a00 */
[----:B------:R-:W3:Y:S04]  /*1e300*/  LDL.LU.64 R90, [R1+0x190] ;  /* 0x00019000015a7983 */ /* 0x000ee80000300a00 */
[----:B------:R1:W-:Y:S04]  /*1e310*/  STL.64 [R1+0xd20], R48 ;  /* 0x000d203001007387 */ /* 0x0003e80000100a00 */
[----:B------:R-:W3:Y:S04]  /*1e320*/  LDL.LU.64 R78, [R1+0x150] ;  /* 0x00015000014e7983 */ /* 0x000ee80000300a00 */
[----:B------:R-:W3:Y:S04]  /*1e330*/  LDL.LU.64 R80, [R1+0x110] ;  /* 0x0001100001507983 */ /* 0x000ee80000300a00 */
[----:B------:R-:W-:Y:S04]  /*1e340*/  STL.64 [R1+0xd60], R36 ;  /* 0x000d602401007387 */ /* 0x000fe80000100a00 */
[----:B------:R-:W3:Y:S04]  /*1e350*/  LDL.LU.64 R96, [R1+0xd0] ;  /* 0x0000d00001607983 */ /* 0x000ee80000300a00 */
[----:B------:R-:W3:Y:S04]  /*1e360*/  LDL.LU.64 R76, [R1+0x90] ;  /* 0x00009000014c7983 */ /* 0x000ee80000300a00 */
[----:B------:R1:W-:Y:S04]  /*1e370*/  LDGSTS.E [R3+0x20880], desc[UR60][R70.64], P3 ;  /* 0x2088000046037fae */ /* 0x0003e8000992187c */
        /* <DEDUP_REMOVED lines=8> */
[----:B------:R1:W-:Y:S01]  /*1e400*/  LDGSTS.E [R3+0x22c80], desc[UR60][R36.64], P3 ;  /* 0x22c8000024037fae */ /* 0x0003e2000992187c */
[----:B--2---:R-:W-:-:S04]  /*1e410*/  IMAD.WIDE R20, R2, 0x4, R20 ;  /* 0x0000000402147825 */ /* 0x004fc800078e0214 */
[C---:B----4-:R-:W-:Y:S01]  /*1e420*/  IMAD.WIDE R34, R2.reuse, 0x4, R34 ;  /* 0x0000000402227825 */ /* 0x050fe200078e0222 */
[----:B------:R2:W-:Y:S04]  /*1e430*/  STL.64 [R1+0xda0], R20 ;  /* 0x000da01401007387 */ /* 0x0005e80000100a00 */
[----:B------:R4:W-:Y:S04]  /*1e440*/  STL.64 [R1+0xde0], R34 ;  /* 0x000de02201007387 */ /* 0x0009e80000100a00 */
[----:B------:R4:W-:Y:S01]  /*1e450*/  LDGSTS.E [R3+0x23080], desc[UR60][R20.64], P3 ;  /* 0x2308000014037fae */ /* 0x0009e2000992187c */
[----:B------:R-:W-:-:S03]  /*1e460*/  IMAD.WIDE R54, R2, 0x4, R54 ;  /* 0x0000000402367825 */ /* 0x000fc600078e0236 */
[----:B------:R4:W-:Y:S01]  /*1e470*/  LDGSTS.E [R3+0x23480], desc[UR60][R34.64], P3 ;  /* 0x2348000022037fae */ /* 0x0009e2000992187c */
[----:B------:R-:W-:-:S03]  /*1e480*/  IMAD.WIDE R52, R2, 0x4, R52 ;  /* 0x0000000402347825 */ /* 0x000fc600078e0234 */
[----:B------:R4:W-:Y:S04]  /*1e490*/  STL.64 [R1+0xe20], R54 ;  /* 0x000e203601007387 */ /* 0x0009e80000100a00 */
[----:B------:R-:W-:Y:S04]  /*1e4a0*/  STL.64 [R1+0xe60], R52 ;  /* 0x000e603401007387 */ /* 0x000fe80000100a00 */
[----:B------:R4:W-:Y:S01]  /*1e4b0*/  LDGSTS.E [R3+0x23880], desc[UR60][R54.64], P3 ;  /* 0x2388000036037fae */ /* 0x0009e2000992187c */
[----:B---3--:R-:W-:-:S03]  /*1e4c0*/  IMAD.WIDE R50, R2, 0x4, R50 ;  /* 0x0000000402327825 */ /* 0x008fc600078e0232 */
[----:B------:R3:W-:Y:S01]  /*1e4d0*/  LDGSTS.E [R3+0x23c80], desc[UR60][R52.64], P3 ;  /* 0x23c8000034037fae */ /* 0x0007e2000992187c */
[----:B------:R-:W-:-:S03]  /*1e4e0*/  IMAD.WIDE R46, R2, 0x4, R46 ;  /* 0x00000004022e7825 */ /* 0x000fc600078e022e */
[----:B------:R-:W-:Y:S01]  /*1e4f0*/  STL.64 [R1+0xea0], R50 ;  /* 0x000ea03201007387 */ /* 0x000fe20000100a00 */
[----:B------:R-:W-:-:S03]  /*1e500*/  IMAD.WIDE R32, R2, 0x4, R32 ;  /* 0x0000000402207825 */ /* 0x000fc600078e0220 */
[----:B------:R-:W-:Y:S01]  /*1e510*/  STL.64 [R1+0xee0], R46 ;  /* 0x000ee02e01007387 */ /* 0x000fe20000100a00 */
[----:B------:R-:W-:-:S03]  /*1e520*/  IMAD.WIDE R44, R2, 0x4, R44 ;  /* 0x00000004022c7825 */ /* 0x000fc600078e022c */
[----:B------:R4:W-:Y:S01]  /*1e530*/  STL.64 [R1+0xf20], R32 ;  /* 0x000f202001007387 */ /* 0x0009e20000100a00 */
[----:B------:R-:W-:-:S03]  /*1e540*/  IMAD.WIDE R42, R2, 0x4, R42 ;  /* 0x00000004022a7825 */ /* 0x000fc600078e022a */
[----:B------:R-:W-:Y:S01]  /*1e550*/  STL.64 [R1+0xf60], R44 ;  /* 0x000f602c01007387 */ /* 0x000fe20000100a00 */
[----:B------:R-:W-:-:S03]  /*1e560*/  IMAD.WIDE R28, R2, 0x4, R28 ;  /* 0x00000004021c7825 */ /* 0x000fc600078e021c */
[----:B------:R4:W-:Y:S01]  /*1e570*/  STL.64 [R1+0xf98], R42 ;  /* 0x000f982a01007387 */ /* 0x0009e20000100a00 */
[----:B------:R-:W-:-:S03]  /*1e580*/  IMAD.WIDE R40, R2, 0x4, R40 ;  /* 0x0000000402287825 */ /* 0x000fc600078e0228 */
[----:B------:R3:W-:Y:S01]  /*1e590*/  STL.64 [R1+0xfd0], R28 ;  /* 0x000fd01c01007387 */ /* 0x0007e20000100a00 */
[----:B------:R-:W-:-:S03]  /*1e5a0*/  IMAD.WIDE R38, R2, 0x4, R38 ;  /* 0x0000000402267825 */ /* 0x000fc600078e0226 */
[----:B------:R-:W-:Y:S01]  /*1e5b0*/  STL.64 [R1+0x1000], R40 ;  /* 0x0010002801007387 */ /* 0x000fe20000100a00 */
[----:B------:R-:W-:-:S03]  /*1e5c0*/  IMAD.WIDE R30, R2, 0x4, R30 ;  /* 0x00000004021e7825 */ /* 0x000fc600078e021e */
[----:B------:R-:W-:Y:S01]  /*1e5d0*/  STL.64 [R1+0x1030], R38 ;  /* 0x0010302601007387 */ /* 0x000fe20000100a00 */
[----:B-1----:R-:W-:-:S03]  /*1e5e0*/  IMAD.WIDE R26, R2, 0x4, R26 ;  /* 0x00000004021a7825 */ /* 0x002fc600078e021a */
        /* <DEDUP_REMOVED lines=20> */
[----:B------:R4:W-:Y:S04]  /*1e730*/  LDGSTS.E [R3+0x24080], desc[UR60][R50.64], P3 ;  /* 0x2408000032037fae */ /* 0x0009e8000992187c */
[----:B------:R4:W-:Y:S04]  /*1e740*/  LDGSTS.E [R3+0x24480], desc[UR60][R46.64], P3 ;  /* 0x244800002e037fae */ /* 0x0009e8000992187c */
[----:B------:R4:W-:Y:S04]  /*1e750*/  LDGSTS.E [R3+0x24880], desc[UR60][R32.64], P3 ;  /* 0x2488000020037fae */ /* 0x0009e8000992187c */
[----:B------:R4:W-:Y:S04]  /*1e760*/  LDGSTS.E [R3+0x24c80], desc[UR60][R44.64], P3 ;  /* 0x24c800002c037fae */ /* 0x0009e8000992187c */
[----:B------:R4:W-:Y:S04]  /*1e770*/  LDGSTS.E [R3+0x25080], desc[UR60][R42.64], P3 ;  /* 0x250800002a037fae */ /* 0x0009e8000992187c */
[----:B------:R-:W4:Y:S04]  /*1e780*/  LDL.LU.64 R32, [R1+0x6c8] ;  /* 0x0006c80001207983 */ /* 0x000f280000300a00 */
[----:B------:R4:W-:Y:S04]  /*1e790*/  LDGSTS.E [R3+0x25480], desc[UR60][R28.64], P3 ;  /* 0x254800001c037fae */ /* 0x0009e8000992187c */
[----:B------:R-:W4:Y:S04]  /*1e7a0*/  LDL.LU.64 R42, [R1+0x688] ;  /* 0x00068800012a7983 */ /* 0x000f280000300a00 */
[----:B------:R4:W-:Y:S04]  /*1e7b0*/  LDGSTS.E [R3+0x25880], desc[UR60][R40.64], P3 ;  /* 0x2588000028037fae */ /* 0x0009e8000992187c */
[----:B---3--:R-:W3:Y:S04]  /*1e7c0*/  LDL.LU.64 R28, [R1+0x648] ;  /* 0x00064800011c7983 */ /* 0x008ee80000300a00 */
[----:B------:R3:W-:Y:S04]  /*1e7d0*/  LDGSTS.E [R3+0x25c80], desc[UR60][R38.64], P3 ;  /* 0x25c8000026037fae */ /* 0x0007e8000992187c */
[----:B------:R3:W-:Y:S04]  /*1e7e0*/  LDGSTS.E [R3+0x26080], desc[UR60][R30.64], P3 ;  /* 0x260800001e037fae */ /* 0x0007e8000992187c */
[----:B------:R3:W-:Y:S04]  /*1e7f0*/  LDGSTS.E [R3+0x26480], desc[UR60][R26.64], P3 ;  /* 0x264800001a037fae */ /* 0x0007e8000992187c */
[----:B------:R3:W-:Y:S04]  /*1e800*/  LDGSTS.E [R3+0x26880], desc[UR60][R24.64], P3 ;  /* 0x2688000018037fae */ /* 0x0007e8000992187c */
[----:B-1----:R-:W3:Y:S04]  /*1e810*/  LDL.LU.64 R30, [R1+0x608] ;  /* 0x00060800011e7983 */ /* 0x002ee80000300a00 */
[----:B------:R1:W-:Y:S04]  /*1e820*/  LDGSTS.E [R3+0x26c80], desc[UR60][R18.64], P3 ;  /* 0x26c8000012037fae */ /* 0x0003e8000992187c */
[----:B------:R-:W3:Y:S04]  /*1e830*/  LDL.LU.64 R24, [R1+0x5c8] ;  /* 0x0005c80001187983 */ /* 0x000ee80000300a00 */
[----:B------:R-:W3:Y:S04]  /*1e840*/  LDL.LU.64 R26, [R1+0x588] ;  /* 0x00058800011a7983 */ /* 0x000ee80000300a00 */
[----:B------:R1:W-:Y:S04]  /*1e850*/  LDGSTS.E [R3+0x27080], desc[UR60][R16.64], P3 ;  /* 0x2708000010037fae */ /* 0x0003e8000992187c */
        /* <DEDUP_REMOVED lines=16> */
[----:B------:R-:W-:Y:S04]  /*1e960*/  STL.64 [R1+0x5d8], R70 ;  /* 0x0005d84601007387 */ /* 0x000fe80000100a00 */
[----:B------:R-:W4:Y:S04]  /*1e970*/  LDL.LU.64 R52, [R1+0x488] ;  /* 0x0004880001347983 */ /* 0x000f280000300a00 */
[----:B------:R-:W-:Y:S01]  /*1e980*/  STL.64 [R1+0x690], R68 ;  /* 0x0006904401007387 */ /* 0x000fe20000100a00 */
[----:B------:R-:W-:-:S03]  /*1e990*/  IMAD.WIDE R62, R2, 0x4, R32 ;  /* 0x00000004023e7825 */ /* 0x000fc600078e0220 */
[----:B------:R-:W-:Y:S04]  /*1e9a0*/  STL.64 [R1+0x6d0], R66 ;  /* 0x0006d04201007387 */ /* 0x000fe80000100a00 */
[----:B------:R-:W4:Y:S04]  /*1e9b0*/  LDL.LU.64 R50, [R1+0x448] ;  /* 0x0004480001327983 */ /* 0x000f280000300a00 */
[----:B------:R-:W4:Y:S01]  /*1e9c0*/  LDL.LU.64 R46, [R1+0x408] ;  /* 0x00040800012e7983 */ /* 0x000f220000300a00 */
[----:B------:R-:W-:-:S03]  /*1e9d0*/  IMAD.WIDE R60, R2, 0x4, R42 ;  /* 0x00000004023c7825 */ /* 0x000fc600078e022a */
[----:B------:R-:W-:Y:S04]  /*1e9e0*/  STL.64 [R1+0x718], R64 ;  /* 0x0007184001007387 */ /* 0x000fe80000100a00 */
[----:B------:R-:W4:Y:S01]  /*1e9f0*/  LDL.LU.64 R32, [R1+0x3c8] ;  /* 0x0003c80001207983 */ /* 0x000f220000300a00 */
[----:B---3--:R-:W-:-:S03]  /*1ea00*/  IMAD.WIDE R58, R2, 0x4, R28 ;  /* 0x00000004023a7825 */ /* 0x008fc600078e021c */
[----:B------:R-:W3:Y:S04]  /*1ea10*/  LDL.LU.64 R44, [R1+0x388] ;  /* 0x00038800012c7983 */ /* 0x000ee80000300a00 */
[----:B------:R-:W-:Y:S04]  /*1ea20*/  STL.64 [R1+0x788], R62 ;  /* 0x0007883e01007387 */ /* 0x000fe80000100a00 */
[----:B------:R-:W3:Y:S04]  /*1ea30*/  LDL.LU.64 R42, [R1+0x348] ;  /* 0x00034800012a7983 */ /* 0x000ee80000300a00 */
[----:B------:R-:W3:Y:S01]  /*1ea40*/  LDL.LU.64 R28, [R1+0x308] ;  /* 0x00030800011c7983 */ /* 0x000ee20000300a00 */
[----:B------:R-:W-:-:S03]  /*1ea50*/  IMAD.WIDE R56, R2, 0x4, R30 ;  /* 0x0000000402387825 */ /* 0x000fc600078e021e */
[----:B------:R-:W-:Y:S04]  /*1ea60*/  STL.64 [R1+0x7d0], R60 ;  /* 0x0007d03c01007387 */ /* 0x000fe80000100a00 */
[----:B------:R-:W3:Y:S04]  /*1ea70*/  LDL.LU.64 R40, [R1+0x2c8] ;  /* 0x0002c80001287983 */ /* 0x000ee80000300a00 */
[----:B------:R-:W3:Y:S01]  /*1ea80*/  LDL.LU.64 R38, [R1+0x288] ;  /* 0x0002880001267983 */ /* 0x000ee20000300a00 */
[----:B------:R-:W-:-:S03]  /*1ea90*/  IMAD.WIDE R48, R2, 0x4, R24 ;  /* 0x0000000402307825 */ /* 0x000fc600078e0218 */
[----:B------:R-:W-:Y:S01]  /*1eaa0*/  STL.64 [R1+0x850], R58 ;  /* 0x0008503a01007387 */ /* 0x000fe20000100a00 */
[----:B------:R-:W-:-:S03]  /*1eab0*/  IMAD.WIDE R36, R2, 0x4, R26 ;  /* 0x0000000402247825 */ /* 0x000fc600078e021a */
[----:B------:R-:W3:Y:S04]  /*1eac0*/  LDL.LU.64 R30, [R1+0x248] ;  /* 0x00024800011e7983 */ /* 0x000ee80000300a00 */
[----:B------:R-:W3:Y:S04]  /*1ead0*/  LDL.LU.64 R26, [R1+0x208] ;  /* 0x00020800011a7983 */ /* 0x000ee80000300a00 */
[----:B------:R-:W-:Y:S04]  /*1eae0*/  STL.64 [R1+0xc50], R56 ;  /* 0x000c503801007387 */ /* 0x000fe80000100a00 */
[----:B------:R-:W3:Y:S04]  /*1eaf0*/  LDL.LU.64 R24, [R1+0x1c8] ;  /* 0x0001c80001187983 */ /* 0x000ee80000300a00 */
[----:B------:R-:W1:Y:S04]  /*1eb00*/  LDL.LU.64 R90, [R1+0x188] ;  /* 0x00018800015a7983 */ /* 0x000e680000300a00 */
        /* <DEDUP_REMOVED lines=14> */
[----:B------:R-:W-:Y:S04]  /*1ebf0*/  LDGSTS.E [R5+0x22900], desc[UR60][R48.64], P3 ;  /* 0x2290000030057fae */ /* 0x000fe8000992187c */
        /* <DEDUP_REMOVED lines=18> */
[----:B---3--:R-:W-:-:S03]  /*1ed20*/  IMAD.WIDE R44, R2, 0x4, R44 ;  /* 0x00000004022c7825 */ /* 0x008fc600078e022c */
        /* <DEDUP_REMOVED lines=11> */
[----:B------:R-:W-:-:S03]  /*1ede0*/  IMAD.WIDE R26, R2, 0x4, R26 ;  /* 0x00000004021a7825 */ /* 0x000fc600078e021a */
[----:B------:R3:W-:Y:S01]  /*1edf0*/  STL.64 [R1+0xff8], R30 ;  /* 0x000ff81e01007387 */ /* 0x0007e20000100a00 */
        /* <DEDUP_REMOVED lines=24> */
[----:B---3--:R-:W3:Y:S04]  /*1ef80*/  LDL.LU.64 R32, [R1+0x6c0] ;  /* 0x0006c00001207983 */ /* 0x008ee80000300a00 */
[----:B------:R3:W-:Y:S04]  /*1ef90*/  LDGSTS.E [R5+0x25500], desc[UR60][R28.64], P3 ;  /* 0x255000001c057fae */ /* 0x0007e8000992187c */
[----:B------:R-:W3:Y:S04]  /*1efa0*/  LDL.LU.64 R42, [R1+0x680] ;  /* 0x00068000012a7983 */ /* 0x000ee80000300a00 */
[----:B------:R3:W-:Y:S04]  /*1efb0*/  LDGSTS.E [R5+0x25900], desc[UR60][R40.64], P3 ;  /* 0x2590000028057fae */ /* 0x0007e8000992187c */
[----:B------:R-:W3:Y:S04]  /*1efc0*/  LDL.LU.64 R28, [R1+0x640] ;  /* 0x00064000011c7983 */ /* 0x000ee80000300a00 */
[----:B------:R3:W-:Y:S04]  /*1efd0*/  LDGSTS.E [R5+0x25d00], desc[UR60][R38.64], P3 ;  /* 0x25d0000026057fae */ /* 0x0007e8000992187c */
[----:B------:R3:W-:Y:S04]  /*1efe0*/  LDGSTS.E [R5+0x26100], desc[UR60][R30.64], P3 ;  /* 0x261000001e057fae */ /* 0x0007e8000992187c */
[----:B------:R3:W-:Y:S04]  /*1eff0*/  LDGSTS.E [R5+0x26500], desc[UR60][R26.64], P3 ;  /* 0x265000001a057fae */ /* 0x0007e8000992187c */
[----:B------:R3:W-:Y:S04]  /*1f000*/  LDGSTS.E [R5+0x26900], desc[UR60][R24.64], P3 ;  /* 0x2690000018057fae */ /* 0x0007e8000992187c */
[----:B------:R-:W3:Y:S04]  /*1f010*/  LDL.64 R30, [R1+0x600] ;  /* 0x00060000011e7983 */ /* 0x000ee80000100a00 */
[----:B------:R-:W3:Y:S04]  /*1f020*/  LDL.64 R26, [R1+0x580] ;  /* 0x00058000011a7983 */ /* 0x000ee80000100a00 */
[----:B-1----:R-:W3:Y:S04]  /*1f030*/  LDL.64 R24, [R1+0x5c0] ;  /* 0x0005c00001187983 */ /* 0x002ee80000100a00 */
[----:B------:R1:W-:Y:S04]  /*1f040*/  LDGSTS.E [R5+0x26d00], desc[UR60][R18.64], P3 ;  /* 0x26d0000012057fae */ /* 0x0003e8000992187c */
        /* <DEDUP_REMOVED lines=8> */
[----:B------:R-:W2:Y:S03]  /*1f0d0*/  LDL.64 R20, [R1+0x540] ;  /* 0x0005400001147983 */ /* 0x000ea60000100a00 */
[C---:B----4-:R-:W-:Y:S01]  /*1f0e0*/  IMAD.WIDE R68, R2.reuse, 0x4, R34 ;  /* 0x0000000402447825 */ /* 0x050fe200078e0222 */
[----:B------:R4:W-:Y:S04]  /*1f0f0*/  LDGSTS.E [R6+0x20580], desc[UR60][R72.64], P3 ;  /* 0x2058000048067fae */ /* 0x0009e8000992187c */
[----:B------:R-:W4:Y:S01]  /*1f100*/  LDL.64 R34, [R1+0x500] ;  /* 0x0005000001227983 */ /* 0x000f220000100a00 */
[----:B------:R-:W-:-:S03]  /*1f110*/  IMAD.WIDE R66, R2, 0x4, R58 ;  /* 0x0000000402427825 */ /* 0x000fc600078e023a */
[----:B------:R-:W-:Y:S01]  /*1f120*/  STL.64 [R1+0x490], R74 ;  /* 0x0004904a01007387 */ /* 0x000fe20000100a00 */
[----:B------:R-:W-:-:S03]  /*1f130*/  IMAD.WIDE R64, R2, 0x4, R54 ;  /* 0x0000000402407825 */ /* 0x000fc600078e0236 */
[----:B------:R-:W-:Y:S04]  /*1f140*/  STL.64 [R1+0x4d8], R72 ;  /* 0x0004d84801007387 */ /* 0x000fe80000100a00 */
[----:B------:R-:W4:Y:S04]  /*1f150*/  LDL.64 R54, [R1+0x4c0] ;  /* 0x0004c00001367983 */ /* 0x000f280000100a00 */
[----:B------:R-:W-:Y:S04]  /*1f160*/  STL.64 [R1+0x518], R70 ;  /* 0x0005184601007387 */ /* 0x000fe80000100a00 */
[----:B------:R-:W4:Y:S04]  /*1f170*/  LDL.LU.64 R52, [R1+0x480] ;  /* 0x0004800001347983 */ /* 0x000f280000300a00 */
[----:B------:R-:W-:Y:S01]  /*1f180*/  STL.64 [R1+0x558], R68 ;  /* 0x0005584401007387 */ /* 0x000fe20000100a00 */
[----:B---3--:R-:W-:-:S03]  /*1f190*/  IMAD.WIDE R62, R2, 0x4, R32 ;  /* 0x00000004023e7825 */ /* 0x008fc600078e0220 */
[----:B------:R-:W-:Y:S04]  /*1f1a0*/  STL.64 [R1+0x598], R66 ;  /* 0x0005984201007387 */ /* 0x000fe80000100a00 */
[----:B------:R-:W3:Y:S04]  /*1f1b0*/  LDL.LU.64 R50, [R1+0x440] ;  /* 0x0004400001327983 */ /* 0x000ee80000300a00 */
[----:B------:R-:W3:Y:S01]  /*1f1c0*/  LDL.LU.64 R46, [R1+0x400] ;  /* 0x00040000012e7983 */ /* 0x000ee20000300a00 */
[----:B------:R-:W-:-:S03]  /*1f1d0*/  IMAD.WIDE R60, R2, 0x4, R42 ;  /* 0x00000004023c7825 */ /* 0x000fc600078e022a */
[----:B------:R-:W-:Y:S04]  /*1f1e0*/  STL.64 [R1+0x658], R64 ;  /* 0x0006584001007387 */ /* 0x000fe80000100a00 */
        /* <DEDUP_REMOVED lines=8> */
[----:B------:R-:W3:Y:S01]  /*1f270*/  LDL.LU.64 R40, [R1+0x2c0] ;  /* 0x0002c00001287983 */ /* 0x000ee20000300a00 */
[----:B------:R-:W-:-:S03]  /*1f280*/  IMAD.WIDE R36, R2, 0x4, R26 ;  /* 0x0000000402247825 */ /* 0x000fc600078e021a */
[----:B------:R-:W3:Y:S01]  /*1f290*/  LDL.LU.64 R38, [R1+0x280] ;  /* 0x0002800001267983 */ /* 0x000ee20000300a00 */
[----:B------:R-:W-:-:S03]  /*1f2a0*/  IMAD.WIDE R48, R2, 0x4, R24 ;  /* 0x0000000402307825 */ /* 0x000fc600078e0218 */
[----:B------:R-:W-:Y:S04]  /*1f2b0*/  STL.64 [R1+0x750], R58 ;  /* 0x0007503a01007387 */ /* 0x000fe80000100a00 */
        /* <DEDUP_REMOVED lines=85> */
[----:B------:R-:W3:Y:S04]  /*1f810*/  LDL.LU.64 R30, [R1+0x5f8] ;  /* 0x0005f800011e7983 */ /* 0x000ee80000300a00 */
[----:B------:R3:W-:Y:S04]  /*1f820*/  LDGSTS.E [R6+0x26d80], desc[UR60][R18.64], P3 ;  /* 0x26d8000012067fae */ /* 0x0007e8000992187c */
[----:B-1----:R-:W3:Y:S04]  /*1f830*/  LDL.LU.64 R24, [R1+0x5b8] ;  /* 0x0005b80001187983 */ /* 0x002ee80000300a00 */
        /* <DEDUP_REMOVED lines=125> */
[----:B------:R-:W3:Y:S04]  /*20010*/  LDL.LU.64 R30, [R1+0x5f0] ;  /* 0x0005f000011e7983 */ /* 0x000ee80000300a00 */
        /* <DEDUP_REMOVED lines=9> */
[----:B------:R-:W-:Y:S03]  /*200b0*/  LDGSTS.E [R241+0x20280], desc[UR60][R74.64], P3 ;  /* 0x202800004af17fae */ /* 0x000fe6000992187c */
        /* <DEDUP_REMOVED lines=13> */
[----:B---3--:R-:W-:-:S03]  /*20190*/  IMAD.WIDE R62, R2, 0x4, R32 ;  /* 0x00000004023e7825 */ /* 0x008fc600078e0220 */
[----:B------:R-:W-:Y:S04]  /*201a0*/  STL.64 [R1+0x588], R66 ;  /* 0x0005884201007387 */ /* 0x000fe80000100a00 */
[----:B------:R-:W1:Y:S04]  /*201b0*/  LDL.LU.64 R50, [R1+0x430] ;  /* 0x0004300001327983 */ /* 0x000e680000300a00 */
        /* <DEDUP_REMOVED lines=27> */
[----:B------:R-:W-:Y:S04]  /*20370*/  LDGSTS.E [R241+0x20a80], desc[UR60][R70.64], P3 ;  /* 0x20a8000046f17fae */ /* 0x000fe8000992187c */
        /* <DEDUP_REMOVED lines=13> */
[----:B------:R-:W-:Y:S01]  /*20450*/  LDGSTS.E [R241+0x23280], desc[UR60][R20.64], P3 ;  /* 0x2328000014f17fae */ /* 0x000fe2000992187c */
[----:B------:R-:W-:-:S03]  /*20460*/  IMAD.WIDE R54, R2, 0x4, R54 ;  /* 0x0000000402367825 */ /* 0x000fc600078e0236 */
[----:B------:R-:W-:Y:S01]  /*20470*/  LDGSTS.E [R241+0x23680], desc[UR60][R34.64], P3 ;  /* 0x2368000022f17fae */ /* 0x000fe2000992187c */
[----:B------:R-:W-:-:S03]  /*20480*/  IMAD.WIDE R52, R2, 0x4, R52 ;  /* 0x0000000402347825 */ /* 0x000fc600078e0234 */
[----:B------:R4:W-:Y:S04]  /*20490*/  STL.64 [R1+0x7f0], R54 ;  /* 0x0007f03601007387 */ /* 0x0009e80000100a00 */
[----:B------:R-:W-:Y:S04]  /*204a0*/  STL.64 [R1+0x830], R52 ;  /* 0x0008303401007387 */ /* 0x000fe80000100a00 */
[----:B------:R-:W-:Y:S01]  /*204b0*/  LDGSTS.E [R241+0x23a80], desc[UR60][R54.64], P3 ;  /* 0x23a8000036f17fae */ /* 0x000fe2000992187c */
[----:B-1----:R-:W-:-:S03]  /*204c0*/  IMAD.WIDE R50, R2, 0x4, R50 ;  /* 0x0000000402327825 */ /* 0x002fc600078e0232 */
[----:B------:R-:W-:Y:S01]  /*204d0*/  LDGSTS.E [R241+0x23e80], desc[UR60][R52.64], P3 ;  /* 0x23e8000034f17fae */ /* 0x000fe2000992187c */
[----:B---3--:R-:W-:-:S03]  /*204e0*/  IMAD.WIDE R46, R2, 0x4, R46 ;  /* 0x00000004022e7825 */ /* 0x008fc600078e022e */
        /* <DEDUP_REMOVED lines=35> */
[----:B------:R-:W-:Y:S04]  /*20720*/  LDGSTS.E [R241+0x24280], desc[UR60][R50.64], P3 ;  /* 0x2428000032f17fae */ /* 0x000fe8000992187c */
[----:B------:R-:W4:Y:S04]  /*20730*/  LDL.LU.64 R54, [R1+0x6e8] ;  /* 0x0006e80001367983 */ /* 0x000f280000300a00 */
[----:B------:R-:W-:Y:S04]  /*20740*/  LDGSTS.E [R241+0x24680], desc[UR60][R46.64], P3 ;  /* 0x246800002ef17fae */ /* 0x000fe8000992187c */
[----:B------:R-:W-:Y:S04]  /*20750*/  LDGSTS.E [R241+0x24a80], desc[UR60][R32.64], P3 ;  /* 0x24a8000020f17fae */ /* 0x000fe8000992187c */
[----:B------:R-:W-:Y:S04]  /*20760*/  LDGSTS.E [R241+0x24e80], desc[UR60][R44.64], P3 ;  /* 0x24e800002cf17fae */ /* 0x000fe8000992187c */
[----:B------:R-:W-:Y:S04]  /*20770*/  LDGSTS.E [R241+0x25280], desc[UR60][R42.64], P3 ;  /* 0x252800002af17fae */ /* 0x000fe8000992187c */
[----:B-1----:R-:W4:Y:S04]  /*20780*/  LDL.LU.64 R32, [R1+0x6a8] ;  /* 0x0006a80001207983 */ /* 0x002f280000300a00 */
[----:B------:R-:W-:Y:S04]  /*20790*/  LDGSTS.E [R241+0x25680], desc[UR60][R28.64], P3 ;  /* 0x256800001cf17fae */ /* 0x000fe8000992187c */
[----:B---3--:R-:W3:Y:S04]  /*207a0*/  LDL.LU.64 R42, [R1+0x668] ;  /* 0x00066800012a7983 */ /* 0x008ee80000300a00 */
[----:B------:R-:W-:Y:S04]  /*207b0*/  LDGSTS.E [R241+0x25a80], desc[UR60][R40.64], P3 ;  /* 0x25a8000028f17fae */ /* 0x000fe8000992187c */
[----:B------:R-:W-:Y:S04]  /*207c0*/  LDGSTS.E [R241+0x25e80], desc[UR60][R38.64], P3 ;  /* 0x25e8000026f17fae */ /* 0x000fe8000992187c */
[----:B------:R-:W3:Y:S04]  /*207d0*/  LDL.LU.64 R28, [R1+0x628] ;  /* 0x00062800011c7983 */ /* 0x000ee80000300a00 */
[----:B------:R-:W-:Y:S04]  /*207e0*/  LDGSTS.E [R241+0x26280], desc[UR60][R30.64], P3 ;  /* 0x262800001ef17fae */ /* 0x000fe8000992187c */
        /* <DEDUP_REMOVED lines=10> */
[----:B--2---:R-:W-:-:S03]  /*20890*/  IMAD.WIDE R72, R2, 0x4, R20 ;  /* 0x0000000402487825 */ /* 0x004fc600078e0214 */
[----:B------:R-:W1:Y:S01]  /*208a0*/  LDL.LU.64 R20, [R1+0x528] ;  /* 0x0005280001147983 */ /* 0x000e620000300a00 */
[----:B----4-:R-:W-:-:S03]  /*208b0*/  IMAD.WIDE R68, R2, 0x4, R34 ;  /* 0x0000000402447825 */ /* 0x010fc600078e0222 */
[----:B------:R-:W2:Y:S01]  /*208c0*/  LDL.LU.64 R34, [R1+0x4e8] ;  /* 0x0004e80001227983 */ /* 0x000ea20000300a00 */
[----:B------:R-:W-:-:S04]  /*208d0*/  IMAD.WIDE R74, R2, 0x4, R48 ;  /* 0x00000004024a7825 */ /* 0x000fc800078e0230 */
[C---:B------:R-:W-:Y:S01]  /*208e0*/  IMAD.WIDE R70, R2.reuse, 0x4, R36 ;  /* 0x0000000402467825 */ /* 0x040fe200078e0224 */
[----:B------:R-:W-:Y:S03]  /*208f0*/  STL.64 [R1+0x478], R74 ;  /* 0x0004784a01007387 */ /* 0x000fe60000100a00 */
[C---:B------:R-:W-:Y:S01]  /*20900*/  IMAD.WIDE R66, R2.reuse, 0x4, R58 ;  /* 0x0000000402427825 */ /* 0x040fe200078e023a */
[----:B------:R-:W-:Y:S03]  /*20910*/  STL.64 [R1+0x4b8], R72 ;  /* 0x0004b84801007387 */ /* 0x000fe60000100a00 */
[C---:B------:R-:W-:Y:S01]  /*20920*/  IMAD.WIDE R64, R2.reuse, 0x4, R54 ;  /* 0x0000000402407825 */ /* 0x040fe200078e0236 */
[----:B------:R-:W-:Y:S04]  /*20930*/  LDGSTS.E [R242+0x20300], desc[UR60][R74.64], P3 ;  /* 0x203000004af27fae */ /* 0x000fe8000992187c */
[----:B------:R-:W4:Y:S04]  /*20940*/  LDL.LU.64 R54, [R1+0x4a8] ;  /* 0x0004a80001367983 */ /* 0x000f280000300a00 */
[----:B------:R-:W-:Y:S04]  /*20950*/  STL.64 [R1+0x4f8], R70 ;  /* 0x0004f84601007387 */ /* 0x000fe80000100a00 */
[----:B------:R-:W-:Y:S01]  /*20960*/  LDGSTS.E [R242+0x20700], desc[UR60][R72.64], P3 ;  /* 0x2070000048f27fae */ /* 0x000fe2000992187c */
[----:B------:R-:W-:-:S03]  /*20970*/  IMAD.WIDE R62, R2, 0x4, R32 ;  /* 0x00000004023e7825 */ /* 0x000fc600078e0220 */
[----:B------:R-:W-:Y:S04]  /*20980*/  LDGSTS.E [R242+0x20b00], desc[UR60][R70.64], P3 ;  /* 0x20b0000046f27fae */ /* 0x000fe8000992187c */
        /* <DEDUP_REMOVED lines=22> */
[----:B------:R-:W-:Y:S04]  /*20af0*/  STL.64 [R1+0x6b8], R56 ;  /* 0x0006b83801007387 */ /* 0x000fe80000100a00 */
        /* <DEDUP_REMOVED lines=8> */
[----:B------:R-:W-:Y:S01]  /*20b80*/  LDGSTS.E [R242+0x22f00], desc[UR60][R36.64], P3 ;  /* 0x22f0000024f27fae */ /* 0x000fe2000992187c */
[----:B-1----:R-:W-:-:S05]  /*20b90*/  IMAD.WIDE R26, R2, 0x4, R20 ;  /* 0x00000004021a7825 */ /* 0x002fca00078e0214 */
[----:B------:R-:W-:Y:S01]  /*20ba0*/  LDGSTS.E [R242+0x23300], desc[UR60][R26.64], P3 ;  /* 0x233000001af27fae */ /* 0x000fe2000992187c */
[----:B--2---:R-:W-:-:S03]  /*20bb0*/  IMAD.WIDE R20, R2, 0x4, R34 ;  /* 0x0000000402147825 */ /* 0x004fc600078e0222 */
[----:B------:R-:W2:Y:S04]  /*20bc0*/  LDL.LU.64 R34, [R1+0x1a8] ;  /* 0x0001a80001227983 */ /* 0x000ea80000300a00 */
[----:B------:R-:W2:Y:S04]  /*20bd0*/  LDL.LU.64 R90, [R1+0x168] ;  /* 0x00016800015a7983 */ /* 0x000ea80000300a00 */
[----:B------:R1:W-:Y:S04]  /*20be0*/  STL.64 [R1+0x6f8], R48 ;  /* 0x0006f83001007387 */ /* 0x0003e80000100a00 */
[----:B------:R-:W2:Y:S04]  /*20bf0*/  LDL.LU.64 R78, [R1+0x128] ;  /* 0x00012800014e7983 */ /* 0x000ea80000300a00 */
[----:B------:R-:W2:Y:S04]  /*20c00*/  LDL.LU.64 R80, [R1+0xe8] ;  /* 0x0000e80001507983 */ /* 0x000ea80000300a00 */
[----:B------:R1:W-:Y:S04]  /*20c10*/  STL.64 [R1+0x738], R36 ;  /* 0x0007382401007387 */ /* 0x0003e80000100a00 */
[----:B------:R-:W2:Y:S04]  /*20c20*/  LDL.LU.64 R96, [R1+0xa8] ;  /* 0x0000a80001607983 */ /* 0x000ea80000300a00 */
[----:B------:R-:W2:Y:S01]  /*20c30*/  LDL.LU.64 R76, [R1+0x68] ;  /* 0x00006800014c7983 */ /* 0x000ea20000300a00 */
[----:B----4-:R-:W-:-:S04]  /*20c40*/  IMAD.WIDE R54, R2, 0x4, R54 ;  /* 0x0000000402367825 */ /* 0x010fc800078e0236 */
[C---:B------:R-:W-:Y:S01]  /*20c50*/  IMAD.WIDE R32, R2.reuse, 0x4, R32 ;  /* 0x0000000402207825 */ /* 0x040fe200078e0220 */
[----:B------:R4:W-:Y:S04]  /*20c60*/  STL.64 [R1+0x778], R26 ;  /* 0x0007781a01007387 */ /* 0x0009e80000100a00 */
[----:B------:R4:W-:Y:S04]  /*20c70*/  STL.64 [R1+0x7b8], R20 ;  /* 0x0007b81401007387 */ /* 0x0009e80000100a00 */
[----:B------:R-:W-:Y:S01]  /*20c80*/  STL.64 [R1+0x7f8], R54 ;  /* 0x0007f83601007387 */ /* 0x000fe20000100a00 */
[----:B---3--:R-:W-:-:S03]  /*20c90*/  IMAD.WIDE R52, R2, 0x4, R52 ;  /* 0x0000000402347825 */ /* 0x008fc600078e0234 */
[----:B------:R3:W-:Y:S01]  /*20ca0*/  STL.64 [R1+0x838], R32 ;  /* 0x0008382001007387 */ /* 0x0007e20000100a00 */
[----:B------:R-:W-:-:S03]  /*20cb0*/  IMAD.WIDE R50, R2, 0x4, R50 ;  /* 0x0000000402327825 */ /* 0x000fc600078e0232 */
[----:B------:R-:W-:Y:S01]  /*20cc0*/  STL.64 [R1+0xbe0], R52 ;  /* 0x000be03401007387 */ /* 0x000fe20000100a00 */
[----:B------:R-:W-:-:S03]  /*20cd0*/  IMAD.WIDE R46, R2, 0x4, R46 ;  /* 0x00000004022e7825 */ /* 0x000fc600078e022e */
[----:B------:R-:W-:Y:S01]  /*20ce0*/  STL.64 [R1+0xc30], R50 ;  /* 0x000c303201007387 */ /* 0x000fe20000100a00 */
        /* <DEDUP_REMOVED lines=13> */
[----:B------:R-:W-:Y:S04]  /*20dc0*/  STL.64 [R1+0xdf8], R40 ;  /* 0x000df82801007387 */ /* 0x000fe80000100a00 */
        /* <DEDUP_REMOVED lines=14> */
[----:B--2---:R-:W-:-:S04]  /*20eb0*/  IMAD.WIDE R34, R2, 0x4, R34 ;  /* 0x0000000402227825 */ /* 0x004fc800078e0222 */
[C---:B------:R-:W-:Y:S01]  /*20ec0*/  IMAD.WIDE R18, R2.reuse, 0x4, R90 ;  /* 0x0000000402127825 */ /* 0x040fe200078e025a */
[----:B------:R2:W-:Y:S03]  /*20ed0*/  STL.64 [R1+0xe78], R34 ;  /* 0x000e782201007387 */ /* 0x0005e60000100a00 */
[C---:B------:R-:W-:Y:S01]  /*20ee0*/  IMAD.WIDE R16, R2.reuse, 0x4, R78 ;  /* 0x0000000402107825 */ /* 0x040fe200078e024e */
[----:B------:R-:W-:Y:S03]  /*20ef0*/  STL.64 [R1+0xeb8], R18 ;  /* 0x000eb81201007387 */ /* 0x000fe60000100a00 */
[C---:B------:R-:W-:Y:S01]  /*20f00*/  IMAD.WIDE R14, R2.reuse, 0x4, R80 ;  /* 0x00000004020e7825 */ /* 0x040fe200078e0250 */
[----:B------:R-:W-:Y:S03]  /*20f10*/  STL.64 [R1+0xef8], R16 ;  /* 0x000ef81001007387 */ /* 0x000fe60000100a00 */
[C---:B------:R-:W-:Y:S01]  /*20f20*/  IMAD.WIDE R12, R2.reuse, 0x4, R96 ;  /* 0x00000004020c7825 */ /* 0x040fe200078e0260 */
[----:B------:R-:W-:Y:S03]  /*20f30*/  STL.64 [R1+0xf38], R14 ;  /* 0x000f380e01007387 */ /* 0x000fe60000100a00 */
[C---:B------:R-:W-:Y:S01]  /*20f40*/  IMAD.WIDE R8, R2.reuse, 0x4, R76 ;  /* 0x0000000402087825 */ /* 0x040fe200078e024c */
[----:B------:R-:W-:Y:S04]  /*20f50*/  STL.64 [R1+0xf70], R12 ;  /* 0x000f700c01007387 */ /* 0x000fe80000100a00 */
[----:B------:R2:W-:Y:S04]  /*20f60*/  STL.64 [R1+0xfa8], R8 ;  /* 0x000fa80801007387 */ /* 0x0005e80000100a00 */
[----:B-1----:R-:W2:Y:S04]  /*20f70*/  LDL.LU.64 R48, [R1+0x820] ;  /* 0x0008200001307983 */ /* 0x002ea80000300a00 */
[----:B------:R-:W2:Y:S04]  /*20f80*/  LDL.LU.64 R36, [R1+0x7e0] ;  /* 0x0007e00001247983 */ /* 0x000ea80000300a00 */
[----:B----4-:R-:W4:Y:S04]  /*20f90*/  LDL.LU.64 R26, [R1+0x7a0] ;  /* 0x0007a000011a7983 */ /* 0x010f280000300a00 */
[----:B------:R-:W4:Y:S04]  /*20fa0*/  LDL.LU.64 R20, [R1+0x760] ;  /* 0x0007600001147983 */ /* 0x000f280000300a00 */
[----:B------:R-:W4:Y:S04]  /*20fb0*/  LDL.LU.64 R58, [R1+0x720] ;  /* 0x00072000013a7983 */ /* 0x000f280000300a00 */
[----:B---3--:R-:W3:Y:S04]  /*20fc0*/  LDL.LU.64 R32, [R1+0x6e0] ;  /* 0x0006e00001207983 */ /* 0x008ee80000300a00 */
[----:B------:R-:W3:Y:S04]  /*20fd0*/  LDL.LU.64 R42, [R1+0x6a0] ;  /* 0x0006a000012a7983 */ /* 0x000ee80000300a00 */
[----:B------:R-:W3:Y:S04]  /*20fe0*/  LDL.LU.64 R28, [R1+0x660] ;  /* 0x00066000011c7983 */ /* 0x000ee80000300a00 */
[----:B------:R-:W3:Y:S04]  /*20ff0*/  LDL.LU.64 R30, [R1+0x620] ;  /* 0x00062000011e7983 */ /* 0x000ee80000300a00 */
[----:B------:R-:W3:Y:S04]  /*21000*/  LDL.LU.64 R24, [R1+0x5e0] ;  /* 0x0005e00001187983 */ /* 0x000ee80000300a00 */
[----:B------:R-:W-:Y:S04]  /*21010*/  LDGSTS.E [R242+0x26b00], desc[UR60][R34.64], P3 ;  /* 0x26b0000022f27fae */ /* 0x000fe8000992187c */
[----:B------:R-:W-:Y:S04]  /*21020*/  LDGSTS.E [R242+0x26f00], desc[UR60][R18.64], P3 ;  /* 0x26f0000012f27fae */ /* 0x000fe8000992187c */
[----:B------:R-:W-:Y:S04]  /*21030*/  LDGSTS.E [R242+0x27300], desc[UR60][R16.64], P3 ;  /* 0x2730000010f27fae */ /* 0x000fe8000992187c */
[----:B--2---:R-:W2:Y:S04]  /*21040*/  LDL.LU.64 R34, [R1+0x5a0] ;  /* 0x0005a00001227983 */ /* 0x004ea80000300a00 */
[----:B------:R-:W2:Y:S04]  /*21050*/  LDL.LU.64 R54, [R1+0x560] ;  /* 0x0005600001367983 */ /* 0x000ea80000300a00 */
[----:B------:R-:W-:Y:S04]  /*21060*/  LDGSTS.E [R242+0x27700], desc[UR60][R14.64], P3 ;  /* 0x277000000ef27fae */ /* 0x000fe8000992187c */
[----:B------:R-:W-:Y:S04]  /*21070*/  LDGSTS.E [R242+0x27b00], desc[UR60][R12.64], P3 ;  /* 0x27b000000cf27fae */ /* 0x000fe8000992187c */
[----:B------:R1:W-:Y:S01]  /*21080*/  LDGSTS.E [R242+0x27f00], desc[UR60][R8.64], P3 ;  /* 0x27f0000008f27fae */ /* 0x0003e2000992187c */
[----:B----4-:R-:W-:-:S03]  /*21090*/  IMAD.WIDE R222, R2, 0x4, R26 ;  /* 0x0000000402de7825 */ /* 0x010fc600078e021a */
[----:B------:R-:W4:Y:S01]  /*210a0*/  LDL.LU.64 R26, [R1+0x520] ;  /* 0x00052000011a7983 */ /* 0x000f220000300a00 */
[----:B------:R-:W-:-:S03]  /*210b0*/  IMAD.WIDE R240, R2, 0x4, R20 ;  /* 0x0000000402f07825 */ /* 0x000fc600078e0214 */
[----:B------:R-:W4:Y:S01]  /*210c0*/  LDL.LU.64 R20, [R1+0x4e0] ;  /* 0x0004e00001147983 */ /* 0x000f220000300a00 */
[----:B-1----:R-:W-:-:S03]  /*210d0*/  IMAD.WIDE R8, R2, 0x4, R48 ;  /* 0x0000000402087825 */ /* 0x002fc600078e0230 */
[----:B------:R-:W4:Y:S04]  /*210e0*/  LDL.LU.64 R48, [R1+0x4a0] ;  /* 0x0004a00001307983 */ /* 0x000f280000300a00 */
[----:B------:R-:W4:Y:S01]  /*210f0*/  LDL.LU.64 R46, [R1+0x460] ;  /* 0x00046000012e7983 */ /* 0x000f220000300a00 */
[----:B---3--:R-:W-:-:S03]  /*21100*/  IMAD.WIDE R244, R2, 0x4, R42 ;  /* 0x0000000402f47825 */ /* 0x008fc600078e022a */
[----:B------:R-:W3:Y:S01]  /*21110*/  LDL.LU.64 R44, [R1+0x420] ;  /* 0x00042000012c7983 */ /* 0x000ee20000300a00 */
[----:B------:R-:W-:-:S03]  /*21120*/  IMAD.WIDE R62, R2, 0x4, R28 ;  /* 0x00000004023e7825 */ /* 0x000fc600078e021c */
        /* <DEDUP_REMOVED lines=8> */
[----:B------:R-:W-:Y:S01]  /*211b0*/  STL.64 [R1+0x640], R62 ;  /* 0x0006403e01007387 */ /* 0x000fe20000100a00 */
[----:B------:R-:W-:-:S03]  /*211c0*/  IMAD.WIDE R58, R2, 0x4, R24 ;  /* 0x00000004023a7825 */ /* 0x000fc600078e0218 */
[----:B------:R-:W-:Y:S01]  /*211d0*/  LDGSTS.E [R243+0x20380], desc[UR60][R8.64], P3 ;  /* 0x2038000008f37fae */ /* 0x000fe2000992187c */
[----:B--2---:R-:W-:-:S03]  /*211e0*/  IMAD.WIDE R56, R2, 0x4, R34 ;  /* 0x0000000402387825 */ /* 0x004fc600078e0222 */
[----:B------:R-:W2:Y:S04]  /*211f0*/  LDL.LU.64 R34, [R1+0x2e0] ;  /* 0x0002e00001227983 */ /* 0x000ea80000300a00 */
[----:B------:R-:W2:Y:S04]  /*21200*/  LDL.LU.64 R32, [R1+0x2a0] ;  /* 0x0002a00001207983 */ /* 0x000ea80000300a00 */
[----:B------:R-:W-:Y:S04]  /*21210*/  STL.64 [R1+0x680], R60 ;  /* 0x0006803c01007387 */ /* 0x000fe80000100a00 */
[----:B------:R-:W2:Y:S01]  /*21220*/  LDL.LU.64 R30, [R1+0x260] ;  /* 0x00026000011e7983 */ /* 0x000ea20000300a00 */
[----:B------:R-:W-:-:S03]  /*21230*/  IMAD.WIDE R54, R2, 0x4, R54 ;  /* 0x0000000402367825 */ /* 0x000fc600078e0236 */
[----:B------:R-:W2:Y:S04]  /*21240*/  LDL.LU.64 R28, [R1+0x220] ;  /* 0x00022000011c7983 */ /* 0x000ea80000300a00 */
        /* <DEDUP_REMOVED lines=12> */
[----:B----4-:R-:W-:-:S03]  /*21310*/  IMAD.WIDE R52, R2, 0x4, R26 ;  /* 0x0000000402347825 */ /* 0x010fc600078e021a */
[----:B------:R-:W4:Y:S01]  /*21320*/  LDL.LU.64 R26, [R1+0x1e0] ;  /* 0x0001e000011a7983 */ /* 0x000f220000300a00 */
[----:B------:R-:W-:-:S03]  /*21330*/  IMAD.WIDE R50, R2, 0x4, R20 ;  /* 0x0000000402327825 */ /* 0x000fc600078e0214 */
[----:B------:R-:W4:Y:S04]  /*21340*/  LDL.LU.64 R24, [R1+0x1a0] ;  /* 0x0001a00001187983 */ /* 0x000f280000300a00 */
[----:B------:R-:W4:Y:S04]  /*21350*/  LDL.LU.64 R20, [R1+0x160] ;  /* 0x0001600001147983 */ /* 0x000f280000300a00 */
[----:B------:R-:W-:Y:S04]  /*21360*/  STL.64 [R1+0x700], R56 ;  /* 0x0007003801007387 */ /* 0x000fe80000100a00 */
[----:B------:R-:W4:Y:S04]  /*21370*/  LDL.LU.64 R64, [R1+0x120] ;  /* 0x0001200001407983 */ /* 0x000f280000300a00 */
[----:B------:R-:W4:Y:S04]  /*21380*/  LDL.LU.64 R72, [R1+0xe0] ;  /* 0x0000e00001487983 */ /* 0x000f280000300a00 */
[----:B------:R-:W-:Y:S04]  /*21390*/  STL.64 [R1+0x740], R54 ;  /* 0x0007403601007387 */ /* 0x000fe80000100a00 */
[----:B------:R-:W4:Y:S04]  /*213a0*/  LDL.LU.64 R68, [R1+0xa0] ;  /* 0x0000a00001447983 */ /* 0x000f280000300a00 */
[----:B------:R-:W4:Y:S01]  /*213b0*/  LDL.LU.64 R66, [R1+0x60] ;  /* 0x0000600001427983 */ /* 0x000f220000300a00 */
[----:B------:R-:W-:-:S04]  /*213c0*/  IMAD.WIDE R48, R2, 0x4, R48 ;  /* 0x0000000402307825 */ /* 0x000fc800078e0230 */
[C---:B------:R-:W-:Y:S01]  /*213d0*/  IMAD.WIDE R46, R2.reuse, 0x4, R46 ;  /* 0x00000004022e7825 */ /* 0x040fe200078e022e */
[----:B------:R-:W-:Y:S03]  /*213e0*/  STL.64 [R1+0x780], R52 ;  /* 0x0007803401007387 */ /* 0x000fe60000100a00 */
[C---:B---3--:R-:W-:Y:S01]  /*213f0*/  IMAD.WIDE R44, R2.reuse, 0x4, R44 ;  /* 0x00000004022c7825 */ /* 0x048fe200078e022c */
[----:B------:R-:W-:Y:S03]  /*21400*/  STL.64 [R1+0x7c0], R50 ;  /* 0x0007c03201007387 */ /* 0x000fe60000100a00 */
[C---:B------:R-:W-:Y:S01]  /*21410*/  IMAD.WIDE R42, R2.reuse, 0x4, R42 ;  /* 0x00000004022a7825 */ /* 0x040fe200078e022a */
[----:B------:R-:W-:Y:S03]  /*21420*/  STL.64 [R1+0x800], R48 ;  /* 0x0008003001007387 */ /* 0x000fe60000100a00 */
[C---:B------:R-:W-:Y:S01]  /*21430*/  IMAD.WIDE R40, R2.reuse, 0x4, R40 ;  /* 0x0000000402287825 */ /* 0x040fe200078e0228 */
[----:B------:R-:W-:Y:S03]  /*21440*/  STL.64 [R1+0x840], R46 ;  /* 0x0008402e01007387 */ /* 0x000fe60000100a00 */
[C---:B------:R-:W-:Y:S01]  /*21450*/  IMAD.WIDE R38, R2.reuse, 0x4, R38 ;  /* 0x0000000402267825 */ /* 0x040fe200078e0226 */
[----:B------:R-:W-:Y:S03]  /*21460*/  STL.64 [R1+0xb50], R44 ;  /* 0x000b502c01007387 */ /* 0x000fe60000100a00 */
[C---:B------:R-:W-:Y:S01]  /*21470*/  IMAD.WIDE R36, R2.reuse, 0x4, R36 ;  /* 0x0000000402247825 */ /* 0x040fe200078e0224 */
[----:B------:R-:W-:Y:S03]  /*21480*/  STL.64 [R1+0xb98], R42 ;  /* 0x000b982a01007387 */ /* 0x000fe60000100a00 */
[C---:B--2---:R-:W-:Y:S01]  /*21490*/  IMAD.WIDE R34, R2.reuse, 0x4, R34 ;  /* 0x0000000402227825 */ /* 0x044fe200078e0222 */
[----:B------:R-:W-:Y:S03]  /*214a0*/  STL.64 [R1+0xbd0], R40 ;  /* 0x000bd02801007387 */ /* 0x000fe60000100a00 */
[C---:B------:R-:W-:Y:S01]  /*214b0*/  IMAD.WIDE R32, R2.reuse, 0x4, R32 ;  /* 0x0000000402207825 */ /* 0x040fe200078e0220 */
[----:B------:R-:W-:Y:S03]  /*214c0*/  STL.64 [R1+0xc28], R38 ;  /* 0x000c282601007387 */ /* 0x000fe60000100a00 */
[C---:B------:R-:W-:Y:S01]  /*214d0*/  IMAD.WIDE R30, R2.reuse, 0x4, R30 ;  /* 0x00000004021e7825 */ /* 0x040fe200078e021e */
[----:B------:R-:W-:Y:S03]  /*214e0*/  STL.64 [R1+0xc68], R36 ;  /* 0x000c682401007387 */ /* 0x000fe60000100a00 */
[----:B------:R-:W-:Y:S01]  /*214f0*/  IMAD.WIDE R28, R2, 0x4, R28 ;  /* 0x00000004021c7825 */ /* 0x000fe200078e021c */
[----:B------:R1:W-:Y:S04]  /*21500*/  STL.64 [R1+0xca8], R34 ;  /* 0x000ca82201007387 */ /* 0x0003e80000100a00 */
[----:B------:R2:W-:Y:S04]  /*21510*/  STL.64 [R1+0xcf0], R32 ;  /* 0x000cf02001007387 */ /* 0x0005e80000100a00 */
        /* <DEDUP_REMOVED lines=11> */
[----:B------:R1:W-:Y:S04]  /*215d0*/  LDGSTS.E [R243+0x25780], desc[UR60][R34.64], P3 ;  /* 0x2578000022f37fae */ /* 0x0003e8000992187c */
[----:B------:R2:W-:Y:S04]  /*215e0*/  LDGSTS.E [R243+0x25b80], desc[UR60][R32.64], P3 ;  /* 0x25b8000020f37fae */ /* 0x0005e8000992187c */
[----:B------:R-:W-:Y:S04]  /*215f0*/  LDGSTS.E [R243+0x25f80], desc[UR60][R30.64], P3 ;  /* 0x25f800001ef37fae */ /* 0x000fe8000992187c */
[----:B------:R-:W-:Y:S01]  /*21600*/  LDGSTS.E [R243+0x26380], desc[UR60][R28.64], P3 ;  /* 0x263800001cf37fae */ /* 0x000fe2000992187c */
[----:B-1----:R-:W-:-:S02]  /*21610*/  CS2R R34, SRZ ;  /* 0x0000000000227805 */ /* 0x002fc4000001ff00 */
[----:B------:R-:W-:Y:S02]  /*21620*/  CS2R R36, SRZ ;  /* 0x0000000000247805 */ /* 0x000fe4000001ff00 */
[----:B------:R-:W-:Y:S02]  /*21630*/  CS2R R38, SRZ ;  /* 0x0000000000267805 */ /* 0x000fe4000001ff00 */
[----:B--2---:R-:W-:Y:S02]  /*21640*/  CS2R R32, SRZ ;  /* 0x0000000000207805 */ /* 0x004fe4000001ff00 */
[----:B------:R-:W-:Y:S01]  /*21650*/  CS2R R40, SRZ ;  /* 0x0000000000287805 */ /* 0x000fe2000001ff00 */
[----:B----4-:R-:W-:-:S04]  /*21660*/  IMAD.WIDE R26, R2, 0x4, R26 ;  /* 0x00000004021a7825 */ /* 0x010fc800078e021a */
        /* <DEDUP_REMOVED lines=10> */
[----:B------:R-:W-:Y:S01]  /*21710*/  IMAD.WIDE R12, R2, 0x4, R66 ;  /* 0x00000004020c7825 */ /* 0x000fe200078e0242 */
[----:B------:R-:W-:Y:S04]  /*21720*/  STL.64 [R1+0xef0], R14 ;  /* 0x000ef00e01007387 */ /* 0x000fe80000100a00 */
[----:B------:R1:W-:Y:S04]  /*21730*/  STL.64 [R1+0xf30], R12 ;  /* 0x000f300c01007387 */ /* 0x0003e80000100a00 */
[----:B------:R2:W-:Y:S04]  /*21740*/  STL [R1+0x8], RZ ;  /* 0x000008ff01007387 */ /* 0x0005e80000100800 */
        /* <DEDUP_REMOVED lines=94> */
[----:B------:R-:W-:Y:S04]  /*21d30*/  LDGSTS.E [R243+0x26780], desc[UR60][R26.64], P3 ;  /* 0x267800001af37fae */ /* 0x000fe8000992187c */
        /* <DEDUP_REMOVED lines=11> */
[----:B------:R1:W-:Y:S04]  /*21df0*/  LDGSTS.E [R243+0x27f80], desc[UR60][R12.64], P3 ;  /* 0x27f800000cf37fae */ /* 0x0003e8000992187c */
[----:B------:R2:W-:Y:S04]  /*21e00*/  STL [R1+0x19c], RZ ;  /* 0x00019cff01007387 */ /* 0x0005e80000100800 */
[----:B------:R2:W-:Y:S01]  /*21e10*/  STL [R1+0x1a0], RZ ;  /* 0x0001a0ff01007387 */ /* 0x0005e20000100800 */
[----:B-1----:R-:W1:Y:S03]  /*21e20*/  LDC R12, c[0x0][0x230] ;  /* 0x00008c00ff0c7b82 */ /* 0x002e660000000800 */
        /* <DEDUP_REMOVED lines=19> */
[----:B------:R2:W-:Y:S01]  /*21f60*/  STL [R1+0x1f0], RZ ;  /* 0x0001f0ff01007387 */ /* 0x0005e20000100800 */
[----:B-1----:R-:W-:-:S03]  /*21f70*/  IADD3 R12, R12, 0x7f, RZ ;  /* 0x0000007f0c0c7810 */ /* 0x002fc60007ffe0ff */
[----:B------:R2:W-:Y:S04]  /*21f80*/  STL [R1+0x1f4], RZ ;  /* 0x0001f4ff01007387 */ /* 0x0005e80000100800 */
[----:B------:R2:W-:Y:S04]  /*21f90*/  STL [R1+0x1f8], RZ ;  /* 0x0001f8ff01007387 */ /* 0x0005e80000100800 */
[----:B------:R2:W-:Y:S01]  /*21fa0*/  STL [R1+0x1fc], RZ ;  /* 0x0001fcff01007387 */ /* 0x0005e20000100800 */
[----:B------:R-:W-:-:S03]  /*21fb0*/  ISETP.GE.AND P0, PT, R12, 0x80, PT ;  /* 0x000000800c00780c */ /* 0x000fc60003f06270 */
[----:B------:R-:W0:Y:S01]  /*21fc0*/  LDGDEPBAR ;  /* 0x00000000000079af */ /* 0x000e220000000000 */
[----:B------:R-:W-:Y:S02]  /*21fd0*/  CS2R R24, SRZ ;  /* 0x0000000000187805 */ /* 0x000fe4000001ff00 */
[----:B------:R-:W-:Y:S02]  /*21fe0*/  CS2R R26, SRZ ;  /* 0x00000000001a7805 */ /* 0x000fe4000001ff00 */
[----:B------:R-:W-:Y:S02]  /*21ff0*/  CS2R R28, SRZ ;  /* 0x00000000001c7805 */ /* 0x000fe4000001ff00 */
[----:B------:R-:W-:Y:S02]  /*22000*/  CS2R R30, SRZ ;  /* 0x00000000001e7805 */ /* 0x000fe4000001ff00 */
[----:B------:R-:W-:Y:S02]  /*22010*/  CS2R R42, SRZ ;  /* 0x00000000002a7805 */ /* 0x000fe4000001ff00 */
[----:B------:R-:W-:-:S02]  /*22020*/  CS2R R44, SRZ ;  /* 0x00000000002c7805 */ /* 0x000fc4000001ff00 */
        /* <DEDUP_REMOVED lines=52> */
[----:B------:R-:W-:Y:S01]  /*22370*/  CS2R R150, SRZ ;  /* 0x0000000000967805 */ /* 0x000fe2000001ff00 */
[----:B--2---:R-:W-:Y:S06]  /*22380*/  @!P0 BRA `(.L_x_0) ;  /* 0x0000017400308947 */ /* 0x004fec0003800000 */
[----:B------:R-:W2:Y:S04]  /*22390*/  LDL.LU.64 R170, [R1+0x900] ;  /* 0x0009000001aa7983 */ /* 0x000ea80000300a00 */
[----:B------:R-:W3:Y:S04]  /*223a0*/  LDL.LU.64 R176, [R1+0x908] ;  /* 0x0009080001b07983 */ /* 0x000ee80000300a00 */
[----:B------:R-:W4:Y:S04]  /*223b0*/  LDL.LU.64 R20, [R1+0x910] ;  /* 0x0009100001147983 */ /* 0x000f280000300a00 */
        /* <DEDUP_REMOVED lines=8> */
[----:B------:R-:W4:Y:S01]  /*22440*/  LDL.LU.64 R168, [R1+0x888] ;  /* 0x0008880001a87983 */ /* 0x000f220000300a00 */
[----:B--2---:R-:W-:-:S02]  /*22450*/  IMAD.MOV.U32 R14, RZ, RZ, R170 ;  /* 0x000000ffff0e7224 */ /* 0x004fc400078e00aa */
[----:B------:R-:W-:Y:S02]  /*22460*/  IMAD.MOV.U32 R13, RZ, RZ, R171 ;  /* 0x000000ffff0d7224 */ /* 0x000fe400078e00ab */
[----:B------:R-:W2:Y:S01]  /*22470*/  LDL.LU.64 R170, [R1+0x890] ;  /* 0x0008900001aa7983 */ /* 0x000ea20000300a00 */
[----:B---3--:R-:W-:Y:S02]  /*22480*/  IMAD.MOV.U32 R16, RZ, RZ, R176 ;  /* 0x000000ffff107224 */ /* 0x008fe400078e00b0 */
[----:B------:R-:W-:Y:S01]  /*22490*/  IMAD.MOV.U32 R15, RZ, RZ, R177 ;  /* 0x000000ffff0f7224 */ /* 0x000fe200078e00b1 */
[----:B------:R-:W3:Y:S04]  /*224a0*/  LDL.LU.64 R172, [R1+0x898] ;  /* 0x0008980001ac7983 */ /* 0x000ee80000300a00 */
[----:B------:R-:W3:Y:S04]  /*224b0*/  LDL.LU.64 R174, [R1+0x8a0] ;  /* 0x0008a00001ae7983 */ /* 0x000ee80000300a00 */
[----:B------:R-:W3:Y:S01]  /*224c0*/  LDL.LU.64 R176, [R1+0x868] ;  /* 0x0008680001b07983 */ /* 0x000ee20000300a00 */
[----:B------:R-:W-:-:S02]  /*224d0*/  IMAD.MOV.U32 R144, RZ, RZ, R208 ;  /* 0x000000ffff907224 */ /* 0x000fc400078e00d0 */
[----:B------:R-:W-:Y:S01]  /*224e0*/  IMAD.MOV.U32 R145, RZ, RZ, R209 ;  /* 0x000000ffff917224 */ /* 0x000fe200078e00d1 */
[----:B------:R-:W3:Y:S01]  /*224f0*/  LDL.LU.64 R178, [R1+0x870] ;  /* 0x0008700001b27983 */ /* 0x000ee20000300a00 */
[----:B----4-:R-:W-:Y:S02]  /*22500*/  IMAD.MOV.U32 R18, RZ, RZ, R20 ;  /* 0x000000ffff127224 */ /* 0x010fe400078e0014 */
[----:B------:R-:W-:Y:S01]  /*22510*/  IMAD.MOV.U32 R17, RZ, RZ, R21 ;  /* 0x000000ffff117224 */ /* 0x000fe200078e0015 */
[----:B------:R-:W4:Y:S04]  /*22520*/  LDL.LU.64 R180, [R1+0x878] ;  /* 0x0008780001b47983 */ /* 0x000f280000300a00 */
[----:B------:R-:W4:Y:S04]  /*22530*/  LDL.LU.64 R198, [R1+0x880] ;  /* 0x0008800001c67983 */ /* 0x000f280000300a00 */
        /* <DEDUP_REMOVED lines=8> */
[----:B------:R-:W4:Y:S01]  /*225c0*/  LDL.LU.64 R142, [R1+0x998] ;  /* 0x00099800018e7983 */ /* 0x000f220000300a00 */
[----:B------:R-:W-:-:S02]  /*225d0*/  IMAD.MOV.U32 R20, RZ, RZ, R152 ;  /* 0x000000ffff147224 */ /* 0x000fc400078e0098 */
[----:B------:R-:W-:Y:S02]  /*225e0*/  IMAD.MOV.U32 R152, RZ, RZ, R154 ;  /* 0x000000ffff987224 */ /* 0x000fe400078e009a */
[----:B--2---:R-:W-:Y:S02]  /*225f0*/  IMAD.MOV.U32 R206, RZ, RZ, R226 ;  /* 0x000000ffffce7224 */ /* 0x004fe400078e00e2 */
[----:B------:R-:W-:Y:S02]  /*22600*/  IMAD.MOV.U32 R205, RZ, RZ, R227 ;  /* 0x000000ffffcd7224 */ /* 0x000fe400078e00e3 */
[----:B------:R-:W2:Y:S01]  /*22610*/  LDL.LU.64 R226, [R1+0x9a0] ;  /* 0x0009a00001e27983 */ /* 0x000ea20000300a00 */
[----:B---3--:R-:W-:Y:S02]  /*22620*/  IMAD.MOV.U32 R208, RZ, RZ, R148 ;  /* 0x000000ffffd07224 */ /* 0x008fe400078e0094 */
[----:B------:R-:W-:Y:S01]  /*22630*/  IMAD.MOV.U32 R148, RZ, RZ, R210 ;  /* 0x000000ffff947224 */ /* 0x000fe200078e00d2 */
[----:B------:R-:W3:Y:S01]  /*22640*/  LDL.LU.64 R128, [R1+0x9a8] ;  /* 0x0009a80001807983 */ /* 0x000ee20000300a00 */
[----:B----4-:R-:W-:Y:S01]  /*22650*/  MOV R210, R250 ;  /* 0x000000fa00d27202 */ /* 0x010fe20000000f00 */
[----:B------:R-:W-:-:S02]  /*22660*/  IMAD.MOV.U32 R209, RZ, RZ, R251 ;  /* 0x000000ffffd17224 */ /* 0x000fc400078e00fb */
[----:B------:R-:W4:Y:S04]  /*22670*/  LDL.LU.64 R130, [R1+0x9b0] ;  /* 0x0009b00001827983 */ /* 0x000f280000300a00 */
[----:B------:R-:W2:Y:S04]  /*22680*/  LDL.LU.64 R250, [R1+0x978] ;  /* 0x0009780001fa7983 */ /* 0x000ea80000300a00 */
[----:B------:R-:W3:Y:S04]  /*22690*/  LDL.LU.64 R136, [R1+0x980] ;  /* 0x0009800001887983 */ /* 0x000ee80000300a00 */
[----:B------:R-:W4:Y:S04]  /*226a0*/  LDL.LU.64 R132, [R1+0x988] ;  /* 0x0009880001847983 */ /* 0x000f280000300a00 */
[----:B------:R-:W4:Y:S01]  /*226b0*/  LDL.LU.64 R134, [R1+0x990] ;  /* 0x0009900001867983 */ /* 0x000f220000300a00 */
[----:B------:R-:W-:-:S02]  /*226c0*/  IMAD.MOV.U32 R154, RZ, RZ, R156 ;  /* 0x000000ffff9a7224 */ /* 0x000fc400078e009c */
[----:B------:R-:W-:Y:S02]  /*226d0*/  IMAD.MOV.U32 R156, RZ, RZ, R158 ;  /* 0x000000ffff9c7224 */ /* 0x000fe400078e009e */
[----:B------:R-:W-:Y:S01]  /*226e0*/  IMAD.MOV.U32 R158, RZ, RZ, R160 ;  /* 0x000000ffff9e7224 */ /* 0x000fe200078e00a0 */
[----:B------:R-:W-:Y:S01]  /*226f0*/  MOV R160, R162 ;  /* 0x000000a200a07202 */ /* 0x000fe20000000f00 */
[----:B------:R-:W-:Y:S02]  /*22700*/  IMAD.MOV.U32 R162, RZ, RZ, R164 ;  /* 0x000000ffffa27224 */ /* 0x000fe400078e00a4 */
[----:B------:R-:W-:Y:S02]  /*22710*/  IMAD.MOV.U32 R164, RZ, RZ, R166 ;  /* 0x000000ffffa47224 */ /* 0x000fe400078e00a6 */
[----:B------:R-:W-:Y:S02]  /*22720*/  IMAD.MOV.U32 R166, RZ, RZ, R168 ;  /* 0x000000ffffa67224 */ /* 0x000fe400078e00a8 */
[----:B------:R-:W-:-:S02]  /*22730*/  IMAD.MOV.U32 R168, RZ, RZ, R170 ;  /* 0x000000ffffa87224 */ /* 0x000fc400078e00aa */
[----:B------:R-:W-:Y:S02]  /*22740*/  IMAD.MOV.U32 R170, RZ, RZ, R172 ;  /* 0x000000ffffaa7224 */ /* 0x000fe400078e00ac */
[----:B------:R-:W-:Y:S02]  /*22750*/  IMAD.MOV.U32 R172, RZ, RZ, R174 ;  /* 0x000000ffffac7224 */ /* 0x000fe400078e00ae */
[----:B------:R-:W-:Y:S02]  /*22760*/  IMAD.MOV.U32 R174, RZ, RZ, R176 ;  /* 0x000000ffffae7224 */ /* 0x000fe400078e00b0 */
[----:B------:R-:W-:Y:S01]  /*22770*/  IMAD.MOV.U32 R176, RZ, RZ, R178 ;  /* 0x000000ffffb07224 */ /* 0x000fe200078e00b2 */
[----:B------:R-:W-:Y:S01]  /*22780*/  MOV R178, R180 ;  /* 0x000000b400b27202 */ /* 0x000fe20000000f00 */
[----:B------:R-:W-:Y:S01]  /*22790*/  IMAD.MOV.U32 R180, RZ, RZ, R198 ;  /* 0x000000ffffb47224 */ /* 0x000fe200078e00c6 */
[----:B------:R-:W-:Y:S01]  /*227a0*/  MOV R21, R23 ;  /* 0x0000001700157202 */ /* 0x000fe20000000f00 */
[----:B------:R-:W-:-:S02]  /*227b0*/  IMAD.MOV.U32 R198, RZ, RZ, R202 ;  /* 0x000000ffffc67224 */ /* 0x000fc400078e00ca */
[----:B------:R-:W-:Y:S02]  /*227c0*/  IMAD.MOV.U32 R23, RZ, RZ, R155 ;  /* 0x000000ffff177224 */ /* 0x000fe400078e009b */
[----:B------:R-:W-:Y:S02]  /*227d0*/  IMAD.MOV.U32 R202, RZ, RZ, R212 ;  /* 0x000000ffffca7224 */ /* 0x000fe400078e00d4 */
[----:B------:R-:W-:Y:S02]  /*227e0*/  IMAD.MOV.U32 R155, RZ, RZ, R159 ;  /* 0x000000ffff9b7224 */ /* 0x000fe400078e009f */
[----:B------:R-:W-:Y:S02]  /*227f0*/  IMAD.MOV.U32 R212, RZ, RZ, R214 ;  /* 0x000000ffffd47224 */ /* 0x000fe400078e00d6 */
[----:B------:R-:W-:Y:S02]  /*22800*/  IMAD.MOV.U32 R159, RZ, RZ, R163 ;  /* 0x000000ffff9f7224 */ /* 0x000fe400078e00a3 */
        /* <DEDUP_REMOVED lines=16> */
[----:B------:R-:W4:Y:S01]  /*22910*/  LDL.LU.64 R240, [R1+0x958] ;  /* 0x0009580001f07983 */ /* 0x000f220000300a00 */
[----:B------:R-:W-:Y:S02]  /*22920*/  IMAD.MOV.U32 R220, RZ, RZ, R242 ;  /* 0x000000ffffdc7224 */ /* 0x000fe400078e00f2 */
[----:B------:R-:W-:Y:S01]  /*22930*/  IMAD.MOV.U32 R199, RZ, RZ, R221 ;  /* 0x000000ffffc77224 */ /* 0x000fe200078e00dd */
[----:B------:R-:W4:Y:S01]  /*22940*/  LDL.LU.64 R138, [R1+0x960] ;  /* 0x00096000018a7983 */ /* 0x000f220000300a00 */
[----:B------:R-:W-:Y:S01]  /*22950*/  IMAD.MOV.U32 R242, RZ, RZ, R222 ;  /* 0x000000fffff27224 */ /* 0x000fe200078e00de */
[----:B------:R-:W-:Y:S01]  /*22960*/  MOV R222, R142 ;  /* 0x0000008e00de7202 */ /* 0x000fe20000000f00 */
[----:B------:R-:W-:-:S02]  /*22970*/  IMAD.MOV.U32 R221, RZ, RZ, R143 ;  /* 0x000000ffffdd7224 */ /* 0x000fc400078e008f */
[----:B------:R-:W4:Y:S04]  /*22980*/  LDL.LU.64 R142, [R1+0x968] ;  /* 0x00096800018e7983 */ /* 0x000f280000300a00 */
[----:B------:R-:W4:Y:S01]  /*22990*/  LDL.LU.64 R140, [R1+0x970] ;  /* 0x00097000018c7983 */ /* 0x000f220000300a00 */
[----:B------:R-:W-:Y:S01]  /*229a0*/  IMAD.MOV.U32 R190, RZ, RZ, R194 ;  /* 0x000000ffffbe7224 */ /* 0x000fe200078e00c2 */
[----:B------:R-:W-:Y:S01]  /*229b0*/  MOV R196, R232 ;  /* 0x000000e800c47202 */ /* 0x000fe20000000f00 */
[----:B------:R-:W-:Y:S02]  /*229c0*/  IMAD.MOV.U32 R191, RZ, RZ, R229 ;  /* 0x000000ffffbf7224 */ /* 0x000fe400078e00e5 */
[----:B------:R-:W-:Y:S02]  /*229d0*/  IMAD.MOV.U32 R194, RZ, RZ, R230 ;  /* 0x000000ffffc27224 */ /* 0x000fe400078e00e6 */
[----:B------:R-:W-:-:S02]  /*229e0*/  IMAD.MOV.U32 R193, RZ, RZ, R231 ;  /* 0x000000ffffc17224 */ /* 0x000fc400078e00e7 */
[----:B------:R-:W-:Y:S02]  /*229f0*/  IMAD.MOV.U32 R207, RZ, RZ, R149 ;  /* 0x000000ffffcf7224 */ /* 0x000fe400078e0095 */
[----:B------:R-:W-:Y:S02]  /*22a00*/  IMAD.MOV.U32 R149, RZ, RZ, R211 ;  /* 0x000000ffff957224 */ /* 0x000fe400078e00d3 */
[----:B------:R-:W-:Y:S01]  /*22a10*/  IMAD.MOV.U32 R211, RZ, RZ, R215 ;  /* 0x000000ffffd37224 */ /* 0x000fe200078e00d7 */
[----:B------:R-:W-:Y:S01]  /*22a20*/  MOV R215, R219 ;  /* 0x000000db00d77202 */ /* 0x000fe20000000f00 */
[----:B------:R-:W-:Y:S01]  /*22a30*/  IMAD.MOV.U32 R197, RZ, RZ, R203 ;  /* 0x000000ffffc57224 */ /* 0x000fe200078e00cb */
[----:B------:R-:W-:Y:S01]  /*22a40*/  MOV R203, R225 ;  /* 0x000000e100cb7202 */ /* 0x000fe20000000f00 */
        /* <DEDUP_REMOVED lines=17> */
[----:B--2---:R-:W-:Y:S01]  /*22b60*/  IMAD.MOV.U32 R230, RZ, RZ, R250 ;  /* 0x000000ffffe67224 */ /* 0x004fe200078e00fa */
[----:B------:R-:W-:Y:S02]  /*22b70*/  MOV R229, R251 ;  /* 0x000000fb00e57202 */ /* 0x000fe40000000f00 */
[----:B------:R-:W2:Y:S01]  /*22b80*/  LDL.LU.64 R250, [R1+0x940] ;  /* 0x0009400001fa7983 */ /* 0x000ea20000300a00 */
[----:B---3--:R-:W-:-:S02]  /*22b90*/  IMAD.MOV.U32 R232, RZ, RZ, R136 ;  /* 0x000000ffffe87224 */ /* 0x008fc400078e0088 */
[----:B------:R-:W-:Y:S02]  /*22ba0*/  IMAD.MOV.U32 R231, RZ, RZ, R137 ;  /* 0x000000ffffe77224 */ /* 0x000fe400078e0089 */
[----:B------:R-:W3:Y:S01]  /*22bb0*/  LDL.LU.64 R136, [R1+0x948] ;  /* 0x0009480001887983 */ /* 0x000ee20000300a00 */
[----:B------:R-:W-:Y:S02]  /*22bc0*/  IMAD.MOV.U32 R224, RZ, RZ, R226 ;  /* 0x000000ffffe07224 */ /* 0x000fe400078e00e2 */
[----:B------:R-:W-:Y:S02]  /*22bd0*/  IMAD.MOV.U32 R223, RZ, RZ, R227 ;  /* 0x000000ffffdf7224 */ /* 0x000fe400078e00e3 */
[----:B------:R-:W-:Y:S02]  /*22be0*/  IMAD.MOV.U32 R226, RZ, RZ, R128 ;  /* 0x000000ffffe27224 */ /* 0x000fe400078e0080 */
[----:B------:R-:W-:Y:S02]  /*22bf0*/  IMAD.MOV.U32 R225, RZ, RZ, R129 ;  /* 0x000000ffffe17224 */ /* 0x000fe400078e0081 */
[----:B----4-:R-:W-:Y:S01]  /*22c00*/  IMAD.MOV.U32 R228, RZ, RZ, R130 ;  /* 0x000000ffffe47224 */ /* 0x010fe200078e0082 */
[----:B------:R-:W4:Y:S01]  /*22c10*/  LDL.LU.64 R128, [R1+0x950] ;  /* 0x0009500001807983 */ /* 0x000f220000300a00 */
[----:B------:R-:W-:-:S03]  /*22c20*/  IMAD.MOV.U32 R227, RZ, RZ, R131 ;  /* 0x000000ffffe37224 */ /* 0x000fc600078e0083 */
[----:B------:R-:W4:Y:S01]  /*22c30*/  LDL.LU.64 R130, [R1+0x920] ;  /* 0x0009200001827983 */ /* 0x000f220000300a00 */
[----:B------:R-:W-:Y:S02]  /*22c40*/  IMAD.MOV.U32 R234, RZ, RZ, R132 ;  /* 0x000000ffffea7224 */ /* 0x000fe400078e0084 */
[----:B------:R-:W-:Y:S02]  /*22c50*/  IMAD.MOV.U32 R233, RZ, RZ, R133 ;  /* 0x000000ffffe97224 */ /* 0x000fe400078e0085 */
[----:B------:R-:W4:Y:S04]  /*22c60*/  LDL.LU.64 R132, [R1+0x928] ;  /* 0x0009280001847983 */ /* 0x000f280000300a00 */
[----:B------:R-:W4:Y:S01]  /*22c70*/  LDL.LU.64 R120, [R1+0x930] ;  /* 0x0009300001787983 */ /* 0x000f220000300a00 */
[----:B------:R-:W-:-:S02]  /*22c80*/  IMAD.MOV.U32 R236, RZ, RZ, R134 ;  /* 0x000000ffffec7224 */ /* 0x000fc400078e0086 */
[----:B------:R-:W-:Y:S02]  /*22c90*/  IMAD.MOV.U32 R235, RZ, RZ, R135 ;  /* 0x000000ffffeb7224 */ /* 0x000fe400078e0087 */
[----:B------:R-:W4:Y:S04]  /*22ca0*/  LDL.LU.64 R134, [R1+0x938] ;  /* 0x0009380001867983 */ /* 0x000f280000300a00 */
[----:B------:R-:W4:Y:S01]  /*22cb0*/  LDL.LU.64 R124, [R1+0x8e0] ;  /* 0x0008e000017c7983 */ /* 0x000f220000300a00 */
[----:B------:R-:W-:Y:S01]  /*22cc0*/  IMAD.MOV.U32 R186, RZ, RZ, R238 ;  /* 0x000000ffffba7224 */ /* 0x000fe200078e00ee */
[----:B------:R-:W-:Y:S01]  /*22cd0*/  MOV R185, R239 ;  /* 0x000000ef00b97202 */ /* 0x000fe20000000f00 */
        /* <DEDUP_REMOVED lines=13> */
[----:B------:R-:W4:Y:S01]  /*22db0*/  LDL.LU.64 R140, [R1+0x8e8] ;  /* 0x0008e800018c7983 */ /* 0x000f220000300a00 */
[----:B------:R-:W-:Y:S02]  /*22dc0*/  IMAD.MOV.U32 R237, RZ, RZ, R241 ;  /* 0x000000ffffed7224 */ /* 0x000fe400078e00f1 */
[----:B------:R-:W-:Y:S01]  /*22dd0*/  IMAD.MOV.U32 R241, RZ, RZ, R143 ;  /* 0x000000fffff17224 */ /* 0x000fe200078e008f */
[----:B------:R-:W4:Y:S01]  /*22de0*/  LDL.LU.64 R126, [R1+0x8f0] ;  /* 0x0008f000017e7983 */ /* 0x000f220000300a00 */
[----:B------:R-:W-:Y:S01]  /*22df0*/  IMAD.MOV.U32 R143, RZ, RZ, R145 ;  /* 0x000000ffff8f7224 */ /* 0x000fe200078e0091 */
[----:B------:R-:W-:Y:S01]  /*22e00*/  MOV R145, R245 ;  /* 0x000000f500917202 */ /* 0x000fe20000000f00 */
[----:B------:R-:W-:-:S02]  /*22e10*/  IMAD.MOV.U32 R245, RZ, RZ, R249 ;  /* 0x000000fffff57224 */ /* 0x000fc400078e00f9 */
[----:B------:R-:W-:Y:S02]  /*22e20*/  IMAD.MOV.U32 R187, RZ, RZ, R247 ;  /* 0x000000ffffbb7224 */ /* 0x000fe400078e00f7 */
[----:B--2---:R-:W-:Y:S02]  /*22e30*/  IMAD.MOV.U32 R248, RZ, RZ, R250 ;  /* 0x000000fffff87224 */ /* 0x004fe400078e00fa */
[----:B---3--:R-:W-:Y:S02]  /*22e40*/  IMAD.MOV.U32 R250, RZ, RZ, R136 ;  /* 0x000000fffffa7224 */ /* 0x008fe400078e0088 */
[----:B------:R-:W-:Y:S02]  /*22e50*/  IMAD.MOV.U32 R249, RZ, RZ, R137 ;  /* 0x000000fffff97224 */ /* 0x000fe400078e0089 */
[----:B------:R-:W2:Y:S04]  /*22e60*/  LDL.LU.64 R136, [R1+0x8f8] ;  /* 0x0008f80001887983 */ /* 0x000ea80000300a00 */
[----:B------:R-:W3:Y:S01]  /*22e70*/  LDL.LU.64 R122, [R1+0xaf0] ;  /* 0x000af000017a7983 */ /* 0x000ee20000300a00 */
[----:B------:R-:W-:Y:S01]  /*22e80*/  IMAD.MOV.U32 R247, RZ, RZ, R251 ;  /* 0x000000fffff77224 */ /* 0x000fe200078e00fb */
[----:B----4-:R-:W-:Y:S01]  /*22e90*/  MOV R252, R128 ;  /* 0x0000008000fc7202 */ /* 0x010fe20000000f00 */
[----:B------:R-:W-:Y:S01]  /*22ea0*/  IMAD.MOV.U32 R251, RZ, RZ, R129 ;  /* 0x000000fffffb7224 */ /* 0x000fe200078e0081 */
[----:B------:R1:W-:Y:S01]  /*22eb0*/  STL [R1+0x204], R130 ;  /* 0x0002048201007387 */ /* 0x0003e20000100800 */
[----:B------:R-:W-:-:S03]  /*22ec0*/  IMAD.MOV.U32 R0, RZ, RZ, R131 ;  /* 0x000000ffff007224 */ /* 0x000fc600078e0083 */
[----:B------:R-:W4:Y:S04]  /*22ed0*/  LDL.LU.64 R128, [R1+0xaf8] ;  /* 0x000af80001807983 */ /* 0x000f280000300a00 */
[----:B------:R1:W-:Y:S04]  /*22ee0*/  STL [R1+0x200], R0 ;  /* 0x0002000001007387 */ /* 0x0003e80000100800 */
[----:B------:R1:W-:Y:S04]  /*22ef0*/  STL [R1+0x20c], R132 ;  /* 0x00020c8401007387 */ /* 0x0003e80000100800 */
[----:B-1----:R-:W4:Y:S01]  /*22f00*/  LDL.LU.64 R130, [R1+0xb00] ;  /* 0x000b000001827983 */ /* 0x002f220000300a00 */
[----:B------:R-:W-:-:S05]  /*22f10*/  IMAD.MOV.U32 R0, RZ, RZ, R133 ;  /* 0x000000ffff007224 */ /* 0x000fca00078e0085 */
[----:B------:R1:W-:Y:S04]  /*22f20*/  STL [R1+0x208], R0 ;  /* 0x0002080001007387 */ /* 0x0003e80000100800 */
[----:B------:R-:W-:Y:S04]  /*22f30*/  STL [R1+0x214], R120 ;  /* 0x0002147801007387 */ /* 0x000fe80000100800 */
[----:B------:R-:W4:Y:S01]  /*22f40*/  LDL.LU.64 R132, [R1+0xb08] ;  /* 0x000b080001847983 */ /* 0x000f220000300a00 */
[----:B-1----:R-:W-:-:S05]  /*22f50*/  IMAD.MOV.U32 R0, RZ, RZ, R121 ;  /* 0x000000ffff007224 */ /* 0x002fca00078e0079 */
[----:B------:R1:W-:Y:S04]  /*22f60*/  STL [R1+0x210], R0 ;  /* 0x0002100001007387 */ /* 0x0003e80000100800 */
[----:B------:R1:W-:Y:S02]  /*22f70*/  STL [R1+0x21c], R134 ;  /* 0x00021c8601007387 */ /* 0x0003e40000100800 */
[----:B-1----:R-:W-:Y:S02]  /*22f80*/  IMAD.MOV.U32 R0, RZ, RZ, R135 ;  /* 0x000000ffff007224 */ /* 0x002fe400078e0087 */
[----:B------:R-:W4:Y:S04]  /*22f90*/  LDL.LU.64 R134, [R1+0xab0] ;  /* 0x000ab00001867983 */ /* 0x000f280000300a00 */
[----:B------:R1:W-:Y:S04]  /*22fa0*/  STL [R1+0x218], R0 ;  /* 0x0002180001007387 */ /* 0x0003e80000100800 */
[----:B------:R1:W-:Y:S02]  /*22fb0*/  STL [R1+0x224], R124 ;  /* 0x0002247c01007387 */ /* 0x0003e40000100800 */
[----:B-1----:R-:W-:-:S02]  /*22fc0*/  IMAD.MOV.U32 R0, RZ, RZ, R125 ;  /* 0x000000ffff007224 */ /* 0x002fc400078e007d */
[----:B------:R-:W4:Y:S04]  /*22fd0*/  LDL.LU.64 R124, [R1+0xab8] ;  /* 0x000ab800017c7983 */ /* 0x000f280000300a00 */
[----:B------:R1:W-:Y:S04]  /*22fe0*/  STL [R1+0x220], R0 ;  /* 0x0002200001007387 */ /* 0x0003e80000100800 */
[----:B------:R1:W-:Y:S02]  /*22ff0*/  STL [R1+0x22c], R140 ;  /* 0x00022c8c01007387 */ /* 0x0003e40000100800 */
[----:B-1----:R-:W-:-:S02]  /*23000*/  IMAD.MOV.U32 R0, RZ, RZ, R141 ;  /* 0x000000ffff007224 */ /* 0x002fc400078e008d */
[----:B------:R-:W4:Y:S04]  /*23010*/  LDL.LU.64 R140, [R1+0xac0] ;  /* 0x000ac000018c7983 */ /* 0x000f280000300a00 */
[----:B------:R1:W-:Y:S04]  /*23020*/  STL [R1+0x228], R0 ;  /* 0x0002280001007387 */ /* 0x0003e80000100800 */
[----:B------:R-:W-:Y:S04]  /*23030*/  STL [R1+0x234], R126 ;  /* 0x0002347e01007387 */ /* 0x000fe80000100800 */
[----:B------:R-:W4:Y:S01]  /*23040*/  LDL.LU.64 R120, [R1+0xac8] ;  /* 0x000ac80001787983 */ /* 0x000f220000300a00 */
[----:B-1----:R-:W-:-:S05]  /*23050*/  IMAD.MOV.U32 R0, RZ, RZ, R127 ;  /* 0x000000ffff007224 */ /* 0x002fca00078e007f */
[----:B------:R1:W-:Y:S04]  /*23060*/  STL [R1+0x230], R0 ;  /* 0x0002300001007387 */ /* 0x0003e80000100800 */
[----:B--2---:R2:W-:Y:S01]  /*23070*/  STL [R1+0x23c], R136 ;  /* 0x00023c8801007387 */ /* 0x0045e20000100800 */
[----:B-1----:R-:W-:-:S03]  /*23080*/  MOV R0, R137 ;  /* 0x0000008900007202 */ /* 0x002fc60000000f00 */
[----:B--2---:R-:W2:Y:S04]  /*23090*/  LDL.LU.64 R136, [R1+0xa90] ;  /* 0x000a900001887983 */ /* 0x004ea80000300a00 */
[----:B------:R1:W-:Y:S04]  /*230a0*/  STL [R1+0x238], R0 ;  /* 0x0002380001007387 */ /* 0x0003e80000100800 */
[----:B---3--:R3:W-:Y:S04]  /*230b0*/  STL [R1+0x244], R122 ;  /* 0x0002447a01007387 */ /* 0x0087e80000100800 */
[----:B------:R-:W2:Y:S01]  /*230c0*/  LDL.LU.64 R126, [R1+0xa98] ;  /* 0x000a9800017e7983 */ /* 0x000ea20000300a00 */
[----:B-1----:R-:W-:-:S05]  /*230d0*/  IMAD.MOV.U32 R0, RZ, RZ, R123 ;  /* 0x000000ffff007224 */ /* 0x002fca00078e007b */
[----:B------:R1:W-:Y:S04]  /*230e0*/  STL [R1+0x240], R0 ;  /* 0x0002400001007387 */ /* 0x0003e80000100800 */
[----:B----4-:R4:W-:Y:S04]  /*230f0*/  STL [R1+0x24c], R128 ;  /* 0x00024c8001007387 */ /* 0x0109e80000100800 */
[----:B---3--:R-:W3:Y:S01]  /*23100*/  LDL.LU.64 R122, [R1+0xaa0] ;  /* 0x000aa000017a7983 */ /* 0x008ee20000300a00 */
[----:B-1----:R-:W-:-:S05]  /*23110*/  IMAD.MOV.U32 R0, RZ, RZ, R129 ;  /* 0x000000ffff007224 */ /* 0x002fca00078e0081 */
[----:B------:R1:W-:Y:S04]  /*23120*/  STL [R1+0x248], R0 ;  /* 0x0002480001007387 */ /* 0x0003e80000100800 */
[----:B------:R1:W-:Y:S04]  /*23130*/  STL [R1+0x254], R130 ;  /* 0x0002548201007387 */ /* 0x0003e80000100800 */
[----:B----4-:R-:W4:Y:S01]  /*23140*/  LDL.LU.64 R128, [R1+0xaa8] ;  /* 0x000aa80001807983 */ /* 0x010f220000300a00 */
[----:B-1----:R-:W-:-:S05]  /*23150*/  IMAD.MOV.U32 R0, RZ, RZ, R131 ;  /* 0x000000ffff007224 */ /* 0x002fca00078e0083 */
[----:B------:R1:W-:Y:S04]  /*23160*/  STL [R1+0x250], R0 ;  /* 0x0002500001007387 */ /* 0x0003e80000100800 */
[----:B------:R1:W-:Y:S04]  /*23170*/  STL [R1+0x25c], R132 ;  /* 0x00025c8401007387 */ /* 0x0003e80000100800 */
[----:B------:R-:W4:Y:S01]  /*23180*/  LDL.LU.64 R130, [R1+0xa70] ;  /* 0x000a700001827983 */ /* 0x000f220000300a00 */
[----:B-1----:R-:W-:-:S05]  /*23190*/  IMAD.MOV.U32 R0, RZ, RZ, R133 ;  /* 0x000000ffff007224 */ /* 0x002fca00078e0085 */
[----:B------:R1:W-:Y:S04]  /*231a0*/  STL [R1+0x258], R0 ;  /* 0x0002580001007387 */ /* 0x0003e80000100800 */
[----:B------:R1:W-:Y:S04]  /*231b0*/  STL [R1+0x264], R134 ;  /* 0x0002648601007387 */ /* 0x0003e80000100800 */
[----:B------:R-:W4:Y:S01]  /*231c0*/  LDL.LU.64 R132, [R1+0xa78] ;  /* 0x000a780001847983 */ /* 0x000f220000300a00 */
[----:B-1----:R-:W-:-:S05]  /*231d0*/  IMAD.MOV.U32 R0, RZ, RZ, R135 ;  /* 0x000000ffff007224 */ /* 0x002fca00078e0087 */
        /* <DEDUP_REMOVED lines=17> */
[----:B------:R3:W-:Y:S01]  /*232f0*/  STL [R1+0x28c], R126 ;  /* 0x00028c7e01007387 */ /* 0x0007e20000100800 */
[----:B-1----:R-:W-:-:S03]  /*23300*/  IMAD.MOV.U32 R0, RZ, RZ, R127 ;  /* 0x000000ffff007224 */ /* 0x002fc600078e007f */
[----:B---3--:R-:W3:Y:S04]  /*23310*/  LDL.LU.64 R126, [R1+0xa60] ;  /* 0x000a6000017e7983 */ /* 0x008ee80000300a00 */
[----:B------:R1:W-:Y:S04]  /*23320*/  STL [R1+0x288], R0 ;  /* 0x0002880001007387 */ /* 0x0003e80000100800 */
[----:B------:R-:W-:Y:S04]  /*23330*/  STL [R1+0x294], R122 ;  /* 0x0002947a01007387 */ /* 0x000fe80000100800 */
[----:B------:R-:W3:Y:S01]  /*23340*/  LDL.LU.64 R120, [R1+0xa68] ;  /* 0x000a680001787983 */ /* 0x000ee20000300a00 */
[----:B-1----:R-:W-:-:S05]  /*23350*/  IMAD.MOV.U32 R0, RZ, RZ, R123 ;  /* 0x000000ffff007224 */ /* 0x002fca00078e007b */
[----:B------:R1:W-:Y:S04]  /*23360*/  STL [R1+0x290], R0 ;  /* 0x0002900001007387 */ /* 0x0003e80000100800 */
[----:B----4-:R4:W-:Y:S01]  /*23370*/  STL [R1+0x29c], R128 ;  /* 0x00029c8001007387 */ /* 0x0109e20000100800 */
[----:B-1----:R-:W-:-:S03]  /*23380*/  IMAD.MOV.U32 R0, RZ, RZ, R129 ;  /* 0x000000ffff007224 */ /* 0x002fc600078e0081 */
[----:B----4-:R-:W4:Y:S04]  /*23390*/  LDL.LU.64 R128, [R1+0xa30] ;  /* 0x000a300001807983 */ /* 0x010f280000300a00 */
        /* <DEDUP_REMOVED lines=21> */
[----:B--2---:R-:W-:Y:S01]  /*234f0*/  STL [R1+0x2cc], R136 ;  /* 0x0002cc8801007387 */ /* 0x004fe20000100800 */
[----:B-1----:R-:W-:-:S03]  /*23500*/  MOV R0, R137 ;  /* 0x0000008900007202 */ /* 0x002fc60000000f00 */
[----:B------:R-:W2:Y:S04]  /*23510*/  LDL.LU.64 R124, [R1+0xa20] ;  /* 0x000a2000017c7983 */ /* 0x000ea80000300a00 */
[----:B------:R1:W-:Y:S04]  /*23520*/  STL [R1+0x2c8], R0 ;  /* 0x0002c80001007387 */ /* 0x0003e80000100800 */
[----:B---3--:R3:W-:Y:S01]  /*23530*/  STL [R1+0x2d4], R126 ;  /* 0x0002d47e01007387 */ /* 0x0087e20000100800 */
[----:B-1----:R-:W-:-:S03]  /*23540*/  IMAD.MOV.U32 R0, RZ, RZ, R127 ;  /* 0x000000ffff007224 */ /* 0x002fc600078e007f */
[----:B------:R-:W2:Y:S04]  /*23550*/  LDL.LU.64 R136, [R1+0xa28] ;  /* 0x000a280001887983 */ /* 0x000ea80000300a00 */
[----:B------:R1:W-:Y:S04]  /*23560*/  STL [R1+0x2d0], R0 ;  /* 0x0002d00001007387 */ /* 0x0003e80000100800 */
[----:B------:R-:W-:Y:S04]  /*23570*/  STL [R1+0x2dc], R120 ;  /* 0x0002dc7801007387 */ /* 0x000fe80000100800 */
[----:B---3--:R-:W3:Y:S01]  /*23580*/  LDL.LU.64 R126, [R1+0x9d8] ;  /* 0x0009d800017e7983 */ /* 0x008ee20000300a00 */
        /* <DEDUP_REMOVED lines=30> */
[----:B------:R3:W-:Y:S01]  /*23770*/  STL [R1+0x31c], R136 ;  /* 0x00031c8801007387 */ /* 0x0007e20000100800 */
[----:B-1----:R-:W-:-:S03]  /*23780*/  IMAD.MOV.U32 R0, RZ, RZ, R137 ;  /* 0x000000ffff007224 */ /* 0x002fc600078e0089 */
[----:B------:R-:W2:Y:S04]  /*23790*/  LDL.LU.64 R124, [R1+0xbc8] ;  /* 0x000bc800017c7983 */ /* 0x000ea80000300a00 */
[----:B------:R1:W-:Y:S04]  /*237a0*/  STL [R1+0x318], R0 ;  /* 0x0003180001007387 */ /* 0x0003e80000100800 */
[----:B---3--:R-:W-:Y:S04]  /*237b0*/  STL [R1+0x324], R126 ;  /* 0x0003247e01007387 */ /* 0x008fe80000100800 */
[----:B------:R-:W3:Y:S01]  /*237c0*/  LDL.LU.64 R136, [R1+0xbd8] ;  /* 0x000bd80001887983 */ /* 0x000ee20000300a00 */
[----:B-1----:R-:W-:-:S05]  /*237d0*/  IMAD.MOV.U32 R0, RZ, RZ, R127 ;  /* 0x000000ffff007224 */ /* 0x002fca00078e007f */
[----:B------:R1:W-:Y:S04]  /*237e0*/  STL [R1+0x320], R0 ;  /* 0x0003200001007387 */ /* 0x0003e80000100800 */
[----:B----4-:R4:W-:Y:S01]  /*237f0*/  STL [R1+0x32c], R128 ;  /* 0x00032c8001007387 */ /* 0x0109e20000100800 */
[----:B-1----:R-:W-:-:S03]  /*23800*/  IMAD.MOV.U32 R0, RZ, RZ, R129 ;  /* 0x000000ffff007224 */ /* 0x002fc600078e0081 */
[----:B----4-:R-:W4:Y:S04]  /*23810*/  LDL.LU.64 R128, [R1+0xbe8] ;  /* 0x000be80001807983 */ /* 0x010f280000300a00 */
        /* <DEDUP_REMOVED lines=29> */
[----:B------:R1:W-:Y:S02]  /*239f0*/  STL [R1+0x36c], R136 ;  /* 0x00036c8801007387 */ /* 0x0003e40000100800 */
[----:B-1----:R-:W-:-:S02]  /*23a00*/  IMAD.MOV.U32 R0, RZ, RZ, R137 ;  /* 0x000000ffff007224 */ /* 0x002fc400078e0089 */
[----:B------:R-:W3:Y:S04]  /*23a10*/  LDL.LU.64 R136, [R1+0xb88] ;  /* 0x000b880001887983 */ /* 0x000ee80000300a00 */
        /* <DEDUP_REMOVED lines=29> */
[----:B---3--:R-:W-:Y:S01]  /*23bf0*/  STL [R1+0x3ac], R124 ;  /* 0x0003ac7c01007387 */ /* 0x008fe20000100800 */
[----:B-1----:R-:W-:-:S03]  /*23c00*/  IMAD.MOV.U32 R0, RZ, RZ, R125 ;  /* 0x000000ffff007224 */ /* 0x002fc600078e007d */
[----:B------:R-:W3:Y:S04]  /*23c10*/  LDL.LU.64 R122, [R1+0xb40] ;  /* 0x000b4000017a7983 */ /* 0x000ee80000300a00 */
        /* <DEDUP_REMOVED lines=20> */
[----:B------:R1:W-:Y:S02]  /*23d60*/  STL [R1+0x3d0], R0 ;  /* 0x0003d00001007387 */ /* 0x0003e40000100800 */
[----:B-1----:R-:W-:Y:S02]  /*23d70*/  IMAD.MOV.U32 R0, RZ, RZ, R141 ;  /* 0x000000ffff007224 */ /* 0x002fe400078e008d */
[----:B------:R1:W-:Y:S04]  /*23d80*/  STL [R1+0x3dc], R140 ;  /* 0x0003dc8c01007387 */ /* 0x0003e80000100800 */
[----:B-1----:R-:W4:Y:S04]  /*23d90*/  LDL.LU.64 R140, [R1+0xad0] ;  /* 0x000ad000018c7983 */ /* 0x002f280000300a00 */
[----:B------:R1:W-:Y:S04]  /*23da0*/  STL [R1+0x3d8], R0 ;  /* 0x0003d80001007387 */ /* 0x0003e80000100800 */
[----:B------:R1:W-:Y:S04]  /*23db0*/  STL [R1+0x3e4], R132 ;  /* 0x0003e48401007387 */ /* 0x0003e80000100800 */
[----:B------:R-:W4:Y:S01]  /*23dc0*/  LDL.LU.64 R120, [R1+0xad8] ;  /* 0x000ad80001787983 */ /* 0x000f220000300a00 */
[----:B-1----:R-:W-:-:S05]  /*23dd0*/  IMAD.MOV.U32 R0, RZ, RZ, R133 ;  /* 0x000000ffff007224 */ /* 0x002fca00078e0085 */
[----:B------:R1:W-:Y:S01]  /*23de0*/  STL [R1+0x3e0], R0 ;  /* 0x0003e00001007387 */ /* 0x0003e20000100800 */
[----:B------:R-:W-:Y:S01]  /*23df0*/  MOV R132, R142 ;  /* 0x0000008e00847202 */ /* 0x000fe20000000f00 */
[----:B------:R-:W-:Y:S02]  /*23e00*/  IMAD.MOV.U32 R133, RZ, RZ, R143 ;  /* 0x000000ffff857224 */ /* 0x000fe400078e008f */
[----:B--2---:R2:W-:Y:S01]  /*23e10*/  STL [R1+0x3ec], R134 ;  /* 0x0003ec8601007387 */ /* 0x0045e20000100800 */
[----:B-1----:R-:W-:-:S03]  /*23e20*/  IMAD.MOV.U32 R0, RZ, RZ, R135 ;  /* 0x000000ffff007224 */ /* 0x002fc600078e0087 */
[----:B------:R-:W4:Y:S04]  /*23e30*/  LDL.LU.64 R142, [R1+0xae0] ;  /* 0x000ae000018e7983 */ /* 0x000f280000300a00 */
[----:B------:R1:W-:Y:S04]  /*23e40*/  STL [R1+0x3e8], R0 ;  /* 0x0003e80001007387 */ /* 0x0003e80000100800 */
[----:B---3--:R3:W-:Y:S04]  /*23e50*/  STL [R1+0x3f4], R122 ;  /* 0x0003f47a01007387 */ /* 0x0087e80000100800 */
[----:B--2---:R-:W2:Y:S01]  /*23e60*/  LDL.LU.64 R134, [R1+0xae8] ;  /* 0x000ae80001867983 */ /* 0x004ea20000300a00 */
[----:B-1----:R-:W-:-:S03]  /*23e70*/  IMAD.MOV.U32 R0, RZ, RZ, R123 ;  /* 0x000000ffff007224 */ /* 0x002fc600078e007b */
[----:B------:R-:W-:Y:S04]  /*23e80*/  STL [R1+0x3fc], R136 ;  /* 0x0003fc8801007387 */ /* 0x000fe80000100800 */
[----:B------:R1:W-:Y:S04]  /*23e90*/  STL [R1+0x3f0], R0 ;  /* 0x0003f00001007387 */ /* 0x0003e80000100800 */
[----:B---3--:R-:W3:Y:S01]  /*23ea0*/  LDL.LU.64 R122, [R1+0x858] ;  /* 0x00085800017a7983 */ /* 0x008ee20000300a00 */
[----:B-1----:R-:W-:-:S05]  /*23eb0*/  IMAD.MOV.U32 R0, RZ, RZ, R137 ;  /* 0x000000ffff007224 */ /* 0x002fca00078e0089 */
[----:B------:R1:W-:Y:S04]  /*23ec0*/  STL [R1+0x3f8], R0 ;  /* 0x0003f80001007387 */ /* 0x0003e80000100800 */
[----:B----4-:R4:W-:Y:S04]  /*23ed0*/  STL [R1+0x404], R128 ;  /* 0x0004048001007387 */ /* 0x0109e80000100800 */
[----:B------:R-:W3:Y:S01]  /*23ee0*/  LDL.LU.64 R136, [R1+0x618] ;  /* 0x0006180001887983 */ /* 0x000ee20000300a00 */
[----:B-1----:R-:W-:-:S03]  /*23ef0*/  IMAD.MOV.U32 R0, RZ, RZ, R129 ;  /* 0x000000ffff007224 */ /* 0x002fc600078e0081 */
[----:B------:R-:W-:Y:S04]  /*23f00*/  STL [R1+0x40c], R126 ;  /* 0x00040c7e01007387 */ /* 0x000fe80000100800 */
[----:B------:R1:W-:Y:S04]  /*23f10*/  STL [R1+0x400], R0 ;  /* 0x0004000001007387 */ /* 0x0003e80000100800 */
[----:B----4-:R-:W4:Y:S01]  /*23f20*/  LDL.LU.64 R128, [R1+0x458] ;  /* 0x0004580001807983 */ /* 0x010f220000300a00 */
[----:B-1----:R-:W-:-:S05]  /*23f30*/  IMAD.MOV.U32 R0, RZ, RZ, R127 ;  /* 0x000000ffff007224 */ /* 0x002fca00078e007f */
[----:B------:R1:W-:Y:S04]  /*23f40*/  STL [R1+0x408], R0 ;  /* 0x0004080001007387 */ /* 0x0003e80000100800 */
[----:B------:R1:W-:Y:S04]  /*23f50*/  STL [R1+0x414], R130 ;  /* 0x0004148201007387 */ /* 0x0003e80000100800 */
[----:B------:R-:W4:Y:S01]  /*23f60*/  LDL.LU.64 R126, [R1+0x490] ;  /* 0x00049000017e7983 */ /* 0x000f220000300a00 */
[----:B-1----:R-:W-:-:S03]  /*23f70*/  IMAD.MOV.U32 R0, RZ, RZ, R131 ;  /* 0x000000ffff007224 */ /* 0x002fc600078e0083 */
[----:B------:R-:W-:Y:S04]  /*23f80*/  STL [R1+0x41c], R124 ;  /* 0x00041c7c01007387 */ /* 0x000fe80000100800 */
[----:B------:R1:W-:Y:S04]  /*23f90*/  STL [R1+0x410], R0 ;  /* 0x0004100001007387 */ /* 0x0003e80000100800 */
[----:B------:R-:W4:Y:S01]  /*23fa0*/  LDL.LU.64 R130, [R1+0x488] ;  /* 0x0004880001827983 */ /* 0x000f220000300a00 */
[----:B-1----:R-:W-:-:S03]  /*23fb0*/  IMAD.MOV.U32 R0, RZ, RZ, R125 ;  /* 0x000000ffff007224 */ /* 0x002fc600078e007d */
[----:B------:R-:W4:Y:S04]  /*23fc0*/  LDL.LU.64 R124, [R1+0x480] ;  /* 0x00048000017c7983 */ /* 0x000f280000300a00 */
[----:B------:R1:W-:Y:S02]  /*23fd0*/  STL [R1+0x418], R0 ;  /* 0x0004180001007387 */ /* 0x0003e40000100800 */
[----:B-1----:R-:W-:Y:S02]  /*23fe0*/  MOV R0, R141 ;  /* 0x0000008d00007202 */ /* 0x002fe40000000f00 */
[----:B------:R1:W-:Y:S04]  /*23ff0*/  STL [R1+0x424], R140 ;  /* 0x0004248c01007387 */ /* 0x0003e80000100800 */
[----:B-1----:R-:W4:Y:S04]  /*24000*/  LDL.LU.64 R140, [R1+0x478] ;  /* 0x00047800018c7983 */ /* 0x002f280000300a00 */
[----:B------:R1:W-:Y:S04]  /*24010*/  STL [R1+0x420], R0 ;  /* 0x0004200001007387 */ /* 0x0003e80000100800 */
[----:B------:R-:W-:Y:S01]  /*24020*/  STL [R1+0x42c], R120 ;  /* 0x00042c7801007387 */ /* 0x000fe20000100800 */
[----:B-1----:R-:W-:-:S03]  /*24030*/  IMAD.MOV.U32 R0, RZ, RZ, R121 ;  /* 0x000000ffff007224 */ /* 0x002fc600078e0079 */
[----:B------:R-:W-:Y:S04]  /*24040*/  STL [R1+0x434], R142 ;  /* 0x0004348e01007387 */ /* 0x000fe80000100800 */
[----:B------:R1:W-:Y:S02]  /*24050*/  STL [R1+0x428], R0 ;  /* 0x0004280001007387 */ /* 0x0003e40000100800 */
[----:B-1----:R-:W-:Y:S02]  /*24060*/  IMAD.MOV.U32 R0, RZ, RZ, R143 ;  /* 0x000000ffff007224 */ /* 0x002fe400078e008f */
[----:B--2---:R-:W-:Y:S04]  /*24070*/  STL [R1+0x43c], R134 ;  /* 0x00043c8601007387 */ /* 0x004fe80000100800 */
[----:B------:R1:W-:Y:S04]  /*24080*/  STL [R1+0x430], R0 ;  /* 0x0004300001007387 */ /* 0x0003e80000100800 */
[----:B------:R-:W2:Y:S01]  /*24090*/  LDL.LU.64 R142, [R1+0x818] ;  /* 0x00081800018e7983 */ /* 0x000ea20000300a00 */
[----:B-1----:R-:W-:-:S03]  /*240a0*/  IMAD.MOV.U32 R0, RZ, RZ, R135 ;  /* 0x000000ffff007224 */ /* 0x002fc600078e0087 */
[----:B------:R-:W2:Y:S04]  /*240b0*/  LDL.LU.64 R134, [R1+0x698] ;  /* 0x0006980001867983 */ /* 0x000ea80000300a00 */
[----:B------:R3:W-:Y:S02]  /*240c0*/  STL [R1+0x438], R0 ;  /* 0x0004380001007387 */ /* 0x0007e40000100800 */
[----:B---3--:R-:W-:Y:S02]  /*240d0*/  IMAD.MOV.U32 R0, RZ, RZ, R123 ;  /* 0x000000ffff007224 */ /* 0x008fe400078e007b */
[----:B------:R1:W-:Y:S04]  /*240e0*/  STL [R1+0x444], R122 ;  /* 0x0004447a01007387 */ /* 0x0003e80000100800 */
[----:B------:R-:W-:Y:S04]  /*240f0*/  STL [R1+0x44c], R136 ;  /* 0x00044c8801007387 */ /* 0x000fe80000100800 */
[----:B------:R3:W-:Y:S04]  /*24100*/  STL [R1+0x440], R0 ;  /* 0x0004400001007387 */ /* 0x0007e80000100800 */
[----:B-1----:R-:W2:Y:S01]  /*24110*/  LDL.LU.64 R122, [R1+0x498] ;  /* 0x00049800017a7983 */ /* 0x002ea20000300a00 */
[----:B---3--:R-:W-:-:S03]  /*24120*/  IMAD.MOV.U32 R0, RZ, RZ, R137 ;  /* 0x000000ffff007224 */ /* 0x008fc600078e0089 */
[----:B------:R-:W3:Y:S04]  /*24130*/  LDL.LU.64 R136, [R1+0x4d8] ;  /* 0x0004d80001887983 */ /* 0x000ee80000300a00 */
[----:B------:R1:W-:Y:S04]  /*24140*/  STL [R1+0x448], R0 ;  /* 0x0004480001007387 */ /* 0x0003e80000100800 */
[----:B----4-:R4:W-:Y:S01]  /*24150*/  STL [R1+0x454], R128 ;  /* 0x0004548001007387 */ /* 0x0109e20000100800 */
        /* <DEDUP_REMOVED lines=12> */
[----:B-1----:R-:W-:-:S03]  /*24220*/  MOV R0, R125 ;  /* 0x0000007d00007202 */ /* 0x002fc60000000f00 */
[----:B------:R-:W-:Y:S04]  /*24230*/  STL [R1+0x474], R140 ;  /* 0x0004748c01007387 */ /* 0x000fe80000100800 */
[----:B------:R1:W-:Y:S04]  /*24240*/  STL [R1+0x468], R0 ;  /* 0x0004680001007387 */ /* 0x0003e80000100800 */
[----:B------:R-:W-:Y:S01]  /*24250*/  STL [R1+0x47c], R8 ;  /* 0x00047c0801007387 */ /* 0x000fe20000100800 */
[----:B-1----:R-:W-:Y:S02]  /*24260*/  IMAD.MOV.U32 R0, RZ, RZ, R141 ;  /* 0x000000ffff007224 */ /* 0x002fe400078e008d */
[----:B------:R-:W-:-:S02]  /*24270*/  IMAD.MOV.U32 R140, RZ, RZ, R144 ;  /* 0x000000ffff8c7224 */ /* 0x000fc400078e0090 */
[----:B------:R-:W-:Y:S01]  /*24280*/  IMAD.MOV.U32 R141, RZ, RZ, R145 ;  /* 0x000000ffff8d7224 */ /* 0x000fe200078e0091 */
[----:B------:R1:W-:Y:S04]  /*24290*/  STL [R1+0x470], R0 ;  /* 0x0004700001007387 */ /* 0x0003e80000100800 */
[----:B------:R-:W4:Y:S04]  /*242a0*/  LDL.LU.64 R144, [R1+0x7d8] ;  /* 0x0007d80001907983 */ /* 0x000f280000300a00 */
[----:B------:R-:W-:Y:S04]  /*242b0*/  STL [R1+0x478], R9 ;  /* 0x0004780901007387 */ /* 0x000fe80000100800 */
[----:B--2---:R2:W-:Y:S01]  /*242c0*/  STL [R1+0x484], R142 ;  /* 0x0004848e01007387 */ /* 0x0045e20000100800 */
[----:B-1----:R-:W-:-:S03]  /*242d0*/  IMAD.MOV.U32 R0, RZ, RZ, R143 ;  /* 0x000000ffff007224 */ /* 0x002fc600078e008f */
[----:B------:R-:W4:Y:S04]  /*242e0*/  LDL.LU.64 R124, [R1+0x6d8] ;  /* 0x0006d800017c7983 */ /* 0x000f280000300a00 */
[----:B------:R-:W-:Y:S04]  /*242f0*/  STL [R1+0x48c], R134 ;  /* 0x00048c8601007387 */ /* 0x000fe80000100800 */
[----:B------:R1:W-:Y:S01]  /*24300*/  STL [R1+0x480], R0 ;  /* 0x0004800001007387 */ /* 0x0003e20000100800 */
[----:B--2---:R-:W-:Y:S02]  /*24310*/  IMAD.MOV.U32 R142, RZ, RZ, R148 ;  /* 0x000000ffff8e7224 */ /* 0x004fe400078e0094 */
[----:B------:R-:W-:-:S02]  /*24320*/  IMAD.MOV.U32 R143, RZ, RZ, R149 ;  /* 0x000000ffff8f7224 */ /* 0x000fc400078e0095 */
[----:B------:R-:W2:Y:S01]  /*24330*/  LDL.LU.64 R148, [R1+0x5d8] ;  /* 0x0005d80001947983 */ /* 0x000ea20000300a00 */
[----:B-1----:R-:W-:-:S03]  /*24340*/  IMAD.MOV.U32 R0, RZ, RZ, R135 ;  /* 0x000000ffff007224 */ /* 0x002fc600078e0087 */
[----:B------:R-:W-:Y:S04]  /*24350*/  STL [R1+0x494], R122 ;  /* 0x0004947a01007387 */ /* 0x000fe80000100800 */
[----:B------:R1:W-:Y:S04]  /*24360*/  STL [R1+0x488], R0 ;  /* 0x0004880001007387 */ /* 0x0003e80000100800 */
[----:B------:R-:W2:Y:S01]  /*24370*/  LDL.LU.64 R134, [R1+0x518] ;  /* 0x0005180001867983 */ /* 0x000ea20000300a00 */
[----:B-1----:R-:W-:-:S03]  /*24380*/  IMAD.MOV.U32 R0, RZ, RZ, R123 ;  /* 0x000000ffff007224 */ /* 0x002fc600078e007b */
[----:B---3--:R-:W-:Y:S04]  /*24390*/  STL [R1+0x49c], R136 ;  /* 0x00049c8801007387 */ /* 0x008fe80000100800 */
[----:B------:R1:W-:Y:S04]  /*243a0*/  STL [R1+0x490], R0 ;  /* 0x0004900001007387 */ /* 0x0003e80000100800 */
[----:B------:R-:W3:Y:S01]  /*243b0*/  LDL.LU.64 R122, [R1+0x510] ;  /* 0x00051000017a7983 */ /* 0x000ee20000300a00 */
[----:B-1----:R-:W-:-:S03]  /*243c0*/  MOV R0, R137 ;  /* 0x0000008900007202 */ /* 0x002fc60000000f00 */
[----:B------:R-:W3:Y:S04]  /*243d0*/  LDL.LU.64 R136, [R1+0x508] ;  /* 0x0005080001887983 */ /* 0x000ee80000300a00 */
[----:B------:R1:W-:Y:S04]  /*243e0*/  STL [R1+0x498], R0 ;  /* 0x0004980001007387 */ /* 0x0003e80000100800 */
[----:B----4-:R4:W-:Y:S01]  /*243f0*/  STL [R1+0x4a4], R128 ;  /* 0x0004a48001007387 */ /* 0x0109e20000100800 */
[----:B-1----:R-:W-:-:S03]  /*24400*/  IMAD.MOV.U32 R0, RZ, RZ, R129 ;  /* 0x000000ffff007224 */ /* 0x002fc600078e0081 */
[----:B----4-:R-:W4:Y:S04]  /*24410*/  LDL.LU.64 R128, [R1+0x4f8] ;  /* 0x0004f80001807983 */ /* 0x010f280000300a00 */
[----:B------:R1:W-:Y:S04]  /*24420*/  STL [R1+0x4a0], R0 ;  /* 0x0004a00001007387 */ /* 0x0003e80000100800 */
[----:B------:R1:W-:Y:S02]  /*24430*/  STL [R1+0x4ac], R126 ;  /* 0x0004ac7e01007387 */ /* 0x0003e40000100800 */
        /* <DEDUP_REMOVED lines=14> */
[----:B------:R2:W-:Y:S01]  /*24520*/  STL [R1+0x4cc], R124 ;  /* 0x0004cc7c01007387 */ /* 0x0005e20000100800 */
[----:B-1----:R-:W-:-:S03]  /*24530*/  IMAD.MOV.U32 R0, RZ, RZ, R125 ;  /* 0x000000ffff007224 */ /* 0x002fc600078e007d */
[----:B------:R-:W4:Y:S04]  /*24540*/  LDL.LU.64 R144, [R1+0x558] ;  /* 0x0005580001907983 */ /* 0x000f280000300a00 */
[----:B------:R1:W-:Y:S04]  /*24550*/  STL [R1+0x4c8], R0 ;  /* 0x0004c80001007387 */ /* 0x0003e80000100800 */
[----:B--2---:R-:W-:Y:S04]  /*24560*/  STL [R1+0x4d4], R148 ;  /* 0x0004d49401007387 */ /* 0x004fe80000100800 */
[----:B------:R-:W2:Y:S01]  /*24570*/  LDL.LU.64 R124, [R1+0x550] ;  /* 0x00055000017c7983 */ /* 0x000ea20000300a00 */
[----:B-1----:R-:W-:-:S05]  /*24580*/  IMAD.MOV.U32 R0, RZ, RZ, R149 ;  /* 0x000000ffff007224 */ /* 0x002fca00078e0095 */
[----:B------:R1:W-:Y:S04]  /*24590*/  STL [R1+0x4d0], R0 ;  /* 0x0004d00001007387 */ /* 0x0003e80000100800 */
[----:B------:R3:W-:Y:S01]  /*245a0*/  STL [R1+0x4dc], R134 ;  /* 0x0004dc8601007387 */ /* 0x0007e20000100800 */
[----:B-1----:R-:W-:-:S03]  /*245b0*/  IMAD.MOV.U32 R0, RZ, RZ, R135 ;  /* 0x000000ffff007224 */ /* 0x002fc600078e0087 */
[----:B------:R-:W2:Y:S04]  /*245c0*/  LDL.LU.64 R148, [R1+0x548] ;  /* 0x0005480001947983 */ /* 0x000ea80000300a00 */
[----:B------:R1:W-:Y:S04]  /*245d0*/  STL [R1+0x4d8], R0 ;  /* 0x0004d80001007387 */ /* 0x0003e80000100800 */
[----:B---3--:R-:W-:Y:S04]  /*245e0*/  STL [R1+0x4e4], R122 ;  /* 0x0004e47a01007387 */ /* 0x008fe80000100800 */
[----:B------:R-:W3:Y:S01]  /*245f0*/  LDL.LU.64 R134, [R1+0x538] ;  /* 0x0005380001867983 */ /* 0x000ee20000300a00 */
[----:B-1----:R-:W-:-:S03]  /*24600*/  MOV R0, R123 ;  /* 0x0000007b00007202 */ /* 0x002fc60000000f00 */
[----:B------:R-:W-:Y:S04]  /*24610*/  STL [R1+0x4ec], R136 ;  /* 0x0004ec8801007387 */ /* 0x000fe80000100800 */
[----:B------:R1:W-:Y:S02]  /*24620*/  STL [R1+0x4e0], R0 ;  /* 0x0004e00001007387 */ /* 0x0003e40000100800 */
[----:B-1----:R-:W-:Y:S02]  /*24630*/  IMAD.MOV.U32 R0, RZ, RZ, R137 ;  /* 0x000000ffff007224 */ /* 0x002fe400078e0089 */
[----:B----4-:R-:W-:Y:S04]  /*24640*/  STL [R1+0x4f4], R128 ;  /* 0x0004f48001007387 */ /* 0x010fe80000100800 */
[----:B------:R1:W-:Y:S04]  /*24650*/  STL [R1+0x4e8], R0 ;  /* 0x0004e80001007387 */ /* 0x0003e80000100800 */
[----:B------:R-:W4:Y:S01]  /*24660*/  LDL.LU.64 R136, [R1+0xc00] ;  /* 0x000c000001887983 */ /* 0x000f220000300a00 */
[----:B-1----:R-:W-:-:S03]  /*24670*/  IMAD.MOV.U32 R0, RZ, RZ, R129 ;  /* 0x000000ffff007224 */ /* 0x002fc600078e0081 */
[----:B------:R-:W-:Y:S04]  /*24680*/  STL [R1+0x4fc], R138 ;  /* 0x0004fc8a01007387 */ /* 0x000fe80000100800 */
        /* <DEDUP_REMOVED lines=8> */
[----:B------:R1:W-:Y:S02]  /*24710*/  STL [R1+0x500], R0 ;  /* 0x0005000001007387 */ /* 0x0003e40000100800 */
[----:B-1----:R-:W-:Y:S02]  /*24720*/  IMAD.MOV.U32 R0, RZ, RZ, R131 ;  /* 0x000000ffff007224 */ /* 0x002fe400078e0083 */
[----:B------:R-:W4:Y:S04]  /*24730*/  LDL.LU.64 R130, [R1+0x598] ;  /* 0x0005980001827983 */ /* 0x000f280000300a00 */
[----:B------:R1:W-:Y:S04]  /*24740*/  STL [R1+0x508], R0 ;  /* 0x0005080001007387 */ /* 0x0003e80000100800 */
[----:B------:R1:W-:Y:S04]  /*24750*/  STL [R1+0x514], R132 ;  /* 0x0005148401007387 */ /* 0x0003e80000100800 */
[----:B------:R-:W4:Y:S01]  /*24760*/  LDL.LU.64 R126, [R1+0x590] ;  /* 0x00059000017e7983 */ /* 0x000f220000300a00 */
[----:B-1----:R-:W-:-:S05]  /*24770*/  IMAD.MOV.U32 R0, RZ, RZ, R133 ;  /* 0x000000ffff007224 */ /* 0x002fca00078e0085 */
[----:B------:R1:W-:Y:S01]  /*24780*/  STL [R1+0x510], R0 ;  /* 0x0005100001007387 */ /* 0x0003e20000100800 */
[----:B------:R-:W-:Y:S02]  /*24790*/  IMAD.MOV.U32 R132, RZ, RZ, R142 ;  /* 0x000000ffff847224 */ /* 0x000fe400078e008e */
[----:B------:R-:W-:Y:S01]  /*247a0*/  IMAD.MOV.U32 R133, RZ, RZ, R143 ;  /* 0x000000ffff857224 */ /* 0x000fe200078e008f */
[----:B------:R2:W-:Y:S01]  /*247b0*/  STL [R1+0x51c], R144 ;  /* 0x00051c9001007387 */ /* 0x0005e20000100800 */
[----:B-1----:R-:W-:-:S03]  /*247c0*/  MOV R0, R145 ;  /* 0x0000009100007202 */ /* 0x002fc60000000f00 */
[----:B------:R-:W4:Y:S04]  /*247d0*/  LDL.LU.64 R142, [R1+0x588] ;  /* 0x00058800018e7983 */ /* 0x000f280000300a00 */
[----:B--2---:R-:W-:Y:S04]  /*247e0*/  STL [R1+0x524], R124 ;  /* 0x0005247c01007387 */ /* 0x004fe80000100800 */
[----:B------:R1:W-:Y:S04]  /*247f0*/  STL [R1+0x518], R0 ;  /* 0x0005180001007387 */ /* 0x0003e80000100800 */
[----:B------:R-:W2:Y:S01]  /*24800*/  LDL.LU.64 R144, [R1+0x578] ;  /* 0x0005780001907983 */ /* 0x000ea20000300a00 */
[----:B-1----:R-:W-:-:S03]  /*24810*/  IMAD.MOV.U32 R0, RZ, RZ, R125 ;  /* 0x000000ffff007224 */ /* 0x002fc600078e007d */
[----:B------:R-:W-:Y:S04]  /*24820*/  STL [R1+0x52c], R148 ;  /* 0x00052c9401007387 */ /* 0x000fe80000100800 */
[----:B------:R1:W-:Y:S02]  /*24830*/  STL [R1+0x520], R0 ;  /* 0x0005200001007387 */ /* 0x0003e40000100800 */
[----:B-1----:R-:W-:Y:S02]  /*24840*/  IMAD.MOV.U32 R0, RZ, RZ, R149 ;  /* 0x000000ffff007224 */ /* 0x002fe400078e0095 */
[----:B---3--:R-:W-:Y:S04]  /*24850*/  STL [R1+0x534], R134 ;  /* 0x0005348601007387 */ /* 0x008fe80000100800 */
[----:B------:R1:W-:Y:S04]  /*24860*/  STL [R1+0x528], R0 ;  /* 0x0005280001007387 */ /* 0x0003e80000100800 */
[----:B------:R-:W3:Y:S01]  /*24870*/  LDL.LU.64 R148, [R1+0xc60] ;  /* 0x000c600001947983 */ /* 0x000ee20000300a00 */
[----:B-1----:R-:W-:-:S03]  /*24880*/  IMAD.MOV.U32 R0, RZ, RZ, R135 ;  /* 0x000000ffff007224 */ /* 0x002fc600078e0087 */
[----:B------:R-:W-:Y:S04]  /*24890*/  STL [R1+0x53c], R150 ;  /* 0x00053c9601007387 */ /* 0x000fe80000100800 */
[----:B------:R1:W-:Y:S04]  /*248a0*/  STL [R1+0x530], R0 ;  /* 0x0005300001007387 */ /* 0x0003e80000100800 */
[----:B------:R-:W3:Y:S01]  /*248b0*/  LDL.LU.64 R134, [R1+0x810] ;  /* 0x0008100001867983 */ /* 0x000ee20000300a00 */
[----:B-1----:R-:W-:-:S03]  /*248c0*/  IMAD.MOV.U32 R0, RZ, RZ, R151 ;  /* 0x000000ffff007224 */ /* 0x002fc600078e0097 */
        /* <DEDUP_REMOVED lines=8> */
[----:B------:R1:W-:Y:S04]  /*24950*/  STL [R1+0x554], R138 ;  /* 0x0005548a01007387 */ /* 0x0003e80000100800 */
[----:B------:R1:W-:Y:S04]  /*24960*/  STL [R1+0x548], R0 ;  /* 0x0005480001007387 */ /* 0x0003e80000100800 */
[----:B------:R-:W4:Y:S01]  /*24970*/  LDL.LU.64 R128, [R1+0x5d0] ;  /* 0x0005d00001807983 */ /* 0x000f220000300a00 */
[----:B-1----:R-:W-:Y:S02]  /*24980*/  IMAD.MOV.U32 R138, RZ, RZ, R140 ;  /* 0x000000ffff8a7224 */ /* 0x002fe400078e008c */
[----:B------:R-:W-:Y:S01]  /*24990*/  IMAD.MOV.U32 R0, RZ, RZ, R139 ;  /* 0x000000ffff007224 */ /* 0x000fe200078e008b */
[----:B------:R-:W-:-:S02]  /*249a0*/  MOV R139, R141 ;  /* 0x0000008d008b7202 */ /* 0x000fc40000000f00 */
[----:B------:R-:W4:Y:S04]  /*249b0*/  LDL.LU.64 R140, [R1+0x5c8] ;  /* 0x0005c800018c7983 */ /* 0x000f280000300a00 */
[----:B------:R1:W-:Y:S04]  /*249c0*/  STL [R1+0x550], R0 ;  /* 0x0005500001007387 */ /* 0x0003e80000100800 */
[----:B------:R1:W-:Y:S02]  /*249d0*/  STL [R1+0x55c], R130 ;  /* 0x00055c8201007387 */ /* 0x0003e40000100800 */
[----:B-1----:R-:W-:-:S02]  /*249e0*/  IMAD.MOV.U32 R0, RZ, RZ, R131 ;  /* 0x000000ffff007224 */ /* 0x002fc400078e0083 */
[----:B------:R-:W4:Y:S04]  /*249f0*/  LDL.LU.64 R130, [R1+0x5b8] ;  /* 0x0005b80001827983 */ /* 0x000f280000300a00 */
[----:B------:R1:W-:Y:S04]  /*24a00*/  STL [R1+0x558], R0 ;  /* 0x0005580001007387 */ /* 0x0003e80000100800 */
[----:B------:R-:W-:Y:S01]  /*24a10*/  STL [R1+0x564], R126 ;  /* 0x0005647e01007387 */ /* 0x000fe20000100800 */
[----:B-1----:R-:W-:-:S05]  /*24a20*/  IMAD.MOV.U32 R0, RZ, RZ, R127 ;  /* 0x000000ffff007224 */ /* 0x002fca00078e007f */
[----:B------:R1:W-:Y:S04]  /*24a30*/  STL [R1+0x560], R0 ;  /* 0x0005600001007387 */ /* 0x0003e80000100800 */
[----:B------:R2:W-:Y:S01]  /*24a40*/  STL [R1+0x56c], R142 ;  /* 0x00056c8e01007387 */ /* 0x0005e20000100800 */
[----:B-1----:R-:W-:-:S03]  /*24a50*/  IMAD.MOV.U32 R0, RZ, RZ, R143 ;  /* 0x000000ffff007224 */ /* 0x002fc600078e008f */
[----:B--2---:R-:W2:Y:S04]  /*24a60*/  LDL.LU.64 R142, [R1+0xca0] ;  /* 0x000ca000018e7983 */ /* 0x004ea80000300a00 */
[----:B------:R1:W-:Y:S04]  /*24a70*/  STL [R1+0x568], R0 ;  /* 0x0005680001007387 */ /* 0x0003e80000100800 */
[----:B------:R1:W-:Y:S02]  /*24a80*/  STL [R1+0x574], R144 ;  /* 0x0005749001007387 */ /* 0x0003e40000100800 */
[----:B-1----:R-:W-:-:S02]  /*24a90*/  IMAD.MOV.U32 R0, RZ, RZ, R145 ;  /* 0x000000ffff007224 */ /* 0x002fc400078e0091 */
[----:B------:R-:W2:Y:S04]  /*24aa0*/  LDL.LU.64 R144, [R1+0xbf8] ;  /* 0x000bf80001907983 */ /* 0x000ea80000300a00 */
[----:B------:R1:W-:Y:S04]  /*24ab0*/  STL [R1+0x570], R0 ;  /* 0x0005700001007387 */ /* 0x0003e80000100800 */
[----:B------:R1:W-:Y:S02]  /*24ac0*/  STL [R1+0x57c], R146 ;  /* 0x00057c9201007387 */ /* 0x0003e40000100800 */
[----:B-1----:R-:W-:-:S02]  /*24ad0*/  IMAD.MOV.U32 R0, RZ, RZ, R147 ;  /* 0x000000ffff007224 */ /* 0x002fc400078e0093 */
[----:B------:R-:W2:Y:S04]  /*24ae0*/  LDL.LU.64 R146, [R1+0x788] ;  /* 0x0007880001927983 */ /* 0x000ea80000300a00 */
[----:B------:R1:W-:Y:S04]  /*24af0*/  STL [R1+0x578], R0 ;  /* 0x0005780001007387 */ /* 0x0003e80000100800 */
[----:B---3--:R3:W-:Y:S01]  /*24b00*/  STL [R1+0x584], R148 ;  /* 0x0005849401007387 */ /* 0x0087e20000100800 */
        /* <DEDUP_REMOVED lines=12> */
[----:B-1----:R-:W-:-:S02]  /*24bd0*/  MOV R0, R137 ;  /* 0x0000008900007202 */ /* 0x002fc40000000f00 */
[----:B------:R-:W4:Y:S04]  /*24be0*/  LDL.LU.64 R136, [R1+0x5f8] ;  /* 0x0005f80001887983 */ /* 0x000f280000300a00 */
[----:B------:R1:W-:Y:S04]  /*24bf0*/  STL [R1+0x598], R0 ;  /* 0x0005980001007387 */ /* 0x0003e80000100800 */
[----:B------:R-:W-:Y:S01]  /*24c00*/  STL [R1+0x5a4], R128 ;  /* 0x0005a48001007387 */ /* 0x000fe20000100800 */
        /* <DEDUP_REMOVED lines=14> */
[----:B--2---:R2:W-:Y:S01]  /*24cf0*/  STL [R1+0x5c4], R142 ;  /* 0x0005c48e01007387 */ /* 0x0045e20000100800 */
        /* <DEDUP_REMOVED lines=16> */
[----:B-1----:R-:W-:-:S02]  /*24e00*/  MOV R0, R135 ;  /* 0x0000008700007202 */ /* 0x002fc40000000f00 */
        /* <DEDUP_REMOVED lines=35> */
[----:B-1----:R-:W-:-:S02]  /*25040*/  MOV R0, R147 ;  /* 0x0000009300007202 */ /* 0x002fc40000000f00 */
        /* <DEDUP_REMOVED lines=8> */
[----:B------:R-:W3:Y:S04]  /*250d0*/  LDL.64 R134, [R1+0xc50] ;  /* 0x000c500001867983 */ /* 0x000ee80000100a00 */
        /* <DEDUP_REMOVED lines=62> */
[----:B-1----:R-:W-:-:S02]  /*254c0*/  MOV R0, R131 ;  /* 0x0000008300007202 */ /* 0x002fc40000000f00 */
[----:B------:R-:W4:Y:S04]  /*254d0*/  LDL.LU.64 R130, [R1+0xcd0] ;  /* 0x000cd00001827983 */ /* 0x000f280000300a00 */
[----:B------:R1:W-:Y:S04]  /*254e0*/  STL [R1+0x6b8], R0 ;  /* 0x0006b80001007387 */ /* 0x0003e80000100800 */
[----:B------:R1:W-:Y:S02]  /*254f0*/  STL [R1+0x6c4], R132 ;  /* 0x0006c48401007387 */ /* 0x0003e40000100800 */
[----:B-1----:R-:W-:-:S02]  /*25500*/  IMAD.MOV.U32 R0, RZ, RZ, R133 ;  /* 0x000000ffff007224 */ /* 0x002fc400078e0085 */
[----:B------:R-:W4:Y:S04]  /*25510*/  LDL.64 R132, [R1+0xc40] ;  /* 0x000c400001847983 */ /* 0x000f280000100a00 */
        /* <DEDUP_REMOVED lines=66> */
[----:B-1----:R-:W-:-:S03]  /*25940*/  MOV R0, R151 ;  /* 0x0000009700007202 */ /* 0x002fc60000000f00 */
        /* <DEDUP_REMOVED lines=35> */
[----:B-1----:R-:W-:-:S03]  /*25b80*/  MOV R0, R149 ;  /* 0x0000009500007202 */ /* 0x002fc60000000f00 */
        /* <DEDUP_REMOVED lines=35> */
[----:B-1----:R-:W-:-:S02]  /*25dc0*/  MOV R0, R145 ;  /* 0x0000009100007202 */ /* 0x002fc40000000f00 */
        /* <DEDUP_REMOVED lines=318> */
[----:B------:R-:W-:Y:S04]  /*271b0*/  STL [R1+0xa5c], R134 ;  /* 0x000a5c8601007387 */ /* 0x000fe80000100800 */
[----:B------:R-:W3:Y:S01]  /*271c0*/  LDL.LU.64 R132, [R1+0xe38] ;  /* 0x000e380001847983 */ /* 0x000ee20000300a00 */
[----:B-1----:R-:W-:-:S05]  /*271d0*/  IMAD.MOV.U32 R0, RZ, RZ, R135 ;  /* 0x000000ffff007224 */ /* 0x002fca00078e0087 */
[----:B------:R4:W-:Y:S02]  /*271e0*/  STL [R1+0xa58], R0 ;  /* 0x000a580001007387 */ /* 0x0009e40000100800 */
[----:B----4-:R-:W-:Y:S02]  /*271f0*/  MOV R0, R151 ;  /* 0x0000009700007202 */ /* 0x010fe40000000f00 */
[----:B------:R1:W-:Y:S04]  /*27200*/  STL [R1+0xa64], R150 ;  /* 0x000a649601007387 */ /* 0x0003e80000100800 */
[----:B-1----:R-:W4:Y:S04]  /*27210*/  LDL.LU.64 R150, [R1+0xdb0] ;  /* 0x000db00001967983 */ /* 0x002f280000300a00 */
        /* <DEDUP_REMOVED lines=20> */
[----:B--2---:R-:W-:Y:S04]  /*27360*/  STL [R1+0xa94], R142 ;  /* 0x000a948e01007387 */ /* 0x004fe80000100800 */
[----:B------:R1:W-:Y:S02]  /*27370*/  STL [R1+0xa88], R0 ;  /* 0x000a880001007387 */ /* 0x0003e40000100800 */
[----:B-1----:R-:W-:Y:S02]  /*27380*/  IMAD.MOV.U32 R0, RZ, RZ, R143 ;  /* 0x000000ffff007224 */ /* 0x002fe400078e008f */
[----:B------:R-:W2:Y:S04]  /*27390*/  LDL.LU.64 R142, [R1+0xf00] ;  /* 0x000f0000018e7983 */ /* 0x000ea80000300a00 */
        /* <DEDUP_REMOVED lines=19> */
[----:B------:R-:W-:Y:S04]  /*274d0*/  STL [R1+0xac4], R134 ;  /* 0x000ac48601007387 */ /* 0x000fe80000100800 */
[----:B------:R1:W-:Y:S04]  /*274e0*/  STL [R1+0xab8], R0 ;  /* 0x000ab80001007387 */ /* 0x0003e80000100800 */
[----:B----4-:R-:W4:Y:S01]  /*274f0*/  LDL.LU.64 R150, [R1+0x1078] ;  /* 0x0010780001967983 */ /* 0x010f220000300a00 */
        /* <DEDUP_REMOVED lines=15> */
[----:B------:R-:W4:Y:S04]  /*275f0*/  LDL.LU.64 R140, [R1+0xeb8] ;  /* 0x000eb800018c7983 */ /* 0x000f280000300a00 */
        /* <DEDUP_REMOVED lines=11> */
[----:B------:R3:W-:Y:S04]  /*276b0*/  STL [R1+0xafc], R146 ;  /* 0x000afc9201007387 */ /* 0x0007e80000100800 */
[----:B------:R-:W2:Y:S01]  /*276c0*/  LDL.LU.64 R130, [R1+0x1098] ;  /* 0x0010980001827983 */ /* 0x000ea20000300a00 */
[----:B-1----:R-:W-:-:S03]  /*276d0*/  IMAD.MOV.U32 R0, RZ, RZ, R147 ;  /* 0x000000ffff007224 */ /* 0x002fc600078e0093 */
        /* <DEDUP_REMOVED lines=28> */
[----:B------:R-:W-:Y:S04]  /*278a0*/  STL [R1+0xb3c], R128 ;  /* 0x000b3c8001007387 */ /* 0x000fe80000100800 */
[----:B------:R1:W-:Y:S04]  /*278b0*/  STL [R1+0xb30], R0 ;  /* 0x000b300001007387 */ /* 0x0003e80000100800 */
[----:B------:R-:W4:Y:S01]  /*278c0*/  LDL.LU.64 R140, [R1+0x10b8] ;  /* 0x0010b800018c7983 */ /* 0x000f220000300a00 */
[----:B-1----:R-:W-:-:S03]  /*278d0*/  MOV R0, R129 ;  /* 0x0000008100007202 */ /* 0x002fc60000000f00 */
[----:B--2---:R-:W-:Y:S04]  /*278e0*/  STL [R1+0xb44], R142 ;  /* 0x000b448e01007387 */ /* 0x004fe80000100800 */
[----:B------:R1:W-:Y:S02]  /*278f0*/  STL [R1+0xb38], R0 ;  /* 0x000b380001007387 */ /* 0x0003e40000100800 */
[----:B-1----:R-:W-:Y:S02]  /*27900*/  IMAD.MOV.U32 R0, RZ, RZ, R143 ;  /* 0x000000ffff007224 */ /* 0x002fe400078e008f */
[----:B------:R-:W2:Y:S04]  /*27910*/  LDL.LU.64 R142, [R1+0x1070] ;  /* 0x00107000018e7983 */ /* 0x000ea80000300a00 */
[----:B------:R1:W-:Y:S04]  /*27920*/  STL [R1+0xb40], R0 ;  /* 0x000b400001007387 */ /* 0x0003e80000100800 */
[----:B------:R1:W-:Y:S02]  /*27930*/  STL [R1+0xb4c], R144 ;  /* 0x000b4c9001007387 */ /* 0x0003e40000100800 */
[----:B-1----:R-:W-:-:S02]  /*27940*/  IMAD.MOV.U32 R0, RZ, RZ, R145 ;  /* 0x000000ffff007224 */ /* 0x002fc400078e0091 */
[----:B------:R-:W-:Y:S04]  /*27950*/  STL [R1+0xb54], R130 ;  /* 0x000b548201007387 */ /* 0x000fe80000100800 */
[----:B------:R1:W-:Y:S04]  /*27960*/  STL [R1+0xb48], R0 ;  /* 0x000b480001007387 */ /* 0x0003e80000100800 */
[----:B------:R-:W2:Y:S01]  /*27970*/  LDL.LU.64 R144, [R1+0x1018] ;  /* 0x0010180001907983 */ /* 0x000ea20000300a00 */
[----:B-1----:R-:W-:-:S03]  /*27980*/  IMAD.MOV.U32 R0, RZ, RZ, R131 ;  /* 0x000000ffff007224 */ /* 0x002fc600078e0083 */
[----:B---3--:R-:W-:Y:S04]  /*27990*/  STL [R1+0xb5c], R146 ;  /* 0x000b5c9201007387 */ /* 0x008fe80000100800 */
[----:B------:R1:W-:Y:S02]  /*279a0*/  STL [R1+0xb50], R0 ;  /* 0x000b500001007387 */ /* 0x0003e40000100800 */
[----:B-1----:R-:W-:Y:S02]  /*279b0*/  IMAD.MOV.U32 R0, RZ, RZ, R147 ;  /* 0x000000ffff007224 */ /* 0x002fe400078e0093 */
[----:B------:R-:W3:Y:S04]  /*279c0*/  LDL.LU.64 R146, [R1+0xfb0] ;  /* 0x000fb00001927983 */ /* 0x000ee80000300a00 */
[----:B------:R1:W-:Y:S04]  /*279d0*/  STL [R1+0xb58], R0 ;  /* 0x000b580001007387 */ /* 0x0003e80000100800 */
[----:B------:R1:W-:Y:S02]  /*279e0*/  STL [R1+0xb64], R148 ;  /* 0x000b649401007387 */ /* 0x0003e40000100800 */
[----:B-1----:R-:W-:-:S02]  /*279f0*/  IMAD.MOV.U32 R0, RZ, RZ, R149 ;  /* 0x000000ffff007224 */ /* 0x002fc400078e0095 */
[----:B------:R-:W-:Y:S04]  /*27a00*/  STL [R1+0xb6c], R132 ;  /* 0x000b6c8401007387 */ /* 0x000fe80000100800 */
[----:B------:R1:W-:Y:S04]  /*27a10*/  STL [R1+0xb60], R0 ;  /* 0x000b600001007387 */ /* 0x0003e80000100800 */
[----:B------:R-:W3:Y:S01]  /*27a20*/  LDL.LU.64 R148, [R1+0xf38] ;  /* 0x000f380001947983 */ /* 0x000ee20000300a00 */
[----:B-1----:R-:W-:-:S03]  /*27a30*/  IMAD.MOV.U32 R0, RZ, RZ, R133 ;  /* 0x000000ffff007224 */ /* 0x002fc600078e0085 */
[----:B----4-:R-:W-:Y:S04]  /*27a40*/  STL [R1+0xb74], R150 ;  /* 0x000b749601007387 */ /* 0x010fe80000100800 */
        /* <DEDUP_REMOVED lines=8> */
[----:B------:R-:W-:Y:S01]  /*27ad0*/  STL [R1+0xb84], R136 ;  /* 0x000b848801007387 */ /* 0x000fe20000100800 */
[----:B-1----:R-:W-:-:S03]  /*27ae0*/  MOV R0, R137 ;  /* 0x0000008900007202 */ /* 0x002fc60000000f00 */
[----:B------:R-:W4:Y:S04]  /*27af0*/  LDL.LU.64 R122, [R1+0x1100] ;  /* 0x00110000017a7983 */ /* 0x000f280000300a00 */
[----:B------:R1:W-:Y:S04]  /*27b00*/  STL [R1+0xb80], R0 ;  /* 0x000b800001007387 */ /* 0x0003e80000100800 */
[----:B------:R-:W-:Y:S04]  /*27b10*/  STL [R1+0xb8c], R138 ;  /* 0x000b8c8a01007387 */ /* 0x000fe80000100800 */
[----:B------:R-:W4:Y:S01]  /*27b20*/  LDL.LU.64 R124, [R1+0x10d0] ;  /* 0x0010d000017c7983 */ /* 0x000f220000300a00 */
[----:B-1----:R-:W-:-:S03]  /*27b30*/  IMAD.MOV.U32 R0, RZ, RZ, R139 ;  /* 0x000000ffff007224 */ /* 0x002fc600078e008b */
[----:B------:R-:W4:Y:S04]  /*27b40*/  LDL.LU.64 R126, [R1+0x1090] ;  /* 0x00109000017e7983 */ /* 0x000f280000300a00 */
[----:B------:R1:W-:Y:S04]  /*27b50*/  STL [R1+0xb88], R0 ;  /* 0x000b880001007387 */ /* 0x0003e80000100800 */
[----:B------:R-:W-:Y:S04]  /*27b60*/  STL [R1+0xb94], R140 ;  /* 0x000b948c01007387 */ /* 0x000fe80000100800 */
[----:B------:R-:W4:Y:S01]  /*27b70*/  LDL.LU.64 R128, [R1+0x1040] ;  /* 0x0010400001807983 */ /* 0x000f220000300a00 */
[----:B-1----:R-:W-:-:S03]  /*27b80*/  IMAD.MOV.U32 R0, RZ, RZ, R141 ;  /* 0x000000ffff007224 */ /* 0x002fc600078e008d */
[----:B------:R-:W4:Y:S04]  /*27b90*/  LDL.LU.64 R130, [R1+0xfe0] ;  /* 0x000fe00001827983 */ /* 0x000f280000300a00 */
[----:B------:R1:W-:Y:S04]  /*27ba0*/  STL [R1+0xb90], R0 ;  /* 0x000b900001007387 */ /* 0x0003e80000100800 */
[----:B--2---:R-:W-:Y:S04]  /*27bb0*/  STL [R1+0xb9c], R142 ;  /* 0x000b9c8e01007387 */ /* 0x004fe80000100800 */
[----:B------:R-:W2:Y:S01]  /*27bc0*/  LDL.LU.64 R132, [R1+0xf70] ;  /* 0x000f700001847983 */ /* 0x000ea20000300a00 */
[----:B-1----:R-:W-:-:S03]  /*27bd0*/  IMAD.MOV.U32 R0, RZ, RZ, R143 ;  /* 0x000000ffff007224 */ /* 0x002fc600078e008f */
[----:B------:R-:W2:Y:S04]  /*27be0*/  LDL.LU.64 R134, [R1+0xef0] ;  /* 0x000ef00001867983 */ /* 0x000ea80000300a00 */
[----:B------:R1:W-:Y:S04]  /*27bf0*/  STL [R1+0xb98], R0 ;  /* 0x000b980001007387 */ /* 0x0003e80000100800 */
[----:B------:R-:W-:Y:S04]  /*27c00*/  STL [R1+0xba4], R144 ;  /* 0x000ba49001007387 */ /* 0x000fe80000100800 */
[----:B------:R-:W2:Y:S01]  /*27c10*/  LDL.LU.64 R136, [R1+0x1128] ;  /* 0x0011280001887983 */ /* 0x000ea20000300a00 */
[----:B-1----:R-:W-:-:S03]  /*27c20*/  IMAD.MOV.U32 R0, RZ, RZ, R145 ;  /* 0x000000ffff007224 */ /* 0x002fc600078e0091 */
[----:B------:R-:W2:Y:S04]  /*27c30*/  LDL.LU.64 R138, [R1+0x1110] ;  /* 0x00111000018a7983 */ /* 0x000ea80000300a00 */
[----:B------:R1:W-:Y:S04]  /*27c40*/  STL [R1+0xba0], R0 ;  /* 0x000ba00001007387 */ /* 0x0003e80000100800 */
[----:B---3--:R-:W-:Y:S04]  /*27c50*/  STL [R1+0xbac], R146 ;  /* 0x000bac9201007387 */ /* 0x008fe80000100800 */
[----:B------:R-:W3:Y:S01]  /*27c60*/  LDL.LU.64 R140, [R1+0x10e8] ;  /* 0x0010e800018c7983 */ /* 0x000ee20000300a00 */
[----:B-1----:R-:W-:-:S03]  /*27c70*/  IMAD.MOV.U32 R0, RZ, RZ, R147 ;  /* 0x000000ffff007224 */ /* 0x002fc600078e0093 */
[----:B------:R-:W3:Y:S04]  /*27c80*/  LDL.LU.64 R142, [R1+0x10b0] ;  /* 0x0010b000018e7983 */ /* 0x000ee80000300a00 */
[----:B------:R1:W-:Y:S04]  /*27c90*/  STL [R1+0xba8], R0 ;  /* 0x000ba80001007387 */ /* 0x0003e80000100800 */
[----:B------:R-:W-:Y:S04]  /*27ca0*/  STL [R1+0xbb4], R148 ;  /* 0x000bb49401007387 */ /* 0x000fe80000100800 */
[----:B------:R-:W3:Y:S01]  /*27cb0*/  LDL.LU.64 R144, [R1+0x1068] ;  /* 0x0010680001907983 */ /* 0x000ee20000300a00 */
[----:B-1----:R-:W-:-:S03]  /*27cc0*/  IMAD.MOV.U32 R0, RZ, RZ, R149 ;  /* 0x000000ffff007224 */ /* 0x002fc600078e0095 */
[----:B------:R-:W3:Y:S04]  /*27cd0*/  LDL.LU.64 R146, [R1+0x1010] ;  /* 0x0010100001927983 */ /* 0x000ee80000300a00 */
[----:B------:R1:W-:Y:S04]  /*27ce0*/  STL [R1+0xbb0], R0 ;  /* 0x000bb00001007387 */ /* 0x0003e80000100800 */
[----:B----4-:R4:W-:Y:S01]  /*27cf0*/  STL [R1+0xbbc], R150 ;  /* 0x000bbc9601007387 */ /* 0x0109e20000100800 */
[----:B-1----:R-:W-:-:S03]  /*27d00*/  IMAD.MOV.U32 R0, RZ, RZ, R151 ;  /* 0x000000ffff007224 */ /* 0x002fc600078e0097 */
[----:B------:R-:W3:Y:S04]  /*27d10*/  LDL.LU.64 R148, [R1+0xfa8] ;  /* 0x000fa80001947983 */ /* 0x000ee80000300a00 */
[----:B------:R-:W-:Y:S04]  /*27d20*/  STL [R1+0xbc4], R120 ;  /* 0x000bc47801007387 */ /* 0x000fe80000100800 */
[----:B------:R1:W-:Y:S04]  /*27d30*/  STL [R1+0xbb8], R0 ;  /* 0x000bb80001007387 */ /* 0x0003e80000100800 */
[----:B----4-:R-:W4:Y:S01]  /*27d40*/  LDL.LU.64 R150, [R1+0xf30] ;  /* 0x000f300001967983 */ /* 0x010f220000300a00 */
[----:B-1----:R-:W-:-:S03]  /*27d50*/  IMAD.MOV.U32 R0, RZ, RZ, R121 ;  /* 0x000000ffff007224 */ /* 0x002fc600078e0079 */
[----:B------:R-:W-:Y:S04]  /*27d60*/  STL [R1+0xbcc], R122 ;  /* 0x000bcc7a01007387 */ /* 0x000fe80000100800 */
[----:B------:R1:W-:Y:S02]  /*27d70*/  STL [R1+0xbc0], R0 ;  /* 0x000bc00001007387 */ /* 0x0003e40000100800 */
[----:B-1----:R-:W-:Y:S02]  /*27d80*/  MOV R0, R123 ;  /* 0x0000007b00007202 */ /* 0x002fe40000000f00 */
[----:B------:R-:W-:Y:S04]  /*27d90*/  STL [R1+0xbd4], R124 ;  /* 0x000bd47c01007387 */ /* 0x000fe80000100800 */
[----:B------:R1:W-:Y:S04]  /*27da0*/  STL [R1+0xbc8], R0 ;  /* 0x000bc80001007387 */ /* 0x0003e80000100800 */
[----:B------:R-:W-:Y:S01]  /*27db0*/  STL [R1+0xbdc], R126 ;  /* 0x000bdc7e01007387 */ /* 0x000fe20000100800 */
[----:B-1----:R-:W-:-:S05]  /*27dc0*/  IMAD.MOV.U32 R0, RZ, RZ, R125 ;  /* 0x000000ffff007224 */ /* 0x002fca00078e007d */
[----:B------:R1:W-:Y:S04]  /*27dd0*/  STL [R1+0xbd0], R0 ;  /* 0x000bd00001007387 */ /* 0x0003e80000100800 */
[----:B------:R-:W-:Y:S01]  /*27de0*/  STL [R1+0xbe4], R128 ;  /* 0x000be48001007387 */ /* 0x000fe20000100800 */
[----:B-1----:R-:W-:-:S05]  /*27df0*/  IMAD.MOV.U32 R0, RZ, RZ, R127 ;  /* 0x000000ffff007224 */ /* 0x002fca00078e007f */
[----:B------:R1:W-:Y:S04]  /*27e00*/  STL [R1+0xbd8], R0 ;  /* 0x000bd80001007387 */ /* 0x0003e80000100800 */
[----:B------:R-:W-:Y:S01]  /*27e10*/  STL [R1+0xbec], R130 ;  /* 0x000bec8201007387 */ /* 0x000fe20000100800 */
[----:B-1----:R-:W-:-:S05]  /*27e20*/  IMAD.MOV.U32 R0, RZ, RZ, R129 ;  /* 0x000000ffff007224 */ /* 0x002fca00078e0081 */
[----:B------:R1:W-:Y:S02]  /*27e30*/  STL [R1+0xbe0], R0 ;  /* 0x000be00001007387 */ /* 0x0003e40000100800 */
[----:B-1----:R-:W-:Y:S02]  /*27e40*/  IMAD.MOV.U32 R0, RZ, RZ, R131 ;  /* 0x000000ffff007224 */ /* 0x002fe400078e0083 */
[----:B--2---:R-:W-:Y:S04]  /*27e50*/  STL [R1+0xbf4], R132 ;  /* 0x000bf48401007387 */ /* 0x004fe80000100800 */
        /* <DEDUP_REMOVED lines=11> */
[----:B---3--:R-:W-:Y:S04]  /*27f10*/  STL [R1+0xc14], R140 ;  /* 0x000c148c01007387 */ /* 0x008fe80000100800 */
[----:B------:R1:W-:Y:S04]  /*27f20*/  STL [R1+0xc08], R0 ;  /* 0x000c080001007387 */ /* 0x0003e80000100800 */
[----:B------:R-:W-:Y:S01]  /*27f30*/  STL [R1+0xc1c], R142 ;  /* 0x000c1c8e01007387 */ /* 0x000fe20000100800 */
[----:B-1----:R-:W-:-:S05]  /*27f40*/  MOV R0, R141 ;  /* 0x0000008d00007202 */ /* 0x002fca0000000f00 */
        /* <DEDUP_REMOVED lines=10> */
[----:B-1----:R-:W-:-:S05]  /*27ff0*/  IMAD.MOV.U32 R0, RZ, RZ, R149 ;  /* 0x000000ffff007224 */ /* 0x002fca00078e0095 */
[----:B------:R1:W-:Y:S04]  /*28000*/  STL [R1+0xc30], R0 ;  /* 0x000c300001007387 */ /* 0x0003e80000100800 */
[----:B----4-:R-:W-:Y:S01]  /*28010*/  STL [R1+0xc3c], R150 ;  /* 0x000c3c9601007387 */ /* 0x010fe20000100800 */
[----:B-1----:R-:W-:-:S05]  /*28020*/  IMAD.MOV.U32 R0, RZ, RZ, R151 ;  /* 0x000000ffff007224 */ /* 0x002fca00078e0097 */
[----:B------:R1:W-:Y:S04]  /*28030*/  STL [R1+0xc38], R0 ;  /* 0x000c380001007387 */ /* 0x0003e80000100800 */
[----:B------:R2:W-:Y:S04]  /*28040*/  STL [R1], RZ ;  /* 0x000000ff01007387 */ /* 0x0005e80000100800 */
        /* <DEDUP_REMOVED lines=105> */
[----:B------:R-:W-:-:S03]  /*286e0*/  SHF.R.S32.HI R6, RZ, 0x1f, R12 ;  /* 0x0000001fff067819 */ /* 0x000fc6000001140c */
[----:B------:R2:W-:Y:S04]  /*286f0*/  STL [R1+0x1a8], RZ ;  /* 0x0001a8ff01007387 */ /* 0x0005e80000100800 */
[----:B------:R2:W-:Y:S04]  /*28700*/  STL [R1+0x1ac], RZ ;  /* 0x0001acff01007387 */ /* 0x0005e80000100800 */
[----:B------:R2:W-:Y:S04]  /*28710*/  STL [R1+0x1b0], RZ ;  /* 0x0001b0ff01007387 */ /* 0x0005e80000100800 */
[----:B------:R2:W-:Y:S01]  /*28720*/  STL [R1+0x1b4], RZ ;  /* 0x0001b4ff01007387 */ /* 0x0005e20000100800 */
[----:B------:R-:W-:-:S03]  /*28730*/  LEA.HI R6, R6, R12, RZ, 0x7 ;  /* 0x0000000c06067211 */ /* 0x000fc600078f38ff */
[----:B------:R2:W-:Y:S04]  /*28740*/  STL [R1+0x1b8], RZ ;  /* 0x0001b8ff01007387 */ /* 0x0005e80000100800 */
[----:B------:R2:W-:Y:S04]  /*28750*/  STL [R1+0x1bc], RZ ;  /* 0x0001bcff01007387 */ /* 0x0005e80000100800 */
[----:B------:R2:W-:Y:S04]  /*28760*/  STL [R1+0x1c0], RZ ;  /* 0x0001c0ff01007387 */ /* 0x0005e80000100800 */
[----:B------:R2:W-:Y:S01]  /*28770*/  STL [R1+0x1c4], RZ ;  /* 0x0001c4ff01007387 */ /* 0x0005e20000100800 */
[----:B------:R-:W-:-:S03]  /*28780*/  SHF.R.S32.HI R6, RZ, 0x7, R6 ;  /* 0x00000007ff067819 */ /* 0x000fc60000011406 */
[----:B------:R2:W-:Y:S01]  /*28790*/  STL [R1+0x1c8], RZ ;  /* 0x0001c8ff01007387 */ /* 0x0005e20000100800 */
[----:B------:R-:W-:-:S03]  /*287a0*/  UMOV UR4, 0x1 ;  /* 0x0000000100047882 */ /* 0x000fc60000000000 */
[----:B------:R2:W-:Y:S04]  /*287b0*/  STL [R1+0x1cc], RZ ;  /* 0x0001ccff01007387 */ /* 0x0005e80000100800 */
[----:B------:R2:W-:Y:S01]  /*287c0*/  STL [R1+0x1d0], RZ ;  /* 0x0001d0ff01007387 */ /* 0x0005e20000100800 */
[----:B------:R-:W-:-:S03]  /*287d0*/  IMAD.U32 R5, RZ, RZ, UR4 ;  /* 0x00000004ff057e24 */ /* 0x000fc6000f8e00ff */
[----:B------:R2:W-:Y:S01]  /*287e0*/  STL [R1+0x1d4], RZ ;  /* 0x0001d4ff01007387 */ /* 0x0005e20000100800 */
[----:B------:R-:W-:-:S03]  /*287f0*/  UMOV UR4, 0xffffffff ;  /* 0xffffffff00047882 */ /* 0x000fc60000000000 */
[----:B------:R2:W-:Y:S01]  /*28800*/  STL [R1+0x1d8], RZ ;  /* 0x0001d8ff01007387 */ /* 0x0005e20000100800 */
[----:B------:R-:W-:-:S03]  /*28810*/  VIADD R8, R6, 0xfffffffe ;  /* 0xfffffffe06087836 */ /* 0x000fc60000000000 */
[----:B------:R2:W-:Y:S01]  /*28820*/  STL [R1+0x1dc], RZ ;  /* 0x0001dcff01007387 */ /* 0x0005e20000100800 */
[----:B------:R-:W-:-:S03]  /*28830*/  IMAD.U32 R6, RZ, RZ, UR4 ;  /* 0x00000004ff067e24 */ /* 0x000fc6000f8e00ff */
        /* <DEDUP_REMOVED lines=8> */
[----:B------:R2:W-:Y:S01]  /*288c0*/  STL [R1+0xc40], R6 ;  /* 0x000c400601007387 */ /* 0x0005e20000100800 */
[----:B------:R-:W-:-:S02]  /*288d0*/  SHF.R.S32.HI R3, RZ, 0x1f, R4 ;  /* 0x0000001fff037819 */ /* 0x000fc40000011404 */
[----:B-1----:R-:W-:Y:S02]  /*288e0*/  SHF.R.S32.HI R0, RZ, 0x1f, R2 ;  /* 0x0000001fff007819 */ /* 0x002fe40000011402 */
[----:B------:R-:W-:Y:S02]  /*288f0*/  CS2R R24, SRZ ;  /* 0x0000000000187805 */ /* 0x000fe4000001ff00 */
[C---:B------:R-:W-:Y:S01]  /*28900*/  SHF.L.U64.HI R3, R4.reuse, 0x2, R3 ;  /* 0x0000000204037819 */ /* 0x040fe20000010203 */
[----:B------:R-:W-:Y:S01]  /*28910*/  IMAD.SHL.U32 R4, R4, 0x4, RZ ;  /* 0x0000000404047824 */ /* 0x000fe200078e00ff */
[C---:B------:R-:W-:Y:S01]  /*28920*/  SHF.L.U64.HI R0, R2.reuse, 0x2, R0 ;  /* 0x0000000202007819 */ /* 0x040fe20000010200 */
[----:B------:R-:W-:Y:S01]  /*28930*/  IMAD.SHL.U32 R2, R2, 0x4, RZ ;  /* 0x0000000402027824 */ /* 0x000fe200078e00ff */
[----:B------:R-:W-:Y:S02]  /*28940*/  MOV R12, RZ ;  /* 0x000000ff000c7202 */ /* 0x000fe40000000f00 */
        /* <DEDUP_REMOVED lines=62> */
[----:B--2---:R-:W-:-:S07]  /*28d30*/  CS2R R150, SRZ ;  /* 0x0000000000967805 */ /* 0x004fce000001ff00 */
.L_x_1:
[----:B------:R-:W2:Y:S01]  /*28d40*/  LDL.LU R8, [R1+0xc40] ;  /* 0x000c400001087983 */ /* 0x000ea20000300800 */
[----:B------:R-:W-:-:S04]  /*28d50*/  DEPBAR.LE SB0, 0x2 ;  /* 0x000080800000791a */ /* 0x000fc80000000000 */
[----:B------:R-:W3:Y:S04]  /*28d60*/  LDL R6, [R1+0xc48] ;  /* 0x000c480001067983 */ /* 0x000ee80000100800 */
[----:B------:R-:W-:Y:S04]  /*28d70*/  STL.64 [R1+0x1740], R250 ;  /* 0x001740fa01007387 */ /* 0x000fe80000100a00 */
        /* <DEDUP_REMOVED lines=49> */
[----:B-----5:R-:W-:Y:S04]  /*29090*/  STL.64 [R1+0x15b0], R150 ;  /* 0x0015b09601007387 */ /* 0x020fe80000100a00 */
        /* <DEDUP_REMOVED lines=12> */
[----:B------:R1:W-:Y:S04]  /*29160*/  STL.64 [R1+0x1548], R124 ;  /* 0x0015487c01007387 */ /* 0x0003e80000100a00 */
[----:B-1----:R-:W4:Y:S04]  /*29170*/  LDL.LU.64 R124, [R1] ;  /* 0x00000000017c7983 */ /* 0x002f280000300a00 */
        /* <DEDUP_REMOVED lines=63> */
[----:B--2---:R-:W-:Y:S01]  /*29570*/  R2UR UR4, R8 ;  /* 0x00000000080472ca */ /* 0x004fe200000e0000 */
[----:B------:R-:W-:Y:S01]  /*29580*/  UMOV UR7, 0x40000040 ;  /* 0x4000004000077882 */ /* 0x000fe20000000000 */
[----:B---3--:R-:W-:Y:S01]  /*29590*/  R2UR UR20, R6 ;  /* 0x00000000061472ca */ /* 0x008fe200000e0000 */
[----:B------:R-:W-:Y:S08]  /*295a0*/  BAR.SYNC.DEFER_BLOCKING 0x0 ;  /* 0x0000000000007b1d */ /* 0x000ff00000010000 */
[----:B------:R-:W1:Y:S01]  /*295b0*/  LDC R8, c[0x0][0x230] ;  /* 0x00008c00ff087b82 */ /* 0x000e620000000800 */
[----:B-----5:R2:W-:Y:S01]  /*295c0*/  STL [R1+0x152c], R7 ;  /* 0x00152c0701007387 */ /* 0x0205e20000100800 */
[----:B------:R-:W-:-:S04]  /*295d0*/  UIADD3 UR4, UR4, 0x1, URZ ;  /* 0x0000000104047890 */ /* 0x000fc8000fffe03f */
[----:B------:R-:W-:-:S04]  /*295e0*/  UISETP.GT.AND UP0, UPT, UR4, 0x2, UPT ;  /* 0x000000020400788c */ /* 0x000fc8000bf04270 */
[----:B------:R-:W-:Y:S01]  /*295f0*/  USEL UR5, UR4, URZ, !UP0 ;  /* 0x0000003f04057287 */ /* 0x000fe2000c000000 */
[----:B--2---:R-:W2:Y:S03]  /*29600*/  LDC R7, c[0x0][0x230] ;  /* 0x00008c00ff077b82 */ /* 0x004ea60000000800 */
[----:B------:R-:W-:Y:S02]  /*29610*/  ULEA UR4, UR5, UR20, 0x10 ;  /* 0x0000001405047291 */ /* 0x000fe4000f8e803f */
[----:B------:R-:W-:Y:S01]  /*29620*/  IMAD.U32 R6, RZ, RZ, UR5 ;  /* 0x00000005ff067e24 */ /* 0x000fe2000f8e00ff */
[----:B------:R-:W-:Y:S02]  /*29630*/  ULEA UR5, UR5, UR20, 0x11 ;  /* 0x0000001405057291 */ /* 0x000fe4000f8e883f */
[----:B------:R-:W-:Y:S02]  /*29640*/  UIADD3 UR4, UR4, 0x60000, URZ ;  /* 0x0006000004047890 */ /* 0x000fe4000fffe03f */
[----:B------:R-:W-:Y:S01]  /*29650*/  USHF.R.U32.HI UR5, URZ, 0x4, UR5 ;  /* 0x000000043f057899 */ /* 0x000fe20008011605 */
[----:B------:R-:W-:Y:S01]  /*29660*/  STL [R1+0xc40], R6 ;  /* 0x000c400601007387 */ /* 0x000fe20000100800 */
[----:B------:R-:W-:-:S02]  /*29670*/  USHF.R.U32.HI UR4, URZ, 0x4, UR4 ;  /* 0x000000043f047899 */ /* 0x000fc40008011604 */
[----:B------:R-:W-:Y:S02]  /*29680*/  USGXT.U32 UR6, UR5, 0xe ;  /* 0x0000000e0506789a */ /* 0x000fe40008000000 */
[----:B------:R-:W-:Y:S01]  /*29690*/  USGXT.U32 UR8, UR4, 0xe ;  /* 0x0000000e0408789a */ /* 0x000fe20008000000 */
[----:B------:R-:W-:Y:S01]  /*296a0*/  UMOV UR5, 0x40000040 ;  /* 0x4000004000057882 */ /* 0x000fe20000000000 */
[----:B------:R-:W-:-:S05]  /*296b0*/  UIADD3 UR10, UP1, UR6, 0x2, URZ ;  /* 0x00000002060a7890 */ /* 0x000fca000ff3e03f */
[----:B------:R-:W-:Y:S01]  /*296c0*/  UMOV UR4, UR8 ;  /* 0x0000000800047c82 */ /* 0x000fe20008000000 */
[----:B------:R-:W-:Y:S01]  /*296d0*/  UIADD3 UR8, UP0, UR8, 0x2, URZ ;  /* 0x0000000208087890 */ /* 0x000fe2000ff1e03f */
[----:B----4-:R-:W-:-:S06]  /*296e0*/  WARPGROUP.ARRIVE ;  /* 0x00000000000079c5 */ /* 0x010fcc0000000000 */
[----:B------:R-:W-:Y:S01]  /*296f0*/  HGMMA.64x256x8.F32.TF32 R124, gdesc[UR4], R124, gsb0 ;  /* 0x07e00000047c79f0 */ /* 0x000fe2000800287c */
[----:B------:R-:W-:Y:S01]  /*29700*/  UMOV UR4, URZ ;  /* 0x0000003f00047c82 */ /* 0x000fe20008000000 */
[----:B------:R-:W-:Y:S01]  /*29710*/  UMOV UR5, URZ ;  /* 0x0000003f00057c82 */ /* 0x000fe20008000000 */
[----:B------:R-:W-:Y:S02]  /*29720*/  UIADD3.X UR9, UR4, 0x40000040, URZ, UP0, !UPT ;  /* 0x4000004004097890 */ /* 0x000fe400087fe43f */
[----:B------:R-:W-:Y:S02]  /*29730*/  UIADD3.X UR11, UR5, 0x40000040, URZ, UP1, !UPT ;  /* 0x40000040050b7890 */ /* 0x000fe40008ffe43f */
[----:B------:R-:W-:Y:S02]  /*29740*/  UIADD3.64 UR12, UR8, 0x2, URZ ;  /* 0x00000002080c7897 */ /* 0x000fe4000fffe03f */
[----:B------:R-:W-:Y:S02]  /*29750*/  UIADD3.64 UR14, UR10, 0x2, URZ ;  /* 0x000000020a0e7897 */ /* 0x000fe4000fffe03f */
[----:B------:R-:W-:-:S02]  /*29760*/  UIADD3.64 UR18, UR10, 0x7fe, URZ ;  /* 0x000007fe0a127897 */ /* 0x000fc4000fffe03f */
[----:B------:R-:W-:Y:S02]  /*29770*/  UIADD3.64 UR16, UR8, 0x3fe, URZ ;  /* 0x000003fe08107897 */ /* 0x000fe4000fffe03f */
[----:B------:R-:W-:Y:S02]  /*29780*/  UIADD3.64 UR22, UR10, 0x802, URZ ;  /* 0x000008020a167897 */ /* 0x000fe4000fffe03f */
[----:B------:R-:W-:Y:S01]  /*29790*/  UIADD3.64 UR26, UR10, 0x804, URZ ;  /* 0x000008040a1a7897 */ /* 0x000fe2000fffe03f */
[----:B------:R-:W-:Y:S01]  /*297a0*/  UMOV UR4, UR18 ;  /* 0x0000001200047c82 */ /* 0x000fe20008000000 */
[----:B------:R-:W-:Y:S01]  /*297b0*/  UMOV UR5, UR19 ;  /* 0x0000001300057c82 */ /* 0x000fe20008000000 */
[----:B------:R-:W-:Y:S02]  /*297c0*/  UIADD3.64 UR24, UR8, 0x404, URZ ;  /* 0x0000040408187897 */ /* 0x000fe4000fffe03f */
[----:B------:R-:W-:Y:S02]  /*297d0*/  UIADD3.64 UR30, UR10, 0xffe, URZ ;  /* 0x00000ffe0a1e7897 */ /* 0x000fe4000fffe03f */
[----:B------:R-:W-:-:S02]  /*297e0*/  UIADD3.64 UR28, UR8, 0x7fe, URZ ;  /* 0x000007fe081c7897 */ /* 0x000fc4000fffe03f */
[----:B------:R-:W-:Y:S02]  /*297f0*/  UIADD3.64 UR34, UR10, 0x1000, URZ ;  /* 0x000010000a227897 */ /* 0x000fe4000fffe03f */
[----:B------:R-:W-:Y:S02]  /*29800*/  UIADD3.64 UR32, UR8, 0x800, URZ ;  /* 0x0000080008207897 */ /* 0x000fe4000fffe03f */
[----:B------:R-:W-:Y:S02]  /*29810*/  UIADD3.64 UR38, UR10, 0x1002, URZ ;  /* 0x000010020a267897 */ /* 0x000fe4000fffe03f */
        /* <DEDUP_REMOVED lines=10> */
[----:B------:R-:W-:Y:S01]  /*298c0*/  UIADD3.64 UR56, UR8, 0xc04, URZ ;  /* 0x00000c0408387897 */ /* 0x000fe2000fffe03f */
[----:B------:R-:W-:Y:S02]  /*298d0*/  WARPGROUP.DEPBAR.LE gsb0, 0x0 ;  /* 0x00008000000079c5 */ /* 0x000fe40000010000 */
[----:B------:R-:W-:-:S06]  /*298e0*/  WARPGROUP.ARRIVE ;  /* 0x00000000000079c5 */ /* 0x000fcc0000000000 */
[----:B------:R-:W-:Y:S03]  /*298f0*/  HGMMA.64x256x8.F32.TF32 R124, gdesc[UR8], R124, gsb0 ;  /* 0x07e00000087c79f0 */ /* 0x000fe6000800287c */
[----:B------:R-:W-:Y:S02]  /*29900*/  WARPGROUP.DEPBAR.LE gsb0, 0x0 ;  /* 0x00008000000079c5 */ /* 0x000fe40000010000 */
[----:B------:R-:W-:-:S15]  /*29910*/  WARPGROUP.ARRIVE ;  /* 0x00000000000079c5 */ /* 0x000fde0000000000 */
[----:B------:R-:W-:-:S08]  /*29920*/  NOP ;  /* 0x0000000000007918 */ /* 0x000fd00000000000 */
[----:B------:R-:W-:Y:S01]  /*29930*/  HGMMA.64x256x8.F32.TF32 R124, gdesc[UR12], R124, gsb0 ;  /* 0x07e000000c7c79f0 */ /* 0x000fe2000800287c */
[----:B------:R-:W-:Y:S02]  /*29940*/  UIADD3.64 UR14, UR10, 0x4, URZ ;  /* 0x000000040a0e7897 */ /* 0x000fe4000fffe03f */
[----:B------:R-:W-:Y:S01]  /*29950*/  UIADD3.64 UR12, UR8, 0x4, URZ ;  /* 0x00000004080c7897 */ /* 0x000fe2000fffe03f */
[----:B------:R-:W-:Y:S02]  /*29960*/  WARPGROUP.DEPBAR.LE gsb0, 0x0 ;  /* 0x00008000000079c5 */ /* 0x000fe40000010000 */
[----:B------:R-:W-:-:S15]  /*29970*/  WARPGROUP.ARRIVE ;  /* 0x00000000000079c5 */ /* 0x000fde0000000000 */
[----:B------:R-:W-:-:S07]  /*29980*/  NOP ;  /* 0x0000000000007918 */ /* 0x000fce0000000000 */
        /* <DEDUP_REMOVED lines=10> */
[----:B------:R-:W-:Y:S01]  /*29a30*/  HGMMA.64x256x8.F32.TF32 R124, gdesc[UR16], R124, gsb0 ;  /* 0x07e00000107c79f0 */ /* 0x000fe2000800287c */
[----:B------:R-:W-:Y:S01]  /*29a40*/  UMOV UR17, UR20 ;  /* 0x0000001400117c82 */ /* 0x000fe20008000000 */
[----:B------:R-:W-:Y:S01]  /*29a50*/  UIADD3.64 UR20, UR8, 0x402, URZ ;  /* 0x0000040208147897 */ /* 0x000fe2000fffe03f */
[----:B------:R-:W-:Y:S02]  /*29a60*/  WARPGROUP.DEPBAR.LE gsb0, 0x0 ;  /* 0x00008000000079c5 */ /* 0x000fe40000010000 */
[----:B------:R-:W-:-:S15]  /*29a70*/  WARPGROUP.ARRIVE ;  /* 0x00000000000079c5 */ /* 0x000fde0000000000 */
[----:B------:R-:W-:-:S08]  /*29a80*/  NOP ;  /* 0x0000000000007918 */ /* 0x000fd00000000000 */
[----:B------:R-:W-:Y:S01]  /*29a90*/  HGMMA.64x256x8.F32.TF32 R124, gdesc[UR20], R124, gsb0 ;  /* 0x07e00000147c79f0 */ /* 0x000fe2000800287c */
[----:B------:R-:W-:Y:S01]  /*29aa0*/  UMOV UR20, UR4 ;  /* 0x0000000400147c82 */ /* 0x000fe20008000000 */
[----:B------:R-:W-:Y:S01]  /*29ab0*/  UMOV UR21, UR5 ;  /* 0x0000000500157c82 */ /* 0x000fe20008000000 */
[----:B------:R-:W-:Y:S02]  /*29ac0*/  WARPGROUP.DEPBAR.LE gsb0, 0x0 ;  /* 0x00008000000079c5 */ /* 0x000fe40000010000 */
[----:B------:R-:W-:-:S15]  /*29ad0*/  WARPGROUP.ARRIVE ;  /* 0x00000000000079c5 */ /* 0x000fde0000000000 */
[----:B------:R-:W-:-:S08]  /*29ae0*/  NOP ;  /* 0x0000000000007918 */ /* 0x000fd00000000000 */
[----:B------:R-:W-:Y:S03]  /*29af0*/  HGMMA.64x256x8.F32.TF32 R124, gdesc[UR24], R124, gsb0 ;  /* 0x07e00000187c79f0 */ /* 0x000fe6000800287c */
        /* <DEDUP_REMOVED lines=33> */
[----:B------:R-:W-:Y:S04]  /*29d10*/  STL.64 [R1], R124 ;  /* 0x0000007c01007387 */ /* 0x000fe80000100a00 */
        /* <DEDUP_REMOVED lines=63> */
[----:B---3--:R-:W3:Y:S04]  /*2a110*/  LDL.LU.64 R250, [R1+0x1740] ;  /* 0x0017400001fa7983 */ /* 0x008ee80000300a00 */
[----:B------:R-:W4:Y:S04]  /*2a120*/  LDL.LU.64 R248, [R1+0x1738] ;  /* 0x0017380001f87983 */ /* 0x000f280000300a00 */
[----:B------:R-:W3:Y:S04]  /*2a130*/  LDL.LU.64 R246, [R1+0x1730] ;  /* 0x0017300001f67983 */ /* 0x000ee80000300a00 */
        /* <DEDUP_REMOVED lines=47> */
[----:B------:R-:W3:Y:S04]  /*2a430*/  LDL.LU.64 R150, [R1+0x15b0] ;  /* 0x0015b00001967983 */ /* 0x000ee80000300a00 */
        /* <DEDUP_REMOVED lines=12> */
[----:B------:R-:W3:Y:S01]  /*2a500*/  LDL.LU.64 R124, [R1+0x1548] ;  /* 0x00154800017c7983 */ /* 0x000ee20000300a00 */
[----:B------:R-:W-:Y:S01]  /*2a510*/  UIADD3.64 UR4, UR8, 0x1fe, URZ ;  /* 0x000001fe08047897 */ /* 0x000fe2000fffe03f */
[----:B-1----:R-:W-:Y:S01]  /*2a520*/  VIADD R8, R8, 0x7f ;  /* 0x0000007f08087836 */ /* 0x002fe20000000000 */
[----:B------:R-:W-:Y:S01]  /*2a530*/  UIADD3.64 UR12, UR10, 0x2, URZ ;  /* 0x000000020a0c7897 */ /* 0x000fe2000fffe03f */
[----:B--2---:R-:W-:Y:S01]  /*2a540*/  VIADD R7, R7, 0xffffff00 ;  /* 0xffffff0007077836 */ /* 0x004fe20000000000 */
[----:B------:R-:W-:-:S02]  /*2a550*/  UIADD3.64 UR24, UR8, 0x604, URZ ;  /* 0x0000060408187897 */ /* 0x000fc4000fffe03f */
[----:B------:R-:W-:Y:S01]  /*2a560*/  UIADD3.64 UR28, UR8, 0x9fe, URZ ;  /* 0x000009fe081c7897 */ /* 0x000fe2000fffe03f */
[----:B------:R-:W-:Y:S01]  /*2a570*/  SHF.R.S32.HI R6, RZ, 0x1f, R8 ;  /* 0x0000001fff067819 */ /* 0x000fe20000011408 */
[----:B------:R-:W-:Y:S02]  /*2a580*/  UIADD3.64 UR32, UR8, 0xa00, URZ ;  /* 0x00000a0008207897 */ /* 0x000fe4000fffe03f */
[----:B------:R-:W-:Y:S01]  /*2a590*/  UIADD3.64 UR36, UR8, 0xa02, URZ ;  /* 0x00000a0208247897 */ /* 0x000fe2000fffe03f */
[----:B------:R-:W-:Y:S01]  /*2a5a0*/  LEA.HI R6, R6, R8, RZ, 0x7 ;  /* 0x0000000806067211 */ /* 0x000fe200078f38ff */
[----:B------:R-:W-:Y:S02]  /*2a5b0*/  UIADD3.64 UR40, UR8, 0xa04, URZ ;  /* 0x00000a0408287897 */ /* 0x000fe4000fffe03f */
[----:B------:R-:W-:Y:S01]  /*2a5c0*/  UIADD3.64 UR44, UR8, 0xdfe, URZ ;  /* 0x00000dfe082c7897 */ /* 0x000fe2000fffe03f */
[----:B------:R-:W-:Y:S01]  /*2a5d0*/  SHF.R.S32.HI R6, RZ, 0x7, R6 ;  /* 0x00000007ff067819 */ /* 0x000fe20000011406 */
[----:B------:R-:W-:-:S02]  /*2a5e0*/  UIADD3.64 UR48, UR8, 0xe00, URZ ;  /* 0x00000e0008307897 */ /* 0x000fc4000fffe03f */
[----:B------:R-:W-:Y:S02]  /*2a5f0*/  UIADD3.64 UR52, UR8, 0xe02, URZ ;  /* 0x00000e0208347897 */ /* 0x000fe4000fffe03f */
[----:B------:R-:W-:Y:S01]  /*2a600*/  UIADD3.64 UR56, UR8, 0xe04, URZ ;  /* 0x00000e0408387897 */ /* 0x000fe2000fffe03f */
[----:B------:R-:W-:-:S05]  /*2a610*/  VIADD R6, R6, 0xfffffffe ;  /* 0xfffffffe06067836 */ /* 0x000fca0000000000 */
[----:B------:R-:W-:Y:S01]  /*2a620*/  ISETP.GE.AND P0, PT, R12, R6, PT ;  /* 0x000000060c00720c */ /* 0x000fe20003f06270 */
[----:B---3--:R-:W-:-:S06]  /*2a630*/  WARPGROUP.ARRIVE ;  /* 0x00000000000079c5 */ /* 0x008fcc0000000000 */
[----:B------:R-:W-:Y:S01]  /*2a640*/  HGMMA.64x256x8.F32.TF32 R24, gdesc[UR4], R24, gsb0 ;  /* 0x07e00000041879f0 */ /* 0x000fe20008002818 */
[----:B------:R-:W-:Y:S01]  /*2a650*/  UIADD3.64 UR4, UR8, 0x200, URZ ;  /* 0x0000020008047897 */ /* 0x000fe2000fffe03f */
[----:B------:R-:W-:Y:S01]  /*2a660*/  UMOV UR6, UR10 ;  /* 0x0000000a00067c82 */ /* 0x000fe20008000000 */
[----:B------:R-:W-:Y:S01]  /*2a670*/  UMOV UR7, UR11 ;  /* 0x0000000b00077c82 */ /* 0x000fe20008000000 */
[----:B------:R-:W-:Y:S01]  /*2a680*/  UMOV UR11, UR17 ;  /* 0x00000011000b7c82 */ /* 0x000fe20008000000 */
[----:B------:R-:W-:Y:S01]  /*2a690*/  UIADD3.64 UR16, UR8, 0x600, URZ ;  /* 0x0000060008107897 */ /* 0x000fe2000fffe03f */
[----:B------:R-:W-:Y:S01]  /*2a6a0*/  R2UR UR10, R5 ;  /* 0x00000000050a72ca */ /* 0x000fe200000e0000 */
[----:B------:R-:W-:Y:S01]  /*2a6b0*/  IMAD R5, R12, -0x80, R7 ;  /* 0xffffff800c057824 */ /* 0x000fe200078e0207 */
[----:B------:R-:W-:Y:S01]  /*2a6c0*/  IADD3 R14, P3, R14, R4, RZ ;  /* 0x000000040e0e7210 */ /* 0x000fe20007f7e0ff */
[----:B------:R-:W2:Y:S03]  /*2a6d0*/  LDL.LU R7, [R1+0x25c] ;  /* 0x00025c0001077983 */ /* 0x000ea60000300800 */
[----:B------:R-:W-:Y:S01]  /*2a6e0*/  ISETP.GT.AND P1, PT, R5, RZ, PT ;  /* 0x000000ff0500720c */ /* 0x000fe20003f24270 */
[----:B------:R-:W-:-:S02]  /*2a6f0*/  WARPGROUP.DEPBAR.LE gsb0, 0x0 ;  /* 0x00008000000079c5 */ /* 0x000fc40000010000 */
[----:B------:R-:W-:-:S13]  /*2a700*/  WARPGROUP.ARRIVE ;  /* 0x00000000000079c5 */ /* 0x000fda0000000000 */
[----:B------:R-:W-:Y:S01]  /*2a710*/  HGMMA.64x256x8.F32.TF32 R24, gdesc[UR4], R24, gsb0 ;  /* 0x07e00000041879f0 */ /* 0x000fe20008002818 */
[----:B------:R-:W-:Y:S01]  /*2a720*/  UIADD3.64 UR4, UR8, 0x202, URZ ;  /* 0x0000020208047897 */ /* 0x000fe2000fffe03f */
[----:B------:R-:W-:Y:S01]  /*2a730*/  UMOV UR6, UR12 ;  /* 0x0000000c00067c82 */ /* 0x000fe20008000000 */
[----:B------:R-:W-:Y:S01]  /*2a740*/  UMOV UR7, UR13 ;  /* 0x0000000d00077c82 */ /* 0x000fe20008000000 */
[----:B------:R-:W-:Y:S01]  /*2a750*/  UIADD3.64 UR12, UR8, 0x204, URZ ;  /* 0x00000204080c7897 */ /* 0x000fe2000fffe03f */
[----:B------:R-:W-:Y:S02]  /*2a760*/  WARPGROUP.DEPBAR.LE gsb0, 0x0 ;  /* 0x00008000000079c5 */ /* 0x000fe40000010000 */
[----:B------:R-:W-:-:S15]  /*2a770*/  WARPGROUP.ARRIVE ;  /* 0x00000000000079c5 */ /* 0x000fde0000000000 */
[----:B------:R-:W-:-:S06]  /*2a780*/  NOP ;  /* 0x0000000000007918 */ /* 0x000fcc0000000000 */
        /* <DEDUP_REMOVED lines=52> */
[----:B------:R-:W-:Y:S01]  /*2aad0*/  HGMMA.64x256x8.F32.TF32 R24, gdesc[UR52], R24, gsb0 ;  /* 0x07e00000341879f0 */ /* 0x000fe20008002818 */
[----:B------:R-:W-:Y:S01]  /*2aae0*/  SEL R6, RZ, 0x4, !P1 ;  /* 0x00000004ff067807 */ /* 0x000fe20004800000 */
[----:B------:R-:W-:Y:S01]  /*2aaf0*/  UIADD3 UR4, UR10, 0x1, URZ ;  /* 0x000000010a047890 */ /* 0x000fe2000fffe03f */
[----:B------:R-:W-:Y:S02]  /*2ab00*/  ISETP.GT.AND P1, PT, R5, 0x1, PT ;  /* 0x000000010500780c */ /* 0x000fe40003f24270 */
[----:B------:R-:W-:Y:S01]  /*2ab10*/  SEL R6, R6, RZ, !P0 ;  /* 0x000000ff06067207 */ /* 0x000fe20004000000 */
[----:B------:R-:W-:-:S03]  /*2ab20*/  UISETP.GT.AND UP0, UPT, UR4, 0x2, UPT ;  /* 0x000000020400788c */ /* 0x000fc6000bf04270 */
[----:B------:R-:W-:Y:S01]  /*2ab30*/  ISETP.NE.U32.AND P2, PT, R6, RZ, PT ;  /* 0x000000ff0600720c */ /* 0x000fe20003f45070 */
[----:B------:R-:W-:Y:S01]  /*2ab40*/  USEL UR4, UR4, URZ, !UP0 ;  /* 0x0000003f04047287 */ /* 0x000fe2000c000000 */
[----:B------:R-:W-:Y:S01]  /*2ab50*/  SEL R6, RZ, 0x4, !P1 ;  /* 0x00000004ff067807 */ /* 0x000fe20004800000 */
[----:B------:R-:W-:Y:S02]  /*2ab60*/  IMAD.X R13, R13, 0x1, R3, P3 ;  /* 0x000000010d0d7824 */ /* 0x000fe400018e0603 */
[----:B------:R-:W-:Y:S01]  /*2ab70*/  ULEA UR5, UR4, UR11, 0x10 ;  /* 0x0000000b04057291 */ /* 0x000fe2000f8e803f */
[----:B------:R-:W-:Y:S02]  /*2ab80*/  SEL R6, R6, RZ, !P0 ;  /* 0x000000ff06067207 */ /* 0x000fe40004000000 */
[----:B------:R-:W-:Y:S02]  /*2ab90*/  IADD3 R16, P4, R16, R4, RZ ;  /* 0x0000000410107210 */ /* 0x000fe40007f9e0ff */
[----:B------:R-:W-:Y:S01]  /*2aba0*/  ISETP.NE.U32.AND P1, PT, R6, RZ, PT ;  /* 0x000000ff0600720c */ /* 0x000fe20003f25070 */
[----:B------:R-:W-:Y:S01]  /*2abb0*/  IMAD.MOV.U32 R8, RZ, RZ, R14 ;  /* 0x000000ffff087224 */ /* 0x000fe200078e000e */
[----:B------:R-:W-:Y:S01]  /*2abc0*/  IADD3 R6, R10, UR5, RZ ;  /* 0x000000050a067c10 */ /* 0x000fe2000fffe0ff */
[----:B------:R-:W-:-:S02]  /*2abd0*/  IMAD.MOV.U32 R9, RZ, RZ, R13 ;  /* 0x000000ffff097224 */ /* 0x000fc400078e000d */
[----:B------:R-:W-:Y:S01]  /*2abe0*/  IMAD.X R15, R15, 0x1, R3, P4 ;  /* 0x000000010f0f7824 */ /* 0x000fe200020e0603 */
[-C--:B------:R-:W-:Y:S02]  /*2abf0*/  IADD3 R18, P3, R18, R4.reuse, RZ ;  /* 0x0000000412127210 */ /* 0x080fe40007f7e0ff */
[----:B------:R-:W-:-:S03]  /*2ac00*/  IADD3 R20, P4, R20, R4, RZ ;  /* 0x0000000414147210 */ /* 0x000fc60007f9e0ff */
[----:B------:R-:W-:Y:S01]  /*2ac10*/  IMAD.X R17, R17, 0x1, R3, P3 ;  /* 0x0000000111117824 */ /* 0x000fe200018e0603 */
[----:B------:R-:W-:Y:S02]  /*2ac20*/  WARPGROUP.DEPBAR.LE gsb0, 0x0 ;  /* 0x00008000000079c5 */ /* 0x000fe40000010000 */
[----:B------:R-:W-:-:S06]  /*2ac30*/  WARPGROUP.ARRIVE ;  /* 0x00000000000079c5 */ /* 0x000fcc0000000000 */
[----:B------:R-:W-:Y:S01]  /*2ac40*/  HGMMA.64x256x8.F32.TF32 R24, gdesc[UR56], R24, gsb0 ;  /* 0x07e00000381879f0 */ /* 0x000fe20008002818 */
[----:B------:R-:W-:Y:S01]  /*2ac50*/  IMAD.X R19, R19, 0x1, R3, P4 ;  /* 0x0000000113137824 */ /* 0x000fe200020e0603 */
[-C--:B------:R-:W-:Y:S02]  /*2ac60*/  IADD3 R206, P3, R206, R4.reuse, RZ ;  /* 0x00000004cece7210 */ /* 0x080fe40007f7e0ff */
[----:B----4-:R-:W-:-:S03]  /*2ac70*/  IADD3 R208, P4, R208, R4, RZ ;  /* 0x00000004d0d07210 */ /* 0x010fc60007f9e0ff */
[--C-:B------:R-:W-:Y:S02]  /*2ac80*/  IMAD.X R205, R205, 0x1, R3.reuse, P3 ;  /* 0x00000001cdcd7824 */ /* 0x100fe400018e0603 */
[----:B------:R-:W-:Y:S01]  /*2ac90*/  IMAD.X R207, R207, 0x1, R3, P4 ;  /* 0x00000001cfcf7824 */ /* 0x000fe200020e0603 */
[-C--:B------:R-:W-:Y:S01]  /*2aca0*/  IADD3 R210, P3, R210, R4.reuse, RZ ;  /* 0x00000004d2d27210 */ /* 0x080fe20007f7e0ff */
[----:B------:R1:W-:Y:S01]  /*2acb0*/  STL [R1+0x1534], R12 ;  /* 0x0015340c01007387 */ /* 0x0003e20000100800 */
[----:B------:R-:W-:-:S03]  /*2acc0*/  IADD3 R212, P4, R212, R4, RZ ;  /* 0x00000004d4d47210 */ /* 0x000fc60007f9e0ff */
[----:B------:R-:W-:Y:S01]  /*2acd0*/  IMAD.X R209, R209, 0x1, R3, P3 ;  /* 0x00000001d1d17824 */ /* 0x000fe200018e0603 */
[----:B------:R-:W-:Y:S01]  /*2ace0*/  IADD3.X R211, R211, R3, RZ, P4, !PT ;  /* 0x00000003d3d37210 */ /* 0x000fe200027fe4ff */
[----:B-1----:R-:W3:Y:S01]  /*2acf0*/  LDL.LU R12, [R1+0x258] ;  /* 0x00025800010c7983 */ /* 0x002ee20000300800 */
[----:B------:R-:W-:Y:S02]  /*2ad00*/  WARPGROUP.DEPBAR.LE gsb0, 0x0 ;  /* 0x00008000000079c5 */ /* 0x000fe40000010000 */
[----:B------:R-:W-:Y:S06]  /*2ad10*/  BAR.SYNC.DEFER_BLOCKING 0x0 ;  /* 0x0000000000007b1d */ /* 0x000fec0000010000 */
[----:B------:R-:W-:Y:S01]  /*2ad20*/  @!PT LDS RZ, [RZ] ;  /* 0x00000000fffff984 */ /* 0x000fe20000000800 */
[----:B------:R-:W-:Y:S01]  /*2ad30*/  @!PT LDS RZ, [RZ] ;  /* 0x00000000fffff984 */ /* 0x000fe20000000800 */
[----:B------:R-:W-:Y:S01]  /*2ad40*/  @!PT LDS RZ, [RZ] ;  /* 0x00000000fffff984 */ /* 0x000fe20000000800 */
[----:B------:R1:W-:Y:S02]  /*2ad50*/  LDGSTS.E [R6+0x60000], desc[UR60][R8.64], P2 ;  /* 0x6000000008067fae */ /* 0x0003e4000912187c */
[----:B-1----:R-:W-:-:S02]  /*2ad60*/  IMAD.MOV.U32 R8, RZ, RZ, R16 ;  /* 0x000000ffff087224 */ /* 0x002fc400078e0010 */
[----:B------:R-:W-:-:S05]  /*2ad70*/  IMAD.MOV.U32 R9, RZ, RZ, R15 ;  /* 0x000000ffff097224 */ /* 0x000fca00078e000f */
[----:B------:R1:W-:Y:S01]  /*2ad80*/  LDGSTS.E [R6+0x60004], desc[UR60][R8.64], P1 ;  /* 0x6000400008067fae */ /* 0x0003e2000892187c */
[----:B------:R-:W-:-:S04]  /*2ad90*/  ISETP.GT.AND P1, PT, R5, 0x2, PT ;  /* 0x000000020500780c */ /* 0x000fc80003f24270 */
[----:B-1----:R-:W-:Y:S02]  /*2ada0*/  SEL R8, RZ, 0x4, !P1 ;  /* 0x00000004ff087807 */ /* 0x002fe40004800000 */
[----:B------:R-:W-:Y:S02]  /*2adb0*/  ISETP.GT.AND P1, PT, R5, 0x3, PT ;  /* 0x000000030500780c */ /* 0x000fe40003f24270 */
[----:B------:R-:W-:-:S04]  /*2adc0*/  SEL R8, R8, RZ, !P0 ;  /* 0x000000ff08087207 */ /* 0x000fc80004000000 */
[----:B------:R-:W-:Y:S02]  /*2add0*/  ISETP.NE.U32.AND P2, PT, R8, RZ, PT ;  /* 0x000000ff0800720c */ /* 0x000fe40003f45070 */
[----:B------:R-:W-:-:S04]  /*2ade0*/  SEL R8, RZ, 0x4, !P1 ;  /* 0x00000004ff087807 */ /* 0x000fc80004800000 */
[----:B------:R-:W-:Y:S01]  /*2adf0*/  SEL R8, R8, RZ, !P0 ;  /* 0x000000ff08087207 */ /* 0x000fe20004000000 */
[----:B------:R-:W-:-:S03]  /*2ae00*/  IMAD.MOV.U32 R9, RZ, RZ, R17 ;  /* 0x000000ffff097224 */ /* 0x000fc600078e0011 */
[----:B------:R-:W-:Y:S01]  /*2ae10*/  ISETP.NE.U32.AND P1, PT, R8, RZ, PT ;  /* 0x000000ff0800720c */ /* 0x000fe20003f25070 */
[----:B------:R-:W-:-:S05]  /*2ae20*/  IMAD.MOV.U32 R8, RZ, RZ, R18 ;  /* 0x000000ffff087224 */ /* 0x000fca00078e0012 */
[----:B------:R1:W-:Y:S02]  /*2ae30*/  LDGSTS.E [R6+0x60008], desc[UR60][R8.64], P2 ;  /* 0x6000800008067fae */ /* 0x0003e4000912187c */
[----:B-1----:R-:W-:Y:S01]  /*2ae40*/  MOV R8, R20 ;  /* 0x0000001400087202 */ /* 0x002fe20000000f00 */
        /* <DEDUP_REMOVED lines=13> */
[----:B-1----:R-:W-:Y:S02]  /*2af20*/  IMAD.MOV.U32 R8, RZ, RZ, R208 ;  /* 0x000000ffff087224 */ /* 0x002fe400078e00d0 */
        /* <DEDUP_REMOVED lines=9> */
[----:B------:R1:W-:Y:S01]  /*2afc0*/  STL [R1+0x1544], R147 ;  /* 0x0015449301007387 */ /* 0x0003e20000100800 */
[----:B------:R-:W-:Y:S02]  /*2afd0*/  IMAD.MOV.U32 R9, RZ, RZ, R209 ;  /* 0x000000ffff097224 */ /* 0x000fe400078e00d1 */
[----:B------:R-:W-:Y:S01]  /*2afe0*/  ISETP.NE.U32.AND P1, PT, R8, RZ, PT ;  /* 0x000000ff0800720c */ /* 0x000fe20003f25070 */
[----:B------:R-:W-:-:S05]  /*2aff0*/  IMAD.MOV.U32 R8, RZ, RZ, R210 ;  /* 0x000000ffff087224 */ /* 0x000fca00078e00d2 */
[----:B------:R4:W-:Y:S04]  /*2b000*/  LDGSTS.E [R6+0x64008], desc[UR60][R8.64], P2 ;  /* 0x6400800008067fae */ /* 0x0009e8000912187c */
[----:B-1----:R-:W2:Y:S04]  /*2b010*/  LDL.LU R147, [R1+0x254] ;  /* 0x0002540001937983 */ /* 0x002ea80000300800 */
[----:B------:R1:W-:Y:S01]  /*2b020*/  STL [R1+0x1540], R148 ;  /* 0x0015409401007387 */ /* 0x0003e20000100800 */
[----:B----4-:R-:W-:-:S03]  /*2b030*/  IMAD.MOV.U32 R8, RZ, RZ, R212 ;  /* 0x000000ffff087224 */ /* 0x010fc600078e00d4 */
[----:B-1----:R-:W4:Y:S04]  /*2b040*/  LDL.LU R148, [R1+0x250] ;  /* 0x0002500001947983 */ /* 0x002f280000300800 */
[----:B------:R1:W-:Y:S01]  /*2b050*/  STL [R1+0x153c], R149 ;  /* 0x00153c9501007387 */ /* 0x0003e20000100800 */
[----:B------:R-:W-:-:S05]  /*2b060*/  IMAD.MOV.U32 R9, RZ, RZ, R211 ;  /* 0x000000ffff097224 */ /* 0x000fca00078e00d3 */
[----:B------:R1:W-:Y:S04]  /*2b070*/  LDGSTS.E [R6+0x6400c], desc[UR60][R8.64], P1 ;  /* 0x6400c00008067fae */ /* 0x0003e8000892187c */
[----:B-1----:R-:W3:Y:S04]  /*2b080*/  LDL.LU R149, [R1+0x24c] ;  /* 0x00024c0001957983 */ /* 0x002ee80000300800 */
[----:B------:R1:W-:Y:S04]  /*2b090*/  STL [R1+0x1538], R150 ;  /* 0x0015389601007387 */ /* 0x0003e80000100800 */
[----:B-1----:R-:W2:Y:S04]  /*2b0a0*/  LDL.LU R150, [R1+0x248] ;  /* 0x0002480001967983 */ /* 0x002ea80000300800 */
[----:B------:R1:W-:Y:S04]  /*2b0b0*/  STL [R1+0x1530], R151 ;  /* 0x0015309701007387 */ /* 0x0003e80000100800 */
[----:B-1----:R-:W4:Y:S04]  /*2b0c0*/  LDL.LU R151, [R1+0x244] ;  /* 0x0002440001977983 */ /* 0x002f280000300800 */
[----:B------:R-:W4:Y:S01]  /*2b0d0*/  LDL.LU R9, [R1+0x240] ;  /* 0x0002400001097983 */ /* 0x000f220000300800 */
[----:B------:R-:W-:-:S04]  /*2b0e0*/  ISETP.GT.AND P1, PT, R5, 0x40, PT ;  /* 0x000000400500780c */ /* 0x000fc80003f24270 */
[----:B------:R-:W-:Y:S02]  /*2b0f0*/  SEL R8, RZ, 0x4, !P1 ;  /* 0x00000004ff087807 */ /* 0x000fe40004800000 */
[----:B------:R-:W-:Y:S02]  /*2b100*/  ISETP.GT.AND P1, PT, R5, 0x41, PT ;  /* 0x000000410500780c */ /* 0x000fe40003f24270 */
[----:B------:R-:W-:-:S04]  /*2b110*/  SEL R8, R8, RZ, !P0 ;  /* 0x000000ff08087207 */ /* 0x000fc80004000000 */
[----:B------:R-:W-:Y:S02]  /*2b120*/  ISETP.NE.U32.AND P2, PT, R8, RZ, PT ;  /* 0x000000ff0800720c */ /* 0x000fe40003f45070 */
[----:B------:R-:W-:-:S04]  /*2b130*/  SEL R8, RZ, 0x4, !P1 ;  /* 0x00000004ff087807 */ /* 0x000fc80004800000 */
[----:B------:R-:W-:-:S04]  /*2b140*/  SEL R8, R8, RZ, !P0 ;  /* 0x000000ff08087207 */ /* 0x000fc80004000000 */
[----:B------:R-:W-:Y:S02]  /*2b150*/  ISETP.NE.U32.AND P1, PT, R8, RZ, PT ;  /* 0x000000ff0800720c */ /* 0x000fe40003f25070 */
[----:B---3--:R-:W-:-:S05]  /*2b160*/  IADD3 R149, P4, R149, R4, RZ ;  /* 0x0000000495957210 */ /* 0x008fca0007f9e0ff */
[----:B--2---:R-:W-:Y:S01]  /*2b170*/  IMAD.X R150, R150, 0x1, R3, P4 ;  /* 0x0000000196967824 */ /* 0x004fe200020e0603 */
[----:B----4-:R-:W-:-:S05]  /*2b180*/  IADD3 R151, P3, R151, R4, RZ ;  /* 0x0000000497977210 */ /* 0x010fca0007f7e0ff */
[----:B------:R-:W-:Y:S02]  /*2b190*/  IMAD.X R9, R9, 0x1, R3, P3 ;  /* 0x0000000109097824 */ /* 0x000fe400018e0603 */
[----:B------:R-:W-:Y:S01]  /*2b1a0*/  IMAD.MOV.U32 R8, RZ, RZ, R151 ;  /* 0x000000ffff087224 */ /* 0x000fe200078e0097 */
[----:B------:R-:W-:Y:S04]  /*2b1b0*/  STL [R1+0x244], R151 ;  /* 0x0002449701007387 */ /* 0x000fe80000100800 */
[----:B------:R1:W-:Y:S04]  /*2b1c0*/  STL [R1+0x240], R9 ;  /* 0x0002400901007387 */ /* 0x0003e80000100800 */
[----:B------:R2:W-:Y:S02]  /*2b1d0*/  LDGSTS.E [R6+0x68000], desc[UR60][R8.64], P2 ;  /* 0x6800000008067fae */ /* 0x0005e4000912187c */
[----:B--2---:R-:W-:Y:S01]  /*2b1e0*/  IMAD.MOV.U32 R8, RZ, RZ, R149 ;  /* 0x000000ffff087224 */ /* 0x004fe200078e0095 */
[----:B-1----:R-:W-:-:S05]  /*2b1f0*/  MOV R9, R150 ;  /* 0x0000009600097202 */ /* 0x002fca0000000f00 */
[----:B------:R1:W-:Y:S01]  /*2b200*/  LDGSTS.E [R6+0x68004], desc[UR60][R8.64], P1 ;  /* 0x6800400008067fae */ /* 0x0003e2000892187c */
[----:B------:R-:W-:-:S04]  /*2b210*/  ISETP.GT.AND P1, PT, R5, 0x42, PT ;  /* 0x000000420500780c */ /* 0x000fc80003f24270 */
[----:B-1----:R-:W-:Y:S02]  /*2b220*/  SEL R8, RZ, 0x4, !P1 ;  /* 0x00000004ff087807 */ /* 0x002fe40004800000 */
[----:B------:R-:W-:Y:S02]  /*2b230*/  ISETP.GT.AND P1, PT, R5, 0x43, PT ;  /* 0x000000430500780c */ /* 0x000fe40003f24270 */
[----:B------:R-:W-:Y:S02]  /*2b240*/  SEL R8, R8, RZ, !P0 ;  /* 0x000000ff08087207 */ /* 0x000fe40004000000 */
[-C--:B------:R-:W-:Y:S02]  /*2b250*/  IADD3 R147, P3, R147, R4.reuse, RZ ;  /* 0x0000000493937210 */ /* 0x080fe40007f7e0ff */
[----:B------:R-:W-:Y:S02]  /*2b260*/  ISETP.NE.U32.AND P2, PT, R8, RZ, PT ;  /* 0x000000ff0800720c */ /* 0x000fe40003f45070 */
[----:B------:R-:W-:Y:S01]  /*2b270*/  SEL R8, RZ, 0x4, !P1 ;  /* 0x00000004ff087807 */ /* 0x000fe20004800000 */
[----:B------:R-:W-:Y:S01]  /*2b280*/  IMAD.X R148, R148, 0x1, R3, P3 ;  /* 0x0000000194947824 */ /* 0x000fe200018e0603 */
[----:B------:R-:W-:-:S02]  /*2b290*/  IADD3 R7, P4, R7, R4, RZ ;  /* 0x0000000407077210 */ /* 0x000fc40007f9e0ff */
[----:B------:R-:W-:Y:S01]  /*2b2a0*/  SEL R8, R8, RZ, !P0 ;  /* 0x000000ff08087207 */ /* 0x000fe20004000000 */
[----:B------:R1:W-:Y:S01]  /*2b2b0*/  STL [R1+0x24c], R149 ;  /* 0x00024c9501007387 */ /* 0x0003e20000100800 */
[----:B------:R-:W-:Y:S02]  /*2b2c0*/  IMAD.MOV.U32 R9, RZ, RZ, R148 ;  /* 0x000000ffff097224 */ /* 0x000fe400078e0094 */
[----:B------:R-:W-:Y:S01]  /*2b2d0*/  ISETP.NE.U32.AND P1, PT, R8, RZ, PT ;  /* 0x000000ff0800720c */ /* 0x000fe20003f25070 */
[----:B------:R2:W-:Y:S01]  /*2b2e0*/  STL [R1+0x248], R150 ;  /* 0x0002489601007387 */ /* 0x0005e20000100800 */
[----:B------:R-:W-:Y:S02]  /*2b2f0*/  IMAD.X R12, R12, 0x1, R3, P4 ;  /* 0x000000010c0c7824 */ /* 0x000fe400020e0603 */
[----:B------:R-:W-:Y:S01]  /*2b300*/  IMAD.MOV.U32 R8, RZ, RZ, R147 ;  /* 0x000000ffff087224 */ /* 0x000fe200078e0093 */
[----:B------:R-:W-:Y:S04]  /*2b310*/  STL [R1+0x254], R147 ;  /* 0x0002549301007387 */ /* 0x000fe80000100800 */
[----:B------:R3:W-:Y:S04]  /*2b320*/  STL [R1+0x250], R148 ;  /* 0x0002509401007387 */ /* 0x0007e80000100800 */
[----:B------:R-:W-:Y:S04]  /*2b330*/  STL [R1+0x25c], R7 ;  /* 0x00025c0701007387 */ /* 0x000fe80000100800 */
[----:B------:R-:W4:Y:S04]  /*2b340*/  LDL.LU R151, [R1+0x344] ;  /* 0x0003440001977983 */ /* 0x000f280000300800 */
[----:B------:R3:W-:Y:S04]  /*2b350*/  STL [R1+0x258], R12 ;  /* 0x0002580c01007387 */ /* 0x0007e80000100800 */
[----:B------:R3:W-:Y:S04]  /*2b360*/  LDGSTS.E [R6+0x68008], desc[UR60][R8.64], P2 ;  /* 0x6800800008067fae */ /* 0x0007e8000912187c */
[----:B-1----:R-:W4:Y:S04]  /*2b370*/  LDL.LU R149, [R1+0x34c] ;  /* 0x00034c0001957983 */ /* 0x002f280000300800 */
[----:B--2---:R-:W2:Y:S01]  /*2b380*/  LDL.LU R150, [R1+0x348] ;  /* 0x0003480001967983 */ /* 0x004ea20000300800 */
[----:B---3--:R-:W-:-:S03]  /*2b390*/  IMAD.MOV.U32 R8, RZ, RZ, R7 ;  /* 0x000000ffff087224 */ /* 0x008fc600078e0007 */
[----:B------:R-:W3:Y:S01]  /*2b3a0*/  LDL.LU R148, [R1+0x350] ;  /* 0x0003500001947983 */ /* 0x000ee20000300800 */
[----:B------:R-:W-:-:S03]  /*2b3b0*/  IMAD.MOV.U32 R9, RZ, RZ, R12 ;  /* 0x000000ffff097224 */ /* 0x000fc600078e000c */
[----:B------:R-:W3:Y:S04]  /*2b3c0*/  LDL.LU R147, [R1+0x354] ;  /* 0x0003540001937983 */ /* 0x000ee80000300800 */
[----:B------:R-:W3:Y:S04]  /*2b3d0*/  LDL.LU R12, [R1+0x358] ;  /* 0x00035800010c7983 */ /* 0x000ee80000300800 */
[----:B------:R-:W3:Y:S04]  /*2b3e0*/  LDL.LU R7, [R1+0x35c] ;  /* 0x00035c0001077983 */ /* 0x000ee80000300800 */
[----:B------:R1:W-:Y:S04]  /*2b3f0*/  LDGSTS.E [R6+0x6800c], desc[UR60][R8.64], P1 ;  /* 0x6800c00008067fae */ /* 0x0003e8000892187c */
[----:B------:R-:W3:Y:S01]  /*2b400*/  LDL.LU R9, [R1+0x340] ;  /* 0x0003400001097983 */ /* 0x000ee20000300800 */
[----:B------:R-:W-:-:S04]  /*2b410*/  ISETP.GT.AND P1, PT, R5, 0x60, PT ;  /* 0x000000600500780c */ /* 0x000fc80003f24270 */
[----:B-1----:R-:W-:Y:S02]  /*2b420*/  SEL R8, RZ, 0x4, !P1 ;  /* 0x00000004ff087807 */ /* 0x002fe40004800000 */
[----:B------:R-:W-:Y:S02]  /*2b430*/  ISETP.GT.AND P1, PT, R5, 0x61, PT ;  /* 0x000000610500780c */ /* 0x000fe40003f24270 */
[----:B------:R-:W-:-:S04]  /*2b440*/  SEL R8, R8, RZ, !P0 ;  /* 0x000000ff08087207 */ /* 0x000fc80004000000 */
[----:B------:R-:W-:Y:S02]  /*2b450*/  ISETP.NE.U32.AND P2, PT, R8, RZ, PT ;  /* 0x000000ff0800720c */ /* 0x000fe40003f45070 */
[----:B------:R-:W-:-:S04]  /*2b460*/  SEL R8, RZ, 0x4, !P1 ;  /* 0x00000004ff087807 */ /* 0x000fc80004800000 */
[----:B------:R-:W-:-:S04]  /*2b470*/  SEL R8, R8, RZ, !P0 ;  /* 0x000000ff08087207 */ /* 0x000fc80004000000 */
[----:B------:R-:W-:Y:S02]  /*2b480*/  ISETP.NE.U32.AND P1, PT, R8, RZ, PT ;  /* 0x000000ff0800720c */ /* 0x000fe40003f25070 */
[----:B----4-:R-:W-:-:S04]  /*2b490*/  IADD3 R151, P3, R151, R4, RZ ;  /* 0x0000000497977210 */ /* 0x010fc80007f7e0ff */
[----:B------:R-:W-:Y:S01]  /*2b4a0*/  MOV R8, R151 ;  /* 0x0000009700087202 */ /* 0x000fe20000000f00 */
[----:B------:R-:W-:Y:S01]  /*2b4b0*/  STL [R1+0x344], R151 ;  /* 0x0003449701007387 */ /* 0x000fe20000100800 */
[----:B------:R-:W-:-:S05]  /*2b4c0*/  IADD3 R149, P4, R149, R4, RZ ;  /* 0x0000000495957210 */ /* 0x000fca0007f9e0ff */
[--C-:B--2---:R-:W-:Y:S02]  /*2b4d0*/  IMAD.X R150, R150, 0x1, R3.reuse, P4 ;  /* 0x0000000196967824 */ /* 0x104fe400020e0603 */
[----:B---3--:R-:W-:-:S05]  /*2b4e0*/  IMAD.X R9, R9, 0x1, R3, P3 ;  /* 0x0000000109097824 */ /* 0x008fca00018e0603 */
[----:B------:R1:W-:Y:S04]  /*2b4f0*/  STL [R1+0x340], R9 ;  /* 0x0003400901007387 */ /* 0x0003e80000100800 */
[----:B------:R2:W-:Y:S02]  /*2b500*/  LDGSTS.E [R6+0x6c000], desc[UR60][R8.64], P2 ;  /* 0x6c00000008067fae */ /* 0x0005e4000912187c */
[----:B--2---:R-:W-:Y:S02]  /*2b510*/  IMAD.MOV.U32 R8, RZ, RZ, R149 ;  /* 0x000000ffff087224 */ /* 0x004fe400078e0095 */
[----:B-1----:R-:W-:-:S05]  /*2b520*/  IMAD.MOV.U32 R9, RZ, RZ, R150 ;  /* 0x000000ffff097224 */ /* 0x002fca00078e0096 */
[----:B------:R1:W-:Y:S01]  /*2b530*/  LDGSTS.E [R6+0x6c004], desc[UR60][R8.64], P1 ;  /* 0x6c00400008067fae */ /* 0x0003e2000892187c */
[----:B------:R-:W-:-:S04]  /*2b540*/  ISETP.GT.AND P1, PT, R5, 0x62, PT ;  /* 0x000000620500780c */ /* 0x000fc80003f24270 */
[----:B-1----:R-:W-:Y:S02]  /*2b550*/  SEL R8, RZ, 0x4, !P1 ;  /* 0x00000004ff087807 */ /* 0x002fe40004800000 */
[----:B------:R-:W-:Y:S02]  /*2b560*/  ISETP.GT.AND P1, PT, R5, 0x63, PT ;  /* 0x000000630500780c */ /* 0x000fe40003f24270 */
[----:B------:R-:W-:Y:S02]  /*2b570*/  SEL R8, R8, RZ, !P0 ;  /* 0x000000ff08087207 */ /* 0x000fe40004000000 */
[----:B------:R-:W-:Y:S02]  /*2b580*/  IADD3 R147, P3, R147, R4, RZ ;  /* 0x0000000493937210 */ /* 0x000fe40007f7e0ff */
[----:B------:R-:W-:Y:S02]  /*2b590*/  ISETP.NE.U32.AND P2, PT, R8, RZ, PT ;  /* 0x000000ff0800720c */ /* 0x000fe40003f45070 */
[----:B------:R-:W-:Y:S01]  /*2b5a0*/  SEL R8, RZ, 0x4, !P1 ;  /* 0x00000004ff087807 */ /* 0x000fe20004800000 */
[----:B------:R-:W-:-:S03]  /*2b5b0*/  IMAD.X R148, R148, 0x1, R3, P3 ;  /* 0x0000000194947824 */ /* 0x000fc600018e0603 */
[----:B------:R-:W-:Y:S02]  /*2b5c0*/  SEL R8, R8, RZ, !P0 ;  /* 0x000000ff08087207 */ /* 0x000fe40004000000 */
[----:B------:R-:W-:Y:S02]  /*2b5d0*/  IADD3 R7, P4, R7, R4, RZ ;  /* 0x0000000407077210 */ /* 0x000fe40007f9e0ff */
[----:B------:R-:W-:Y:S01]  /*2b5e0*/  ISETP.NE.U32.AND P1, PT, R8, RZ, PT ;  /* 0x000000ff0800720c */ /* 0x000fe20003f25070 */
[----:B------:R-:W-:Y:S02]  /*2b5f0*/  IMAD.MOV.U32 R8, RZ, RZ, R147 ;  /* 0x000000ffff087224 */ /* 0x000fe400078e0093 */
[----:B------:R-:W-:Y:S02]  /*2b600*/  IMAD.MOV.U32 R9, RZ, RZ, R148 ;  /* 0x000000ffff097224 */ /* 0x000fe400078e0094 */
[----:B------:R-:W-:-:S03]  /*2b610*/  IMAD.X R12, R12, 0x1, R3, P4 ;  /* 0x000000010c0c7824 */ /* 0x000fc600020e0603 */
[----:B------:R1:W-:Y:S01]  /*2b620*/  LDGSTS.E [R6+0x6c008], desc[UR60][R8.64], P2 ;  /* 0x6c00800008067fae */ /* 0x0003e2000912187c */
[----:B------:R-:W-:Y:S01]  /*2b630*/  ISETP.GT.AND P2, PT, R5, 0x5, PT ;  /* 0x000000050500780c */ /* 0x000fe20003f44270 */
[----:B-1----:R-:W-:Y:S02]  /*2b640*/  IMAD.MOV.U32 R8, RZ, RZ, R7 ;  /* 0x000000ffff087224 */ /* 0x002fe400078e0007 */
[----:B------:R-:W-:-:S05]  /*2b650*/  IMAD.MOV.U32 R9, RZ, RZ, R12 ;  /* 0x000000ffff097224 */ /* 0x000fca00078e000c */
[----:B------:R1:W-:Y:S01]  /*2b660*/  LDGSTS.E [R6+0x6c00c], desc[UR60][R8.64], P1 ;  /* 0x6c00c00008067fae */ /* 0x0003e2000892187c */
[----:B------:R-:W-:Y:S02]  /*2b670*/  ISETP.GT.AND P1, PT, R5, 0x4, PT ;  /* 0x000000040500780c */ /* 0x000fe40003f24270 */
[----:B------:R-:W-:Y:S02]  /*2b680*/  IADD3 R22, P3, R22, R4, RZ ;  /* 0x0000000416167210 */ /* 0x000fe40007f7e0ff */
[----:B-1----:R-:W-:Y:S02]  /*2b690*/  SEL R8, RZ, 0x4, !P1 ;  /* 0x00000004ff087807 */ /* 0x002fe40004800000 */
[----:B------:R-:W-:Y:S02]  /*2b6a0*/  SEL R6, RZ, 0x4, !P2 ;  /* 0x00000004ff067807 */ /* 0x000fe40005000000 */
[----:B------:R-:W-:Y:S02]  /*2b6b0*/  SEL R8, R8, RZ, !P0 ;  /* 0x000000ff08087207 */ /* 0x000fe40004000000 */
[----:B------:R-:W-:-:S02]  /*2b6c0*/  SEL R6, R6, RZ, !P0 ;  /* 0x000000ff06067207 */ /* 0x000fc40004000000 */
[----:B------:R-:W-:Y:S02]  /*2b6d0*/  ISETP.NE.U32.AND P1, PT, R8, RZ, PT ;  /* 0x000000ff0800720c */ /* 0x000fe40003f25070 */
[----:B------:R-:W-:Y:S02]  /*2b6e0*/  ISETP.NE.U32.AND P2, PT, R6, RZ, PT ;  /* 0x000000ff0600720c */ /* 0x000fe40003f45070 */
[----:B------:R-:W-:Y:S02]  /*2b6f0*/  LOP3.LUT R6, R10, 0x10, RZ, 0x3c, !PT ;  /* 0x000000100a067812 */ /* 0x000fe400078e3cff */
[----:B------:R-:W-:Y:S02]  /*2b700*/  IADD3.X R21, R21, R3, RZ, P3, !PT ;  /* 0x0000000315157210 */ /* 0x000fe40001ffe4ff */
[----:B------:R-:W-:Y:S01]  /*2b710*/  IADD3 R152, P4, R152, R4, RZ ;  /* 0x0000000498987210 */ /* 0x000fe20007f9e0ff */
[----:B------:R-:W-:Y:S02]  /*2b720*/  VIADD R6, R6, UR5 ;  /* 0x0000000506067c36 */ /* 0x000fe40008000000 */
[----:B------:R-:W-:-:S02]  /*2b730*/  IMAD.MOV.U32 R8, RZ, RZ, R22 ;  /* 0x000000ffff087224 */ /* 0x000fc400078e0016 */
[----:B------:R-:W-:Y:S02]  /*2b740*/  IMAD.MOV.U32 R9, RZ, RZ, R21 ;  /* 0x000000ffff097224 */ /* 0x000fe400078e0015 */
[----:B------:R-:W-:-:S03]  /*2b750*/  IMAD.X R23, R23, 0x1, R3, P4 ;  /* 0x0000000117177824 */ /* 0x000fc600020e0603 */
[----:B------:R1:W-:Y:S01]  /*2b760*/  LDGSTS.E [R6+0x60000], desc[UR60][R8.64], P1 ;  /* 0x6000000008067fae */ /* 0x0003e2000892187c */
[----:B------:R-:W-:Y:S01]  /*2b770*/  ISETP.GT.AND P1, PT, R5, 0x6, PT ;  /* 0x000000060500780c */ /* 0x000fe20003f24270 */
[----:B-1----:R-:W-:Y:S02]  /*2b780*/  IMAD.MOV.U32 R8, RZ, RZ, R152 ;  /* 0x000000ffff087224 */ /* 0x002fe400078e0098 */
[----:B------:R-:W-:-:S05]  /*2b790*/  IMAD.MOV.U32 R9, RZ, RZ, R23 ;  /* 0x000000ffff097224 */ /* 0x000fca00078e0017 */
[----:B------:R1:W-:Y:S01]  /*2b7a0*/  LDGSTS.E [R6+0x60004], desc[UR60][R8.64], P2 ;  /* 0x6000400008067fae */ /* 0x0003e2000912187c */
[----:B------:R-:W-:Y:S02]  /*2b7b0*/  IADD3 R154, P3, R154, R4, RZ ;  /* 0x000000049a9a7210 */ /* 0x000fe40007f7e0ff */
[----:B-1----:R-:W-:Y:S02]  /*2b7c0*/  SEL R8, RZ, 0x4, !P1 ;  /* 0x00000004ff087807 */ /* 0x002fe40004800000 */
[----:B------:R-:W-:Y:S02]  /*2b7d0*/  ISETP.GT.AND P1, PT, R5, 0x7, PT ;  /* 0x000000070500780c */ /* 0x000fe40003f24270 */
[----:B------:R-:W-:-:S04]  /*2b7e0*/  SEL R8, R8, RZ, !P0 ;  /* 0x000000ff08087207 */ /* 0x000fc80004000000 */
[----:B------:R-:W-:Y:S02]  /*2b7f0*/  ISETP.NE.U32.AND P2, PT, R8, RZ, PT ;  /* 0x000000ff0800720c */ /* 0x000fe40003f45070 */
[----:B------:R-:W-:Y:S01]  /*2b800*/  SEL R8, RZ, 0x4, !P1 ;  /* 0x00000004ff087807 */ /* 0x000fe20004800000 */
[----:B------:R-:W-:-:S03]  /*2b810*/  IMAD.X R153, R153, 0x1, R3, P3 ;  /* 0x0000000199997824 */ /* 0x000fc600018e0603 */
[----:B------:R-:W-:Y:S02]  /*2b820*/  SEL R8, R8, RZ, !P0 ;  /* 0x000000ff08087207 */ /* 0x000fe40004000000 */
[----:B------:R-:W-:Y:S02]  /*2b830*/  IADD3 R156, P4, R156, R4, RZ ;  /* 0x000000049c9c7210 */ /* 0x000fe40007f9e0ff */
[----:B------:R-:W-:Y:S01]  /*2b840*/  ISETP.NE.U32.AND P1, PT, R8, RZ, PT ;  /* 0x000000ff0800720c */ /* 0x000fe20003f25070 */
[----:B------:R-:W-:Y:S01]  /*2b850*/  IMAD.MOV.U32 R9, RZ, RZ, R153 ;  /* 0x000000ffff097224 */ /* 0x000fe200078e0099 */
[----:B------:R-:W-:Y:S01]  /*2b860*/  MOV R8, R154 ;  /* 0x0000009a00087202 */ /* 0x000fe20000000f00 */
[----:B------:R-:W-:-:S04]  /*2b870*/  IMAD.X R155, R155, 0x1, R3, P4 ;  /* 0x000000019b9b7824 */ /* 0x000fc800020e0603 */
[----:B------:R1:W-:Y:S02]  /*2b880*/  LDGSTS.E [R6+0x60008], desc[UR60][R8.64], P2 ;  /* 0x6000800008067fae */ /* 0x0003e4000912187c */
[----:B-1----:R-:W-:Y:S02]  /*2b890*/  IMAD.MOV.U32 R8, RZ, RZ, R156 ;  /* 0x000000ffff087224 */ /* 0x002fe400078e009c */
[----:B------:R-:W-:-:S05]  /*2b8a0*/  IMAD.MOV.U32 R9, RZ, RZ, R155 ;  /* 0x000000ffff097224 */ /* 0x000fca00078e009b */
        /* <DEDUP_REMOVED lines=11> */
[----:B------:R-:W-:-:S03]  /*2b960*/  IMAD.MOV.U32 R9, RZ, RZ, R213 ;  /* 0x000000ffff097224 */ /* 0x000fc600078e00d5 */
[----:B------:R-:W-:Y:S01]  /*2b970*/  ISETP.NE.U32.AND P1, PT, R8, RZ, PT ;  /* 0x000000ff0800720c */ /* 0x000fe20003f25070 */
[----:B------:R-:W-:Y:S02]  /*2b980*/  IMAD.MOV.U32 R8, RZ, RZ, R214 ;  /* 0x000000ffff087224 */ /* 0x000fe400078e00d6 */
[----:B------:R-:W-:-:S03]  /*2b990*/  IMAD.X R215, R215, 0x1, R3, P4 ;  /* 0x00000001d7d77824 */ /* 0x000fc600020e0603 */
[----:B------:R1:W-:Y:S02]  /*2b9a0*/  LDGSTS.E [R6+0x64000], desc[UR60][R8.64], P2 ;  /* 0x6400000008067fae */ /* 0x0003e4000912187c */
[----:B-1----:R-:W-:Y:S01]  /*2b9b0*/  IMAD.MOV.U32 R8, RZ, RZ, R216 ;  /* 0x000000ffff087224 */ /* 0x002fe200078e00d8 */
[----:B------:R-:W-:-:S05]  /*2b9c0*/  MOV R9, R215 ;  /* 0x000000d700097202 */ /* 0x000fca0000000f00 */
        /* <DEDUP_REMOVED lines=10> */
[----:B------:R-:W-:Y:S01]  /*2ba70*/  IADD3 R220, P4, R220, R4, RZ ;  /* 0x00000004dcdc7210 */ /* 0x000fe20007f9e0ff */
[----:B------:R-:W-:Y:S01]  /*2ba80*/  STL [R1+0x34c], R149 ;  /* 0x00034c9501007387 */ /* 0x000fe20000100800 */
[----:B------:R-:W-:Y:S01]  /*2ba90*/  ISETP.NE.U32.AND P1, PT, R8, RZ, PT ;  /* 0x000000ff0800720c */ /* 0x000fe20003f25070 */
[----:B------:R-:W-:Y:S02]  /*2baa0*/  IMAD.MOV.U32 R8, RZ, RZ, R218 ;  /* 0x000000ffff087224 */ /* 0x000fe400078e00da */
[----:B------:R1:W-:Y:S01]  /*2bab0*/  STL [R1+0x348], R150 ;  /* 0x0003489601007387 */ /* 0x0003e20000100800 */
[----:B------:R-:W-:Y:S02]  /*2bac0*/  IMAD.MOV.U32 R9, RZ, RZ, R217 ;  /* 0x000000ffff097224 */ /* 0x000fe400078e00d9 */
[----:B------:R-:W-:Y:S01]  /*2bad0*/  IMAD.X R219, R219, 0x1, R3, P4 ;  /* 0x00000001dbdb7824 */ /* 0x000fe200020e0603 */
[----:B------:R-:W-:Y:S04]  /*2bae0*/  STL [R1+0x354], R147 ;  /* 0x0003549301007387 */ /* 0x000fe80000100800 */
[----:B------:R2:W-:Y:S04]  /*2baf0*/  STL [R1+0x350], R148 ;  /* 0x0003509401007387 */ /* 0x0005e80000100800 */
[----:B------:R-:W-:Y:S04]  /*2bb00*/  STL [R1+0x35c], R7 ;  /* 0x00035c0701007387 */ /* 0x000fe80000100800 */
[----:B------:R3:W-:Y:S04]  /*2bb10*/  STL [R1+0x358], R12 ;  /* 0x0003580c01007387 */ /* 0x0007e80000100800 */
[----:B------:R-:W4:Y:S04]  /*2bb20*/  LDL.LU R151, [R1+0x264] ;  /* 0x0002640001977983 */ /* 0x000f280000300800 */
[----:B------:R2:W-:Y:S04]  /*2bb30*/  LDGSTS.E [R6+0x64008], desc[UR60][R8.64], P2 ;  /* 0x6400800008067fae */ /* 0x0005e8000912187c */
[----:B-1----:R-:W4:Y:S04]  /*2bb40*/  LDL.LU R150, [R1+0x268] ;  /* 0x0002680001967983 */ /* 0x002f280000300800 */
[----:B------:R-:W4:Y:S01]  /*2bb50*/  LDL.LU R149, [R1+0x26c] ;  /* 0x00026c0001957983 */ /* 0x000f220000300800 */
[----:B--2---:R-:W-:-:S03]  /*2bb60*/  IMAD.MOV.U32 R8, RZ, RZ, R220 ;  /* 0x000000ffff087224 */ /* 0x004fc600078e00dc */
[----:B------:R-:W2:Y:S01]  /*2bb70*/  LDL.LU R148, [R1+0x270] ;  /* 0x0002700001947983 */ /* 0x000ea20000300800 */
[----:B------:R-:W-:-:S03]  /*2bb80*/  IMAD.MOV.U32 R9, RZ, RZ, R219 ;  /* 0x000000ffff097224 */ /* 0x000fc600078e00db */
[----:B------:R-:W2:Y:S04]  /*2bb90*/  LDL.LU R147, [R1+0x274] ;  /* 0x0002740001937983 */ /* 0x000ea80000300800 */
[----:B---3--:R-:W3:Y:S04]  /*2bba0*/  LDL.LU R12, [R1+0x278] ;  /* 0x00027800010c7983 */ /* 0x008ee80000300800 */
[----:B------:R-:W3:Y:S04]  /*2bbb0*/  LDL.LU R7, [R1+0x27c] ;  /* 0x00027c0001077983 */ /* 0x000ee80000300800 */
[----:B------:R1:W-:Y:S04]  /*2bbc0*/  LDGSTS.E [R6+0x6400c], desc[UR60][R8.64], P1 ;  /* 0x6400c00008067fae */ /* 0x0003e8000892187c */
[----:B------:R-:W2:Y:S01]  /*2bbd0*/  LDL.LU R9, [R1+0x260] ;  /* 0x0002600001097983 */ /* 0x000ea20000300800 */
        /* <DEDUP_REMOVED lines=12> */
[--C-:B------:R-:W-:Y:S02]  /*2bca0*/  IMAD.X R150, R150, 0x1, R3.reuse, P4 ;  /* 0x0000000196967824 */ /* 0x100fe400020e0603 */
[----:B--2---:R-:W-:-:S05]  /*2bcb0*/  IMAD.X R9, R9, 0x1, R3, P3 ;  /* 0x0000000109097824 */ /* 0x004fca00018e0603 */
        /* <DEDUP_REMOVED lines=13> */
[----:B---3--:R-:W-:-:S02]  /*2bd90*/  IADD3 R7, P4, R7, R4, RZ ;  /* 0x0000000407077210 */ /* 0x008fc40007f9e0ff */
        /* <DEDUP_REMOVED lines=31> */
[----:B----4-:R-:W-:-:S05]  /*2bf90*/  IADD3 R151, P3, R151, R4, RZ ;  /* 0x0000000497977210 */ /* 0x010fca0007f7e0ff */
[----:B------:R-:W-:Y:S01]  /*2bfa0*/  IMAD.MOV.U32 R8, RZ, RZ, R151 ;  /* 0x000000ffff087224 */ /* 0x000fe200078e0097 */
[----:B------:R-:W-:Y:S01]  /*2bfb0*/  IADD3 R149, P4, R149, R4, RZ ;  /* 0x0000000495957210 */ /* 0x000fe20007f9e0ff */
[----:B------:R-:W-:Y:S04]  /*2bfc0*/  STL [R1+0x364], R151 ;  /* 0x0003649701007387 */ /* 0x000fe80000100800 */
[----:B--2---:R-:W-:Y:S01]  /*2bfd0*/  IMAD.X R150, R150, 0x1, R3, P4 ;  /* 0x0000000196967824 */ /* 0x004fe200020e0603 */
[----:B---3--:R-:W-:-:S05]  /*2bfe0*/  IADD3.X R9, R9, R3, RZ, P3, !PT ;  /* 0x0000000309097210 */ /* 0x008fca0001ffe4ff */
        /* <DEDUP_REMOVED lines=20> */
[----:B------:R-:W-:Y:S02]  /*2c130*/  ISETP.GT.AND P2, PT, R5, 0x9, PT ;  /* 0x000000090500780c */ /* 0x000fe40003f44270 */
[----:B-1----:R-:W-:Y:S01]  /*2c140*/  MOV R8, R7 ;  /* 0x0000000700087202 */ /* 0x002fe20000000f00 */
        /* <DEDUP_REMOVED lines=9> */
[----:B------:R-:W-:Y:S01]  /*2c1e0*/  ISETP.NE.U32.AND P2, PT, R6, RZ, PT ;  /* 0x000000ff0600720c */ /* 0x000fe20003f45070 */
[----:B------:R-:W-:Y:S01]  /*2c1f0*/  IMAD.X R157, R157, 0x1, R3, P3 ;  /* 0x000000019d9d7824 */ /* 0x000fe200018e0603 */
[----:B------:R-:W-:Y:S02]  /*2c200*/  LOP3.LUT R6, R10, 0x20, RZ, 0x3c, !PT ;  /* 0x000000200a067812 */ /* 0x000fe400078e3cff */
[----:B------:R-:W-:Y:S01]  /*2c210*/  IADD3 R160, P4, R160, R4, RZ ;  /* 0x00000004a0a07210 */ /* 0x000fe20007f9e0ff */
[----:B------:R-:W-:Y:S02]  /*2c220*/  IMAD.MOV.U32 R8, RZ, RZ, R158 ;  /* 0x000000ffff087224 */ /* 0x000fe400078e009e */
[----:B------:R-:W-:Y:S02]  /*2c230*/  VIADD R6, R6, UR5 ;  /* 0x0000000506067c36 */ /* 0x000fe40008000000 */
[----:B------:R-:W-:-:S02]  /*2c240*/  IMAD.MOV.U32 R9, RZ, RZ, R157 ;  /* 0x000000ffff097224 */ /* 0x000fc400078e009d */
        /* <DEDUP_REMOVED lines=11> */
[----:B------:R-:W-:Y:S02]  /*2c300*/  SEL R8, RZ, 0x4, !P1 ;  /* 0x00000004ff087807 */ /* 0x000fe40004800000 */
[----:B------:R-:W-:Y:S02]  /*2c310*/  IADD3.X R161, R161, R3, RZ, P3, !PT ;  /* 0x00000003a1a17210 */ /* 0x000fe40001ffe4ff */
[----:B------:R-:W-:Y:S02]  /*2c320*/  SEL R8, R8, RZ, !P0 ;  /* 0x000000ff08087207 */ /* 0x000fe40004000000 */
[----:B------:R-:W-:Y:S02]  /*2c330*/  IADD3 R164, P4, R164, R4, RZ ;  /* 0x00000004a4a47210 */ /* 0x000fe40007f9e0ff */
[----:B------:R-:W-:Y:S01]  /*2c340*/  ISETP.NE.U32.AND P1, PT, R8, RZ, PT ;  /* 0x000000ff0800720c */ /* 0x000fe20003f25070 */
[----:B------:R-:W-:-:S02]  /*2c350*/  IMAD.MOV.U32 R8, RZ, RZ, R162 ;  /* 0x000000ffff087224 */ /* 0x000fc400078e00a2 */
[----:B------:R-:W-:Y:S02]  /*2c360*/  IMAD.MOV.U32 R9, RZ, RZ, R161 ;  /* 0x000000ffff097224 */ /* 0x000fe400078e00a1 */
[----:B------:R-:W-:-:S03]  /*2c370*/  IMAD.X R163, R163, 0x1, R3, P4 ;  /* 0x00000001a3a37824 */ /* 0x000fc600020e0603 */
[----:B------:R1:W-:Y:S02]  /*2c380*/  LDGSTS.E [R6+0x60008], desc[UR60][R8.64], P2 ;  /* 0x6000800008067fae */ /* 0x0003e4000912187c */
[----:B-1----:R-:W-:Y:S02]  /*2c390*/  IMAD.MOV.U32 R8, RZ, RZ, R164 ;  /* 0x000000ffff087224 */ /* 0x002fe400078e00a4 */
[----:B------:R-:W-:-:S05]  /*2c3a0*/  IMAD.MOV.U32 R9, RZ, RZ, R163 ;  /* 0x000000ffff097224 */ /* 0x000fca00078e00a3 */
[----:B------:R1:W-:Y:S01]  /*2c3b0*/  LDGSTS.E [R6+0x6000c], desc[UR60][R8.64], P1 ;  /* 0x6000c00008067fae */ /* 0x0003e2000892187c */
[C---:B------:R-:W-:Y:S02]  /*2c3c0*/  ISETP.GT.AND P1, PT, R5.reuse, 0x28, PT ;  /* 0x000000280500780c */ /* 0x040fe40003f24270 */
        /* <DEDUP_REMOVED lines=61> */
[----:B------:R-:W-:Y:S01]  /*2c7a0*/  IMAD.X R150, R150, 0x1, R3, P4 ;  /* 0x0000000196967824 */ /* 0x000fe200020e0603 */
[----:B--2---:R-:W-:-:S05]  /*2c7b0*/  IADD3.X R9, R9, R3, RZ, P3, !PT ;  /* 0x0000000309097210 */ /* 0x004fca0001ffe4ff */
        /* <DEDUP_REMOVED lines=29> */
[----:B---3--:R-:W-:Y:S01]  /*2c990*/  MOV R8, R7 ;  /* 0x0000000700087202 */ /* 0x008fe20000000f00 */
[----:B------:R-:W-:-:S02]  /*2c9a0*/  IMAD.MOV.U32 R9, RZ, RZ, R12 ;  /* 0x000000ffff097224 */ /* 0x000fc400078e000c */
[----:B------:R-:W3:Y:S04]  /*2c9b0*/  LDL.LU R148, [R1+0x390] ;  /* 0x0003900001947983 */ /* 0x000ee80000300800 */
        /* <DEDUP_REMOVED lines=59> */
[----:B------:R-:W-:Y:S02]  /*2cd70*/  ISETP.GT.AND P1, PT, R5, 0xe, PT ;  /* 0x0000000e0500780c */ /* 0x000fe40003f24270 */
[----:B-1----:R-:W-:Y:S01]  /*2cd80*/  MOV R8, R168 ;  /* 0x000000a800087202 */ /* 0x002fe20000000f00 */
        /* <DEDUP_REMOVED lines=31> */
[----:B------:R-:W-:Y:S01]  /*2cf80*/  IADD3.X R231, R231, R3, RZ, P4, !PT ;  /* 0x00000003e7e77210 */ /* 0x000fe200027fe4ff */
        /* <DEDUP_REMOVED lines=29> */
[----:B--2---:R-:W-:Y:S01]  /*2d160*/  MOV R8, R236 ;  /* 0x000000ec00087202 */ /* 0x004fe20000000f00 */
[----:B------:R-:W-:-:S02]  /*2d170*/  IMAD.MOV.U32 R9, RZ, RZ, R235 ;  /* 0x000000ffff097224 */ /* 0x000fc400078e00eb */
[----:B------:R-:W2:Y:S04]  /*2d180*/  LDL.LU R148, [R1+0x2b0] ;  /* 0x0002b00001947983 */ /* 0x000ea80000300800 */
        /* <DEDUP_REMOVED lines=38> */
[----:B------:R-:W-:Y:S01]  /*2d3f0*/  IMAD.X R12, R12, 0x1, R3, P4 ;  /* 0x000000010c0c7824 */ /* 0x000fe200020e0603 */
[----:B------:R-:W-:Y:S02]  /*2d400*/  MOV R8, R147 ;  /* 0x0000009300087202 */ /* 0x000fe40000000f00 */
        /* <DEDUP_REMOVED lines=41> */
[----:B------:R-:W-:-:S02]  /*2d6a0*/  SEL R8, RZ, 0x4, !P1 ;  /* 0x00000004ff087807 */ /* 0x000fc40004800000 */
[----:B------:R-:W-:Y:S02]  /*2d6b0*/  IADD3.X R148, R148, R3, RZ, P3, !PT ;  /* 0x0000000394947210 */ /* 0x000fe40001ffe4ff */
        /* <DEDUP_REMOVED lines=22> */
[----:B------:R-:W-:Y:S01]  /*2d820*/  IMAD.MOV.U32 R9, RZ, RZ, R173 ;  /* 0x000000ffff097224 */ /* 0x000fe200078e00ad */
[----:B------:R-:W-:Y:S01]  /*2d830*/  MOV R8, R174 ;  /* 0x000000ae00087202 */ /* 0x000fe20000000f00 */
[----:B------:R-:W-:Y:S02]  /*2d840*/  VIADD R6, R6, UR5 ;  /* 0x0000000506067c36 */ /* 0x000fe40008000000 */
        /* <DEDUP_REMOVED lines=12> */
[----:B------:R-:W-:Y:S01]  /*2d910*/  IMAD.X R177, R177, 0x1, R3, P3 ;  /* 0x00000001b1b17824 */ /* 0x000fe200018e0603 */
[----:B------:R-:W-:Y:S02]  /*2d920*/  IADD3 R180, P4, R180, R4, RZ ;  /* 0x00000004b4b47210 */ /* 0x000fe40007f9e0ff */
        /* <DEDUP_REMOVED lines=39> */
[----:B------:R-:W-:Y:S01]  /*2dba0*/  IMAD.MOV.U32 R9, RZ, RZ, R241 ;  /* 0x000000ffff097224 */ /* 0x000fe200078e00f1 */
[----:B------:R-:W-:Y:S01]  /*2dbb0*/  MOV R8, R242 ;  /* 0x000000f200087202 */ /* 0x000fe20000000f00 */
[----:B------:R1:W-:Y:S01]  /*2dbc0*/  STL [R1+0x3a8], R150 ;  /* 0x0003a89601007387 */ /* 0x0003e20000100800 */
[----:B------:R-:W-:-:S03]  /*2dbd0*/  IMAD.X R243, R243, 0x1, R3, P4 ;  /* 0x00000001f3f37824 */ /* 0x000fc600020e0603 */
        /* <DEDUP_REMOVED lines=42> */
[----:B---3--:R-:W-:Y:S02]  /*2de80*/  IADD3 R7, P4, R7, R4, RZ ;  /* 0x0000000407077210 */ /* 0x008fe40007f9e0ff */
[----:B------:R-:W-:Y:S02]  /*2de90*/  SEL R8, R8, RZ, !P0 ;  /* 0x000000ff08087207 */ /* 0x000fe40004000000 */
[----:B------:R-:W-:Y:S01]  /*2dea0*/  IADD3.X R148, R148, R3, RZ, P3, !PT ;  /* 0x0000000394947210 */ /* 0x000fe20001ffe4ff */
[----:B------:R1:W-:Y:S01]  /*2deb0*/  STL [R1+0x2cc], R149 ;  /* 0x0002cc9501007387 */ /* 0x0003e20000100800 */
[----:B------:R-:W-:Y:S01]  /*2dec0*/  ISETP.NE.U32.AND P1, PT, R8, RZ, PT ;  /* 0x000000ff0800720c */ /* 0x000fe20003f25070 */
[----:B------:R-:W-:Y:S02]  /*2ded0*/  IMAD.X R12, R12, 0x1, R3, P4 ;  /* 0x000000010c0c7824 */ /* 0x000fe400020e0603 */
[----:B------:R2:W-:Y:S01]  /*2dee0*/  STL [R1+0x2c8], R150 ;  /* 0x0002c89601007387 */ /* 0x0005e20000100800 */
[----:B------:R-:W-:-:S02]  /*2def0*/  IMAD.MOV.U32 R8, RZ, RZ, R147 ;  /* 0x000000ffff087224 */ /* 0x000fc400078e0093 */
        /* <DEDUP_REMOVED lines=33> */
[----:B--2---:R-:W-:Y:S01]  /*2e110*/  MOV R8, R149 ;  /* 0x0000009500087202 */ /* 0x004fe20000000f00 */
        /* <DEDUP_REMOVED lines=27> */
[----:B------:R-:W-:Y:S01]  /*2e2d0*/  ISETP.NE.U32.AND P1, PT, R8, RZ, PT ;  /* 0x000000ff0800720c */ /* 0x000fe20003f25070 */
[----:B------:R-:W-:Y:S01]  /*2e2e0*/  IMAD.X R181, R181, 0x1, R3, P3 ;  /* 0x00000001b5b57824 */ /* 0x000fe200018e0603 */
[----:B------:R-:W-:Y:S02]  /*2e2f0*/  ISETP.NE.U32.AND P2, PT, R6, RZ, PT ;  /* 0x000000ff0600720c */ /* 0x000fe40003f45070 */
[----:B------:R-:W-:Y:S02]  /*2e300*/  LOP3.LUT R6, R10, 0x50, RZ, 0x3c, !PT ;  /* 0x000000500a067812 */ /* 0x000fe400078e3cff */
[----:B------:R-:W-:Y:S01]  /*2e310*/  IADD3 R184, P4, R184, R4, RZ ;  /* 0x00000004b8b87210 */ /* 0x000fe20007f9e0ff */
[----:B------:R-:W-:Y:S01]  /*2e320*/  IMAD.MOV.U32 R8, RZ, RZ, R182 ;  /* 0x000000ffff087224 */ /* 0x000fe200078e00b6 */
[----:B------:R-:W-:Y:S01]  /*2e330*/  IADD3 R6, R6, UR5, RZ ;  /* 0x0000000506067c10 */ /* 0x000fe2000fffe0ff */
        /* <DEDUP_REMOVED lines=51> */
[----:B------:R-:W-:Y:S01]  /*2e670*/  IADD3 R252, P4, R252, R4, RZ ;  /* 0x00000004fcfc7210 */ /* 0x000fe20007f9e0ff */
[----:B------:R-:W-:Y:S01]  /*2e680*/  STL [R1+0x3cc], R149 ;  /* 0x0003cc9501007387 */ /* 0x000fe20000100800 */
[----:B------:R-:W-:Y:S01]  /*2e690*/  ISETP.NE.U32.AND P1, PT, R8, RZ, PT ;  /* 0x000000ff0800720c */ /* 0x000fe20003f25070 */
[----:B------:R-:W-:Y:S02]  /*2e6a0*/  IMAD.MOV.U32 R8, RZ, RZ, R250 ;  /* 0x000000ffff087224 */ /* 0x000fe400078e00fa */
[----:B------:R1:W-:Y:S01]  /*2e6b0*/  STL [R1+0x3c8], R150 ;  /* 0x0003c89601007387 */ /* 0x0003e20000100800 */
[----:B------:R-:W-:-:S02]  /*2e6c0*/  IMAD.MOV.U32 R9, RZ, RZ, R249 ;  /* 0x000000ffff097224 */ /* 0x000fc400078e00f9 */
        /* <DEDUP_REMOVED lines=79> */
[----:B------:R-:W-:Y:S03]  /*2ebc0*/  STL [R1+0x3e4], R151 ;  /* 0x0003e49701007387 */ /* 0x000fe60000100800 */
[----:B--2---:R-:W-:Y:S01]  /*2ebd0*/  IADD3.X R150, R150, R3, RZ, P4, !PT ;  /* 0x0000000396967210 */ /* 0x004fe200027fe4ff */
        /* <DEDUP_REMOVED lines=20> */
[----:B------:R1:W-:Y:S01]  /*2ed20*/  LDGSTS.E [R6+0x6c008], desc[UR60][R8.64], P2 ;  /* 0x6c00800008067fae */ /* 0x0003e2000912187c */
[----:B------:R-:W-:Y:S01]  /*2ed30*/  ISETP.GT.AND P2, PT, R5, 0x19, PT ;  /* 0x000000190500780c */ /* 0x000fe20003f44270 */
[----:B-1----:R-:W-:Y:S01]  /*2ed40*/  IMAD.MOV.U32 R8, RZ, RZ, R7 ;  /* 0x000000ffff087224 */ /* 0x002fe200078e0007 */
[----:B------:R-:W-:-:S05]  /*2ed50*/  MOV R9, R12 ;  /* 0x0000000c00097202 */ /* 0x000fca0000000f00 */
        /* <DEDUP_REMOVED lines=33> */
[----:B------:R-:W-:Y:S01]  /*2ef70*/  IADD3.X R195, R195, R3, RZ, P4, !PT ;  /* 0x00000003c3c37210 */ /* 0x000fe200027fe4ff */
[----:B------:R1:W-:Y:S01]  /*2ef80*/  STL [R1+0x3e8], R150 ;  /* 0x0003e89601007387 */ /* 0x0003e20000100800 */
[----:B------:R-:W-:-:S03]  /*2ef90*/  IMAD.MOV.U32 R9, RZ, RZ, R193 ;  /* 0x000000ffff097224 */ /* 0x000fc600078e00c1 */
        /* <DEDUP_REMOVED lines=137> */
[----:B------:R-:W-:Y:S02]  /*2f830*/  ISETP.GT.AND P1, PT, R5, 0x7a, PT ;  /* 0x0000007a0500780c */ /* 0x000fe40003f24270 */
[-C--:B------:R-:W-:Y:S02]  /*2f840*/  IADD3 R147, P3, R147, R4.reuse, RZ ;  /* 0x0000000493937210 */ /* 0x080fe40007f7e0ff */
[----:B------:R-:W-:Y:S02]  /*2f850*/  IADD3 R7, P4, R7, R4, RZ ;  /* 0x0000000407077210 */ /* 0x000fe40007f9e0ff */
[----:B-1----:R-:W-:Y:S02]  /*2f860*/  SEL R8, RZ, 0x4, !P1 ;  /* 0x00000004ff087807 */ /* 0x002fe40004800000 */
[----:B------:R-:W-:Y:S02]  /*2f870*/  ISETP.GT.AND P1, PT, R5, 0x7b, PT ;  /* 0x0000007b0500780c */ /* 0x000fe40003f24270 */
[----:B------:R-:W-:Y:S01]  /*2f880*/  SEL R8, R8, RZ, !P0 ;  /* 0x000000ff08087207 */ /* 0x000fe20004000000 */
[----:B------:R-:W-:-:S03]  /*2f890*/  IMAD.X R148, R148, 0x1, R3, P3 ;  /* 0x0000000194947824 */ /* 0x000fc600018e0603 */
[----:B------:R-:W-:Y:S02]  /*2f8a0*/  ISETP.NE.U32.AND P2, PT, R8, RZ, PT ;  /* 0x000000ff0800720c */ /* 0x000fe40003f45070 */
[----:B------:R-:W-:Y:S01]  /*2f8b0*/  SEL R8, RZ, 0x4, !P1 ;  /* 0x00000004ff087807 */ /* 0x000fe20004800000 */
[----:B------:R-:W-:Y:S01]  /*2f8c0*/  STL [R1+0x40c], R149 ;  /* 0x00040c9501007387 */ /* 0x000fe20000100800 */
[----:B------:R-:W-:Y:S02]  /*2f8d0*/  IMAD.X R12, R12, 0x1, R3, P4 ;  /* 0x000000010c0c7824 */ /* 0x000fe400020e0603 */
[----:B------:R-:W-:Y:S01]  /*2f8e0*/  SEL R8, R8, RZ, !P0 ;  /* 0x000000ff08087207 */ /* 0x000fe20004000000 */
[----:B------:R1:W-:Y:S04]  /*2f8f0*/  STL [R1+0x408], R150 ;  /* 0x0004089601007387 */ /* 0x0003e80000100800 */
[----:B------:R-:W-:Y:S01]  /*2f900*/  STL [R1+0x414], R147 ;  /* 0x0004149301007387 */ /* 0x000fe20000100800 */
[----:B------:R-:W-:-:S03]  /*2f910*/  ISETP.NE.U32.AND P1, PT, R8, RZ, PT ;  /* 0x000000ff0800720c */ /* 0x000fc60003f25070 */
[----:B------:R2:W-:Y:S01]  /*2f920*/  STL [R1+0x410], R148 ;  /* 0x0004109401007387 */ /* 0x0005e20000100800 */
[----:B------:R-:W-:-:S03]  /*2f930*/  IMAD.MOV.U32 R8, RZ, RZ, R147 ;  /* 0x000000ffff087224 */ /* 0x000fc600078e0093 */
[----:B------:R-:W-:Y:S01]  /*2f940*/  STL [R1+0x41c], R7 ;  /* 0x00041c0701007387 */ /* 0x000fe20000100800 */
[----:B------:R-:W-:-:S03]  /*2f950*/  IMAD.MOV.U32 R9, RZ, RZ, R148 ;  /* 0x000000ffff097224 */ /* 0x000fc600078e0094 */
[----:B------:R3:W-:Y:S04]  /*2f960*/  STL [R1+0x418], R12 ;  /* 0x0004180c01007387 */ /* 0x0007e80000100800 */
[----:B-1----:R-:W4:Y:S04]  /*2f970*/  LDL.LU R150, [R1+0x220] ;  /* 0x0002200001967983 */ /* 0x002f280000300800 */
[----:B--2---:R-:W2:Y:S04]  /*2f980*/  LDL.LU R148, [R1+0x224] ;  /* 0x0002240001947983 */ /* 0x004ea80000300800 */
[----:B------:R1:W-:Y:S04]  /*2f990*/  LDGSTS.E [R6+0x6c008], desc[UR60][R8.64], P2 ;  /* 0x6c00800008067fae */ /* 0x0003e8000912187c */
[----:B------:R-:W4:Y:S01]  /*2f9a0*/  LDL.LU R147, [R1+0x228] ;  /* 0x0002280001937983 */ /* 0x000f220000300800 */
[----:B-1----:R-:W-:-:S03]  /*2f9b0*/  IMAD.MOV.U32 R9, RZ, RZ, R12 ;  /* 0x000000ffff097224 */ /* 0x002fc600078e000c */
[----:B---3--:R-:W3:Y:S01]  /*2f9c0*/  LDL.LU R12, [R1+0x22c] ;  /* 0x00022c00010c7983 */ /* 0x008ee20000300800 */
[----:B------:R-:W-:Y:S02]  /*2f9d0*/  MOV R8, R7 ;  /* 0x0000000700087202 */ /* 0x000fe40000000f00 */
[C---:B------:R-:W-:Y:S01]  /*2f9e0*/  ISETP.GT.AND P2, PT, R5.reuse, 0x1d, PT ;  /* 0x0000001d0500780c */ /* 0x040fe20003f44270 */
[----:B------:R-:W3:Y:S04]  /*2f9f0*/  LDL.LU R149, [R1+0x234] ;  /* 0x0002340001957983 */ /* 0x000ee80000300800 */
[----:B------:R1:W-:Y:S01]  /*2fa00*/  LDGSTS.E [R6+0x6c00c], desc[UR60][R8.64], P1 ;  /* 0x6c00c00008067fae */ /* 0x0003e2000892187c */
[----:B------:R-:W-:Y:S02]  /*2fa10*/  ISETP.GT.AND P1, PT, R5, 0x1c, PT ;  /* 0x0000001c0500780c */ /* 0x000fe40003f24270 */
[----:B------:R-:W-:Y:S01]  /*2fa20*/  IADD3 R198, P3, R198, R4, RZ ;  /* 0x00000004c6c67210 */ /* 0x000fe20007f7e0ff */
[----:B------:R-:W3:Y:S01]  /*2fa30*/  LDL.LU R7, [R1+0x23c] ;  /* 0x00023c0001077983 */ /* 0x000ee20000300800 */
[----:B-1----:R-:W-:-:S02]  /*2fa40*/  SEL R8, RZ, 0x4, !P1 ;  /* 0x00000004ff087807 */ /* 0x002fc40004800000 */
[----:B------:R-:W-:Y:S02]  /*2fa50*/  SEL R6, RZ, 0x4, !P2 ;  /* 0x00000004ff067807 */ /* 0x000fe40005000000 */
[----:B------:R-:W-:Y:S02]  /*2fa60*/  SEL R8, R8, RZ, !P0 ;  /* 0x000000ff08087207 */ /* 0x000fe40004000000 */
[----:B------:R-:W-:Y:S02]  /*2fa70*/  SEL R6, R6, RZ, !P0 ;  /* 0x000000ff06067207 */ /* 0x000fe40004000000 */
[----:B------:R-:W-:Y:S02]  /*2fa80*/  ISETP.NE.U32.AND P1, PT, R8, RZ, PT ;  /* 0x000000ff0800720c */ /* 0x000fe40003f25070 */
[----:B------:R-:W-:Y:S01]  /*2fa90*/  ISETP.NE.U32.AND P2, PT, R6, RZ, PT ;  /* 0x000000ff0600720c */ /* 0x000fe20003f45070 */
[----:B------:R-:W-:Y:S01]  /*2faa0*/  IMAD.X R197, R197, 0x1, R3, P3 ;  /* 0x00000001c5c57824 */ /* 0x000fe200018e0603 */
[----:B------:R-:W-:-:S02]  /*2fab0*/  LOP3.LUT R6, R10, 0x70, RZ, 0x3c, !PT ;  /* 0x000000700a067812 */ /* 0x000fc400078e3cff */
[----:B------:R-:W-:Y:S01]  /*2fac0*/  IADD3 R200, P4, R200, R4, RZ ;  /* 0x00000004c8c87210 */ /* 0x000fe20007f9e0ff */
[----:B------:R-:W-:Y:S02]  /*2fad0*/  IMAD.MOV.U32 R8, RZ, RZ, R198 ;  /* 0x000000ffff087224 */ /* 0x000fe400078e00c6 */
[----:B------:R-:W-:Y:S02]  /*2fae0*/  VIADD R6, R6, UR5 ;  /* 0x0000000506067c36 */ /* 0x000fe40008000000 */
        /* <DEDUP_REMOVED lines=32> */
[----:B--2---:R-:W-:-:S05]  /*2fcf0*/  IADD3 R148, P3, R148, R4, RZ ;  /* 0x0000000494947210 */ /* 0x004fca0007f7e0ff */
[----:B----4-:R-:W-:Y:S01]  /*2fd00*/  IMAD.X R150, R150, 0x1, R3, P3 ;  /* 0x0000000196967824 */ /* 0x010fe200018e0603 */
[----:B------:R-:W-:Y:S04]  /*2fd10*/  STL [R1+0x224], R148 ;  /* 0x0002249401007387 */ /* 0x000fe80000100800 */
[----:B------:R1:W-:Y:S01]  /*2fd20*/  STL [R1+0x220], R150 ;  /* 0x0002209601007387 */ /* 0x0003e20000100800 */
[----:B------:R-:W-:Y:S02]  /*2fd30*/  MOV R9, R150 ;  /* 0x0000009600097202 */ /* 0x000fe40000000f00 */
[----:B---3--:R-:W-:-:S05]  /*2fd40*/  IADD3 R12, P4, R12, R4, RZ ;  /* 0x000000040c0c7210 */ /* 0x008fca0007f9e0ff */
[----:B------:R-:W-:Y:S04]  /*2fd50*/  STL [R1+0x22c], R12 ;  /* 0x00022c0c01007387 */ /* 0x000fe80000100800 */
[----:B-1----:R-:W2:Y:S01]  /*2fd60*/  LDL.LU R150, [R1+0x230] ;  /* 0x0002300001967983 */ /* 0x002ea20000300800 */
[----:B------:R-:W-:Y:S02]  /*2fd70*/  IMAD.X R147, R147, 0x1, R3, P4 ;  /* 0x0000000193937824 */ /* 0x000fe400020e0603 */
[----:B------:R-:W-:-:S03]  /*2fd80*/  IMAD.MOV.U32 R8, RZ, RZ, R148 ;  /* 0x000000ffff087224 */ /* 0x000fc600078e0094 */
[----:B------:R1:W-:Y:S04]  /*2fd90*/  STL [R1+0x228], R147 ;  /* 0x0002289301007387 */ /* 0x0003e80000100800 */
[----:B------:R-:W3:Y:S04]  /*2fda0*/  LDL.LU R148, [R1+0x238] ;  /* 0x0002380001947983 */ /* 0x000ee80000300800 */
[----:B------:R4:W-:Y:S01]  /*2fdb0*/  LDGSTS.E [R6+0x64000], desc[UR60][R8.64], P2 ;  /* 0x6400000008067fae */ /* 0x0009e2000912187c */
[----:B------:R-:W-:Y:S01]  /*2fdc0*/  IADD3 R149, P3, R149, R4, RZ ;  /* 0x0000000495957210 */ /* 0x000fe20007f7e0ff */
[----:B----4-:R-:W-:-:S02]  /*2fdd0*/  IMAD.MOV.U32 R8, RZ, RZ, R12 ;  /* 0x000000ffff087224 */ /* 0x010fc400078e000c */
[----:B------:R-:W-:Y:S01]  /*2fde0*/  IMAD.MOV.U32 R9, RZ, RZ, R147 ;  /* 0x000000ffff097224 */ /* 0x000fe200078e0093 */
[----:B------:R-:W-:Y:S01]  /*2fdf0*/  IADD3 R7, P4, R7, R4, RZ ;  /* 0x0000000407077210 */ /* 0x000fe20007f9e0ff */
[----:B-1----:R-:W4:Y:S04]  /*2fe00*/  LDL.LU R147, [R1+0x324] ;  /* 0x0003240001937983 */ /* 0x002f280000300800 */
[----:B------:R1:W-:Y:S01]  /*2fe10*/  LDGSTS.E [R6+0x64004], desc[UR60][R8.64], P1 ;  /* 0x6400400008067fae */ /* 0x0003e2000892187c */
[----:B------:R-:W-:-:S03]  /*2fe20*/  ISETP.GT.AND P1, PT, R5, 0x3e, PT ;  /* 0x0000003e0500780c */ /* 0x000fc60003f24270 */
[----:B------:R-:W4:Y:S01]  /*2fe30*/  LDL.LU R12, [R1+0x32c] ;  /* 0x00032c00010c7983 */ /* 0x000f220000300800 */
[----:B-1----:R-:W-:-:S03]  /*2fe40*/  SEL R8, RZ, 0x4, !P1 ;  /* 0x00000004ff087807 */ /* 0x002fc60004800000 */
[----:B------:R-:W-:Y:S01]  /*2fe50*/  STL [R1+0x234], R149 ;  /* 0x0002349501007387 */ /* 0x000fe20000100800 */
[----:B------:R-:W-:Y:S02]  /*2fe60*/  ISETP.GT.AND P1, PT, R5, 0x3f, PT ;  /* 0x0000003f0500780c */ /* 0x000fe40003f24270 */
[----:B------:R-:W-:-:S04]  /*2fe70*/  SEL R8, R8, RZ, !P0 ;  /* 0x000000ff08087207 */ /* 0x000fc80004000000 */
[----:B------:R-:W-:Y:S02]  /*2fe80*/  ISETP.NE.U32.AND P2, PT, R8, RZ, PT ;  /* 0x000000ff0800720c */ /* 0x000fe40003f45070 */
[----:B------:R-:W-:-:S04]  /*2fe90*/  SEL R8, RZ, 0x4, !P1 ;  /* 0x00000004ff087807 */ /* 0x000fc80004800000 */
[----:B------:R-:W-:-:S04]  /*2fea0*/  SEL R8, R8, RZ, !P0 ;  /* 0x000000ff08087207 */ /* 0x000fc80004000000 */
[----:B------:R-:W-:Y:S01]  /*2feb0*/  ISETP.NE.U32.AND P1, PT, R8, RZ, PT ;  /* 0x000000ff0800720c */ /* 0x000fe20003f25070 */
[----:B------:R-:W-:Y:S02]  /*2fec0*/  IMAD.MOV.U32 R8, RZ, RZ, R149 ;  /* 0x000000ffff087224 */ /* 0x000fe400078e0095 */
[----:B--2---:R-:W-:-:S04]  /*2fed0*/  IMAD.X R150, R150, 0x1, R3, P3 ;  /* 0x0000000196967824 */ /* 0x004fc800018e0603 */
[----:B------:R-:W-:Y:S01]  /*2fee0*/  IMAD.MOV.U32 R9, RZ, RZ, R150 ;  /* 0x000000ffff097224 */ /* 0x000fe200078e0096 */
[----:B------:R1:W-:Y:S04]  /*2fef0*/  STL [R1+0x230], R150 ;  /* 0x0002309601007387 */ /* 0x0003e80000100800 */
[----:B------:R-:W-:Y:S01]  /*2ff00*/  STL [R1+0x23c], R7 ;  /* 0x00023c0701007387 */ /* 0x000fe20000100800 */
[----:B---3--:R-:W-:-:S03]  /*2ff10*/  IMAD.X R148, R148, 0x1, R3, P4 ;  /* 0x0000000194947824 */ /* 0x008fc600020e0603 */
[----:B------:R2:W-:Y:S04]  /*2ff20*/  LDGSTS.E [R6+0x64008], desc[UR60][R8.64], P2 ;  /* 0x6400800008067fae */ /* 0x0005e8000912187c */
[----:B-1----:R-:W3:Y:S04]  /*2ff30*/  LDL.LU R150, [R1+0x320] ;  /* 0x0003200001967983 */ /* 0x002ee80000300800 */
[----:B------:R1:W-:Y:S04]  /*2ff40*/  STL [R1+0x238], R148 ;  /* 0x0002389401007387 */ /* 0x0003e80000100800 */
[----:B------:R-:W3:Y:S01]  /*2ff50*/  LDL.LU R149, [R1+0x328] ;  /* 0x0003280001957983 */ /* 0x000ee20000300800 */
[----:B--2---:R-:W-:-:S02]  /*2ff60*/  IMAD.MOV.U32 R8, RZ, RZ, R7 ;  /* 0x000000ffff087224 */ /* 0x004fc400078e0007 */
[----:B------:R-:W-:Y:S01]  /*2ff70*/  IMAD.MOV.U32 R9, RZ, RZ, R148 ;  /* 0x000000ffff097224 */ /* 0x000fe200078e0094 */
[-C--:B----4-:R-:W-:Y:S01]  /*2ff80*/  IADD3 R147, P3, R147, R4.reuse, RZ ;  /* 0x0000000493937210 */ /* 0x090fe20007f7e0ff */
[----:B-1----:R-:W2:Y:S04]  /*2ff90*/  LDL.LU R148, [R1+0x334] ;  /* 0x0003340001947983 */ /* 0x002ea80000300800 */
[----:B------:R1:W-:Y:S01]  /*2ffa0*/  LDGSTS.E [R6+0x6400c], desc[UR60][R8.64], P1 ;  /* 0x6400c00008067fae */ /* 0x0003e2000892187c */
[----:B------:R-:W-:Y:S02]  /*2ffb0*/  ISETP.GT.AND P1, PT, R5, 0x5c, PT ;  /* 0x0000005c0500780c */ /* 0x000fe40003f24270 */
[----:B------:R-:W-:Y:S01]  /*2ffc0*/  IADD3 R12, P4, R12, R4, RZ ;  /* 0x000000040c0c7210 */ /* 0x000fe20007f9e0ff */
[----:B------:R-:W4:Y:S01]  /*2ffd0*/  LDL.LU R7, [R1+0x33c] ;  /* 0x00033c0001077983 */ /* 0x000f220000300800 */
[----:B-1----:R-:W-:-:S02]  /*2ffe0*/  SEL R8, RZ, 0x4, !P1 ;  /* 0x00000004ff087807 */ /* 0x002fc40004800000 */
[----:B------:R-:W-:Y:S02]  /*2fff0*/  ISETP.GT.AND P1, PT, R5, 0x5d, PT ;  /* 0x0000005d0500780c */ /* 0x000fe40003f24270 */
[----:B------:R-:W-:Y:S01]  /*30000*/  SEL R8, R8, RZ, !P0 ;  /* 0x000000ff08087207 */ /* 0x000fe20004000000 */
[----:B------:R-:W-:Y:S03]  /*30010*/  STL [R1+0x324], R147 ;  /* 0x0003249301007387 */ /* 0x000fe60000100800 */
[----:B------:R-:W-:Y:S02]  /*30020*/  ISETP.NE.U32.AND P2, PT, R8, RZ, PT ;  /* 0x000000ff0800720c */ /* 0x000fe40003f45070 */
[----:B------:R-:W-:-:S04]  /*30030*/  SEL R8, RZ, 0x4, !P1 ;  /* 0x00000004ff087807 */ /* 0x000fc80004800000 */
[----:B------:R-:W-:-:S04]  /*30040*/  SEL R8, R8, RZ, !P0 ;  /* 0x000000ff08087207 */ /* 0x000fc80004000000 */
[----:B------:R-:W-:Y:S01]  /*30050*/  ISETP.NE.U32.AND P1, PT, R8, RZ, PT ;  /* 0x000000ff0800720c */ /* 0x000fe20003f25070 */
[----:B------:R-:W-:Y:S01]  /*30060*/  IMAD.MOV.U32 R8, RZ, RZ, R147 ;  /* 0x000000ffff087224 */ /* 0x000fe200078e0093 */
[----:B---3--:R-:W-:-:S05]  /*30070*/  IADD3.X R150, R150, R3, RZ, P3, !PT ;  /* 0x0000000396967210 */ /* 0x008fca0001ffe4ff */
[----:B------:R1:W-:Y:S01]  /*30080*/  STL [R1+0x320], R150 ;  /* 0x0003209601007387 */ /* 0x0003e20000100800 */
[----:B------:R-:W-:-:S03]  /*30090*/  IMAD.MOV.U32 R9, RZ, RZ, R150 ;  /* 0x000000ffff097224 */ /* 0x000fc600078e0096 */
[----:B------:R-:W-:Y:S01]  /*300a0*/  STL [R1+0x32c], R12 ;  /* 0x00032c0c01007387 */ /* 0x000fe20000100800 */
[----:B------:R-:W-:-:S03]  /*300b0*/  IMAD.X R149, R149, 0x1, R3, P4 ;  /* 0x0000000195957824 */ /* 0x000fc600020e0603 */
[----:B------:R3:W-:Y:S04]  /*300c0*/  LDGSTS.E [R6+0x68000], desc[UR60][R8.64], P2 ;  /* 0x6800000008067fae */ /* 0x0007e8000912187c */
[----:B-1----:R-:W4:Y:S04]  /*300d0*/  LDL.LU R150, [R1+0x330] ;  /* 0x0003300001967983 */ /* 0x002f280000300800 */
[----:B------:R1:W-:Y:S04]  /*300e0*/  STL [R1+0x328], R149 ;  /* 0x0003289501007387 */ /* 0x0003e80000100800 */
[----:B------:R-:W4:Y:S01]  /*300f0*/  LDL.LU R147, [R1+0x338] ;  /* 0x0003380001937983 */ /* 0x000f220000300800 */
[----:B---3--:R-:W-:-:S02]  /*30100*/  IMAD.MOV.U32 R8, RZ, RZ, R12 ;  /* 0x000000ffff087224 */ /* 0x008fc400078e000c */
[----:B------:R-:W-:Y:S01]  /*30110*/  IMAD.MOV.U32 R9, RZ, RZ, R149 ;  /* 0x000000ffff097224 */ /* 0x000fe200078e0095 */
[-C--:B--2---:R-:W-:Y:S02]  /*30120*/  IADD3 R148, P3, R148, R4.reuse, RZ ;  /* 0x0000000494947210 */ /* 0x084fe40007f7e0ff */
[----:B----4-:R-:W-:Y:S01]  /*30130*/  IADD3 R7, P4, R7, R4, RZ ;  /* 0x0000000407077210 */ /* 0x010fe20007f9e0ff */
[----:B-1----:R-:W2:Y:S04]  /*30140*/  LDL.LU R149, [R1+0x424] ;  /* 0x0004240001957983 */ /* 0x002ea80000300800 */
[----:B------:R1:W-:Y:S01]  /*30150*/  LDGSTS.E [R6+0x68004], desc[UR60][R8.64], P1 ;  /* 0x6800400008067fae */ /* 0x0003e2000892187c */
[----:B------:R-:W-:-:S03]  /*30160*/  ISETP.GT.AND P1, PT, R5, 0x5e, PT ;  /* 0x0000005e0500780c */ /* 0x000fc60003f24270 */
[----:B------:R-:W3:Y:S01]  /*30170*/  LDL.LU R12, [R1+0x42c] ;  /* 0x00042c00010c7983 */ /* 0x000ee20000300800 */
[----:B-1----:R-:W-:Y:S02]  /*30180*/  SEL R8, RZ, 0x4, !P1 ;  /* 0x00000004ff087807 */ /* 0x002fe40004800000 */
[----:B------:R-:W-:Y:S02]  /*30190*/  ISETP.GT.AND P1, PT, R5, 0x5f, PT ;  /* 0x0000005f0500780c */ /* 0x000fe40003f24270 */
[----:B------:R-:W-:Y:S01]  /*301a0*/  SEL R8, R8, RZ, !P0 ;  /* 0x000000ff08087207 */ /* 0x000fe20004000000 */
[----:B------:R-:W-:Y:S03]  /*301b0*/  STL [R1+0x334], R148 ;  /* 0x0003349401007387 */ /* 0x000fe60000100800 */
[----:B------:R-:W-:Y:S02]  /*301c0*/  ISETP.NE.U32.AND P2, PT, R8, RZ, PT ;  /* 0x000000ff0800720c */ /* 0x000fe40003f45070 */
[----:B------:R-:W-:-:S04]  /*301d0*/  SEL R8, RZ, 0x4, !P1 ;  /* 0x00000004ff087807 */ /* 0x000fc80004800000 */
[----:B------:R-:W-:-:S04]  /*301e0*/  SEL R8, R8, RZ, !P0 ;  /* 0x000000ff08087207 */ /* 0x000fc80004000000 */
[----:B------:R-:W-:Y:S01]  /*301f0*/  ISETP.NE.U32.AND P1, PT, R8, RZ, PT ;  /* 0x000000ff0800720c */ /* 0x000fe20003f25070 */
[----:B------:R-:W-:Y:S02]  /*30200*/  IMAD.MOV.U32 R8, RZ, RZ, R148 ;  /* 0x000000ffff087224 */ /* 0x000fe400078e0094 */
[----:B------:R-:W-:-:S05]  /*30210*/  IMAD.X R150, R150, 0x1, R3, P3 ;  /* 0x0000000196967824 */ /* 0x000fca00018e0603 */
[----:B------:R1:W-:Y:S01]  /*30220*/  STL [R1+0x330], R150 ;  /* 0x0003309601007387 */ /* 0x0003e20000100800 */
[----:B------:R-:W-:-:S03]  /*30230*/  MOV R9, R150 ;  /* 0x0000009600097202 */ /* 0x000fc60000000f00 */
[----:B------:R4:W-:Y:S01]  /*30240*/  STL [R1+0x33c], R7 ;  /* 0x00033c0701007387 */ /* 0x0009e20000100800 */
[----:B------:R-:W-:-:S03]  /*30250*/  IMAD.X R147, R147, 0x1, R3, P4 ;  /* 0x0000000193937824 */ /* 0x000fc600020e0603 */
[----:B------:R2:W-:Y:S04]  /*30260*/  LDGSTS.E [R6+0x68008], desc[UR60][R8.64], P2 ;  /* 0x6800800008067fae */ /* 0x0005e8000912187c */
[----:B-1----:R-:W3:Y:S04]  /*30270*/  LDL.LU R150, [R1+0x420] ;  /* 0x0004200001967983 */ /* 0x002ee80000300800 */
[----:B------:R1:W-:Y:S04]  /*30280*/  STL [R1+0x338], R147 ;  /* 0x0003389301007387 */ /* 0x0003e80000100800 */
[----:B------:R-:W3:Y:S01]  /*30290*/  LDL.LU R148, [R1+0x428] ;  /* 0x0004280001947983 */ /* 0x000ee20000300800 */
[----:B--2---:R-:W-:-:S02]  /*302a0*/  IMAD.MOV.U32 R8, RZ, RZ, R7 ;  /* 0x000000ffff087224 */ /* 0x004fc400078e0007 */
[----:B------:R-:W-:Y:S01]  /*302b0*/  IMAD.MOV.U32 R9, RZ, RZ, R147 ;  /* 0x000000ffff097224 */ /* 0x000fe200078e0093 */
[-C--:B------:R-:W-:Y:S01]  /*302c0*/  IADD3 R149, P3, R149, R4.reuse, RZ ;  /* 0x0000000495957210 */ /* 0x080fe20007f7e0ff */
[----:B----4-:R-:W2:Y:S04]  /*302d0*/  LDL.LU R7, [R1+0x434] ;  /* 0x0004340001077983 */ /* 0x010ea80000300800 */
[----:B------:R4:W-:Y:S01]  /*302e0*/  LDGSTS.E [R6+0x6800c], desc[UR60][R8.64], P1 ;  /* 0x6800c00008067fae */ /* 0x0009e2000892187c */
[----:B------:R-:W-:Y:S02]  /*302f0*/  ISETP.GT.AND P1, PT, R5, 0x7c, PT ;  /* 0x0000007c0500780c */ /* 0x000fe40003f24270 */
[----:B---3--:R-:W-:Y:S01]  /*30300*/  IADD3 R12, P4, R12, R4, RZ ;  /* 0x000000040c0c7210 */ /* 0x008fe20007f9e0ff */
[----:B-1----:R-:W3:Y:S01]  /*30310*/  LDL.LU R147, [R1+0x43c] ;  /* 0x00043c0001937983 */ /* 0x002ee20000300800 */
[----:B----4-:R-:W-:-:S02]  /*30320*/  SEL R8, RZ, 0x4, !P1 ;  /* 0x00000004ff087807 */ /* 0x010fc40004800000 */
        /* <DEDUP_REMOVED lines=8> */
[----:B------:R-:W-:-:S04]  /*303b0*/  IMAD.X R150, R150, 0x1, R3, P3 ;  /* 0x0000000196967824 */ /* 0x000fc800018e0603 */
[----:B------:R-:W-:Y:S01]  /*303c0*/  IMAD.MOV.U32 R9, RZ, RZ, R150 ;  /* 0x000000ffff097224 */ /* 0x000fe200078e0096 */
[----:B------:R1:W-:Y:S04]  /*303d0*/  STL [R1+0x420], R150 ;  /* 0x0004209601007387 */ /* 0x0003e80000100800 */
[----:B------:R-:W-:Y:S01]  /*303e0*/  STL [R1+0x42c], R12 ;  /* 0x00042c0c01007387 */ /* 0x000fe20000100800 */
[----:B------:R-:W-:-:S03]  /*303f0*/  IMAD.X R148, R148, 0x1, R3, P4 ;  /* 0x0000000194947824 */ /* 0x000fc600020e0603 */
[----:B------:R4:W-:Y:S04]  /*30400*/  LDGSTS.E [R6+0x6c000], desc[UR60][R8.64], P2 ;  /* 0x6c00000008067fae */ /* 0x0009e8000912187c */
[----:B-1----:R-:W3:Y:S04]  /*30410*/  LDL.LU R150, [R1+0x430] ;  /* 0x0004300001967983 */ /* 0x002ee80000300800 */
[----:B------:R1:W-:Y:S04]  /*30420*/  STL [R1+0x428], R148 ;  /* 0x0004289401007387 */ /* 0x0003e80000100800 */
[----:B------:R-:W3:Y:S01]  /*30430*/  LDL.LU R149, [R1+0x438] ;  /* 0x0004380001957983 */ /* 0x000ee20000300800 */
[----:B----4-:R-:W-:-:S02]  /*30440*/  IMAD.MOV.U32 R8, RZ, RZ, R12 ;  /* 0x000000ffff087224 */ /* 0x010fc400078e000c */
[----:B------:R-:W-:Y:S01]  /*30450*/  IMAD.MOV.U32 R9, RZ, RZ, R148 ;  /* 0x000000ffff097224 */ /* 0x000fe200078e0094 */
[-C--:B--2---:R-:W-:Y:S02]  /*30460*/  IADD3 R7, P3, R7, R4.reuse, RZ ;  /* 0x0000000407077210 */ /* 0x084fe40007f7e0ff */
[----:B---3--:R-:W-:Y:S01]  /*30470*/  IADD3 R147, P4, R147, R4, RZ ;  /* 0x0000000493937210 */ /* 0x008fe20007f9e0ff */
[----:B-1----:R-:W2:Y:S04]  /*30480*/  LDL.LU R148, [R1+0x444] ;  /* 0x0004440001947983 */ /* 0x002ea80000300800 */
[----:B------:R1:W-:Y:S01]  /*30490*/  LDGSTS.E [R6+0x6c004], desc[UR60][R8.64], P1 ;  /* 0x6c00400008067fae */ /* 0x0003e2000892187c */
[----:B------:R-:W-:-:S03]  /*304a0*/  ISETP.GT.AND P1, PT, R5, 0x7e, PT ;  /* 0x0000007e0500780c */ /* 0x000fc60003f24270 */
[----:B------:R-:W3:Y:S01]  /*304b0*/  LDL.LU R12, [R1+0x484] ;  /* 0x00048400010c7983 */ /* 0x000ee20000300800 */
[----:B-1----:R-:W-:Y:S02]  /*304c0*/  SEL R8, RZ, 0x4, !P1 ;  /* 0x00000004ff087807 */ /* 0x002fe40004800000 */
[----:B------:R-:W-:Y:S02]  /*304d0*/  ISETP.GT.AND P1, PT, R5, 0x7f, PT ;  /* 0x0000007f0500780c */ /* 0x000fe40003f24270 */
[----:B------:R-:W-:-:S04]  /*304e0*/  SEL R8, R8, RZ, !P0 ;  /* 0x000000ff08087207 */ /* 0x000fc80004000000 */
[----:B------:R-:W-:Y:S02]  /*304f0*/  ISETP.NE.U32.AND P2, PT, R8, RZ, PT ;  /* 0x000000ff0800720c */ /* 0x000fe40003f45070 */
[----:B------:R-:W-:-:S04]  /*30500*/  SEL R8, RZ, 0x4, !P1 ;  /* 0x00000004ff087807 */ /* 0x000fc80004800000 */
[----:B------:R-:W-:-:S04]  /*30510*/  SEL R8, R8, RZ, !P0 ;  /* 0x000000ff08087207 */ /* 0x000fc80004000000 */
[----:B------:R-:W-:Y:S01]  /*30520*/  ISETP.NE.U32.AND P1, PT, R8, RZ, PT ;  /* 0x000000ff0800720c */ /* 0x000fe20003f25070 */
[----:B------:R-:W-:Y:S01]  /*30530*/  IMAD.MOV.U32 R8, RZ, RZ, R7 ;  /* 0x000000ffff087224 */ /* 0x000fe200078e0007 */
[----:B------:R1:W-:Y:S02]  /*30540*/  STL [R1+0x434], R7 ;  /* 0x0004340701007387 */ /* 0x0003e40000100800 */
[----:B-1----:R-:W1:Y:S01]  /*30550*/  S2R R7, SR_TID.X ;  /* 0x0000000000077919 */ /* 0x002e620000002100 */
[----:B------:R-:W-:-:S05]  /*30560*/  IADD3.X R150, R150, R3, RZ, P3, !PT ;  /* 0x0000000396967210 */ /* 0x000fca0001ffe4ff */
[----:B------:R-:W-:Y:S02]  /*30570*/  IMAD.MOV.U32 R9, RZ, RZ, R150 ;  /* 0x000000ffff097224 */ /* 0x000fe400078e0096 */
[----:B------:R-:W-:-:S03]  /*30580*/  IMAD.X R149, R149, 0x1, R3, P4 ;  /* 0x0000000195957824 */ /* 0x000fc600020e0603 */
[----:B------:R4:W-:Y:S04]  /*30590*/  LDGSTS.E [R6+0x6c008], desc[UR60][R8.64], P2 ;  /* 0x6c00800008067fae */ /* 0x0009e8000912187c */
[----:B------:R-:W-:Y:S04]  /*305a0*/  STL [R1+0x430], R150 ;  /* 0x0004309601007387 */ /* 0x000fe80000100800 */
[----:B------:R-:W-:Y:S01]  /*305b0*/  STL [R1+0x43c], R147 ;  /* 0x00043c9301007387 */ /* 0x000fe20000100800 */
[----:B----4-:R-:W-:-:S03]  /*305c0*/  IMAD.MOV.U32 R8, RZ, RZ, R147 ;  /* 0x000000ffff087224 */ /* 0x010fc600078e0093 */
[----:B------:R-:W4:Y:S01]  /*305d0*/  LDL.LU R151, [R1+0x480] ;  /* 0x0004800001977983 */ /* 0x000f220000300800 */
[----:B------:R-:W-:-:S03]  /*305e0*/  IMAD.MOV.U32 R9, RZ, RZ, R149 ;  /* 0x000000ffff097224 */ /* 0x000fc600078e0095 */
[----:B------:R2:W-:Y:S04]  /*305f0*/  STL [R1+0x438], R149 ;  /* 0x0004389501007387 */ /* 0x0005e80000100800 */
[----:B------:R2:W-:Y:S01]  /*30600*/  LDGSTS.E [R6+0x6c00c], desc[UR60][R8.64], P1 ;  /* 0x6c00c00008067fae */ /* 0x0005e2000892187c */
[----:B-1----:R-:W-:Y:S02]  /*30610*/  LOP3.LUT R7, R7, 0x7f, RZ, 0xc0, !PT ;  /* 0x0000007f07077812 */ /* 0x002fe400078ec0ff */
[----:B---3--:R-:W-:Y:S01]  /*30620*/  IADD3 R12, P2, R12, R2, RZ ;  /* 0x000000020c0c7210 */ /* 0x008fe20007f5e0ff */
[----:B------:R-:W-:Y:S01]  /*30630*/  ULEA UR5, UR4, UR11, 0x11 ;  /* 0x0000000b04057291 */ /* 0x000fe2000f8e883f */
[----:B------:R-:W3:Y:S01]  /*30640*/  LDL.LU R9, [R1+0x440] ;  /* 0x0004400001097983 */ /* 0x000ee20000300800 */
[----:B------:R-:W-:-:S03]  /*30650*/  ISETP.GE.AND P1, PT, R7, R5, PT ;  /* 0x000000050700720c */ /* 0x000fc60003f26270 */
[----:B--2---:R-:W2:Y:S04]  /*30660*/  LDL.LU R149, [R1+0x4c0] ;  /* 0x0004c00001957983 */ /* 0x004ea80000300800 */
[----:B------:R-:W2:Y:S04]  /*30670*/  LDL.LU R7, [R1+0x4c4] ;  /* 0x0004c40001077983 */ /* 0x000ea80000300800 */
[----:B------:R-:W2:Y:S04]  /*30680*/  LDL.LU R150, [R1+0x500] ;  /* 0x0005000001967983 */ /* 0x000ea80000300800 */
[----:B------:R-:W2:Y:S01]  /*30690*/  LDL.LU R147, [R1+0x504] ;  /* 0x0005040001937983 */ /* 0x000ea20000300800 */
[----:B------:R-:W-:-:S02]  /*306a0*/  SEL R5, RZ, 0x4, P1 ;  /* 0x00000004ff057807 */ /* 0x000fc40000800000 */
[----:B------:R-:W-:Y:S01]  /*306b0*/  IADD3 R148, P1, R148, R2, RZ ;  /* 0x0000000294947210 */ /* 0x000fe20007f3e0ff */
[----:B------:R-:W0:Y:S01]  /*306c0*/  LDGDEPBAR ;  /* 0x00000000000079af */ /* 0x000e220000000000 */
[----:B------:R-:W-:-:S04]  /*306d0*/  SEL R5, R5, RZ, !P0 ;  /* 0x000000ff05057207 */ /* 0x000fc80004000000 */
[----:B------:R-:W-:Y:S01]  /*306e0*/  ISETP.NE.U32.AND P0, PT, R5, RZ, PT ;  /* 0x000000ff0500720c */ /* 0x000fe20003f05070 */
[----:B------:R1:W-:Y:S01]  /*306f0*/  STL [R1+0x444], R148 ;  /* 0x0004449401007387 */ /* 0x0003e20000100800 */
[----:B------:R-:W-:Y:S01]  /*30700*/  VIADD R5, R11, UR5 ;  /* 0x000000050b057c36 */ /* 0x000fe20008000000 */
[----:B------:R-:W-:Y:S01]  /*30710*/  MOV R8, R148 ;  /* 0x0000009400087202 */ /* 0x000fe20000000f00 */
[--C-:B----4-:R-:W-:Y:S02]  /*30720*/  IMAD.X R151, R151, 0x1, R0.reuse, P2 ;  /* 0x0000000197977824 */ /* 0x110fe400010e0600 */
[----:B---3--:R-:W-:-:S05]  /*30730*/  IMAD.X R9, R9, 0x1, R0, P1 ;  /* 0x0000000109097824 */ /* 0x008fca00008e0600 */
[----:B------:R-:W-:Y:S04]  /*30740*/  STL [R1+0x440], R9 ;  /* 0x0004400901007387 */ /* 0x000fe80000100800 */
[----:B------:R3:W-:Y:S04]  /*30750*/  STL [R1+0x484], R12 ;  /* 0x0004840c01007387 */ /* 0x0007e80000100800 */
[----:B------:R4:W-:Y:S04]  /*30760*/  STL [R1+0x480], R151 ;  /* 0x0004809701007387 */ /* 0x0009e80000100800 */
[----:B------:R-:W2:Y:S04]  /*30770*/  LDL.LU R6, [R1+0x544] ;  /* 0x0005440001067983 */ /* 0x000ea80000300800 */
[----:B------:R3:W-:Y:S04]  /*30780*/  LDGSTS.E [R5], desc[UR60][R8.64], P0 ;  /* 0x0000000008057fae */ /* 0x0007e8000812187c */
[----:B-1----:R-:W2:Y:S01]  /*30790*/  LDL.LU R148, [R1+0x584] ;  /* 0x0005840001947983 */ /* 0x002ea20000300800 */
[----:B---3--:R-:W-:-:S03]  /*307a0*/  IMAD.MOV.U32 R8, RZ, RZ, R12 ;  /* 0x000000ffff087224 */ /* 0x008fc600078e000c */
[----:B------:R-:W3:Y:S01]  /*307b0*/  LDL.LU R12, [R1+0x540] ;  /* 0x00054000010c7983 */ /* 0x000ee20000300800 */
[----:B------:R-:W-:-:S03]  /*307c0*/  IMAD.MOV.U32 R9, RZ, RZ, R151 ;  /* 0x000000ffff097224 */ /* 0x000fc600078e0097 */
[----:B----4-:R-:W4:Y:S01]  /*307d0*/  LDL.LU R151, [R1+0x580] ;  /* 0x0005800001977983 */ /* 0x010f220000300800 */
[-C--:B--2---:R-:W-:Y:S02]  /*307e0*/  IADD3 R7, P1, R7, R2.reuse, RZ ;  /* 0x0000000207077210 */ /* 0x084fe40007f3e0ff */
[----:B------:R-:W-:Y:S01]  /*307f0*/  IADD3 R147, P2, R147, R2, RZ ;  /* 0x0000000293937210 */ /* 0x000fe20007f5e0ff */
[----:B------:R1:W-:Y:S02]  /*30800*/  LDGSTS.E [R5+0x400], desc[UR60][R8.64], P0 ;  /* 0x0040000008057fae */ /* 0x0003e4000812187c */
[--C-:B------:R-:W-:Y:S02]  /*30810*/  IMAD.X R149, R149, 0x1, R0.reuse, P1 ;  /* 0x0000000195957824 */ /* 0x100fe400008e0600 */
[----:B------:R2:W-:Y:S01]  /*30820*/  STL [R1+0x4c4], R7 ;  /* 0x0004c40701007387 */ /* 0x0005e20000100800 */
[----:B------:R-:W-:-:S03]  /*30830*/  IMAD.X R150, R150, 0x1, R0, P2 ;  /* 0x0000000196967824 */ /* 0x000fc600010e0600 */
[----:B------:R2:W-:Y:S01]  /*30840*/  STL [R1+0x4c0], R149 ;  /* 0x0004c09501007387 */ /* 0x0005e20000100800 */
[----:B-1----:R-:W-:-:S03]  /*30850*/  IMAD.MOV.U32 R8, RZ, RZ, R7 ;  /* 0x000000ffff087224 */ /* 0x002fc600078e0007 */
[----:B------:R1:W-:Y:S01]  /*30860*/  STL [R1+0x504], R147 ;  /* 0x0005049301007387 */ /* 0x0003e20000100800 */
[----:B------:R-:W-:-:S03]  /*30870*/  IMAD.MOV.U32 R9, RZ, RZ, R149 ;  /* 0x000000ffff097224 */ /* 0x000fc600078e0095 */
[----:B--2---:R-:W2:Y:S04]  /*30880*/  LDL.LU R7, [R1+0x5c4] ;  /* 0x0005c40001077983 */ /* 0x004ea80000300800 */
[----:B------:R1:W-:Y:S04]  /*30890*/  STL [R1+0x500], R150 ;  /* 0x0005009601007387 */ /* 0x0003e80000100800 */
[----:B------:R1:W-:Y:S04]  /*308a0*/  LDGSTS.E [R5+0x800], desc[UR60][R8.64], P0 ;  /* 0x0080000008057fae */ /* 0x0003e8000812187c */
[----:B------:R-:W2:Y:S01]  /*308b0*/  LDL.LU R149, [R1+0x604] ;  /* 0x0006040001957983 */ /* 0x000ea20000300800 */
[----:B-1----:R-:W-:-:S03]  /*308c0*/  IMAD.MOV.U32 R8, RZ, RZ, R147 ;  /* 0x000000ffff087224 */ /* 0x002fc600078e0093 */
[----:B------:R-:W2:Y:S01]  /*308d0*/  LDL.LU R147, [R1+0x5c0] ;  /* 0x0005c00001937983 */ /* 0x000ea20000300800 */
[----:B------:R-:W-:-:S03]  /*308e0*/  IMAD.MOV.U32 R9, RZ, RZ, R150 ;  /* 0x000000ffff097224 */ /* 0x000fc600078e0096 */
[----:B------:R-:W2:Y:S04]  /*308f0*/  LDL.LU R150, [R1+0x600] ;  /* 0x0006000001967983 */ /* 0x000ea80000300800 */
[----:B------:R1:W-:Y:S01]  /*30900*/  LDGSTS.E [R5+0xc00], desc[UR60][R8.64], P0 ;  /* 0x00c0000008057fae */ /* 0x0003e2000812187c */
[-C--:B------:R-:W-:Y:S02]  /*30910*/  IADD3 R6, P1, R6, R2.reuse, RZ ;  /* 0x0000000206067210 */ /* 0x080fe40007f3e0ff */
[----:B------:R-:W-:-:S03]  /*30920*/  IADD3 R148, P2, R148, R2, RZ ;  /* 0x0000000294947210 */ /* 0x000fc60007f5e0ff */
[----:B------:R4:W-:Y:S01]  /*30930*/  STL [R1+0x544], R6 ;  /* 0x0005440601007387 */ /* 0x0009e20000100800 */
[----:B-1----:R-:W-:Y:S01]  /*30940*/  IMAD.MOV.U32 R8, RZ, RZ, R6 ;  /* 0x000000ffff087224 */ /* 0x002fe200078e0006 */
[----:B---3--:R-:W-:Y:S01]  /*30950*/  IADD3.X R12, R12, R0, RZ, P1, !PT ;  /* 0x000000000c0c7210 */ /* 0x008fe20000ffe4ff */
[----:B----4-:R-:W-:-:S04]  /*30960*/  IMAD.X R151, R151, 0x1, R0, P2 ;  /* 0x0000000197977824 */ /* 0x010fc800010e0600 */
[----:B------:R1:W-:Y:S01]  /*30970*/  STL [R1+0x540], R12 ;  /* 0x0005400c01007387 */ /* 0x0003e20000100800 */
[----:B------:R-:W-:-:S03]  /*30980*/  IMAD.MOV.U32 R9, RZ, RZ, R12 ;  /* 0x000000ffff097224 */ /* 0x000fc600078e000c */
[----:B------:R3:W-:Y:S04]  /*30990*/  STL [R1+0x584], R148 ;  /* 0x0005849401007387 */ /* 0x0007e80000100800 */
[----:B------:R-:W4:Y:S04]  /*309a0*/  LDL.LU R6, [R1+0x644] ;  /* 0x0006440001067983 */ /* 0x000f280000300800 */
[----:B------:R3:W-:Y:S04]  /*309b0*/  STL [R1+0x580], R151 ;  /* 0x0005809701007387 */ /* 0x0007e80000100800 */
[----:B------:R3:W-:Y:S04]  /*309c0*/  LDGSTS.E [R5+0x1000], desc[UR60][R8.64], P0 ;  /* 0x0100000008057fae */ /* 0x0007e8000812187c */
[----:B-1----:R-:W4:Y:S01]  /*309d0*/  LDL.LU R12, [R1+0x684] ;  /* 0x00068400010c7983 */ /* 0x002f220000300800 */
[----:B---3--:R-:W-:-:S03]  /*309e0*/  IMAD.MOV.U32 R8, RZ, RZ, R148 ;  /* 0x000000ffff087224 */ /* 0x008fc600078e0094 */
[----:B------:R-:W3:Y:S01]  /*309f0*/  LDL.LU R148, [R1+0x640] ;  /* 0x0006400001947983 */ /* 0x000ee20000300800 */
[----:B------:R-:W-:-:S03]  /*30a00*/  IMAD.MOV.U32 R9, RZ, RZ, R151 ;  /* 0x000000ffff097224 */ /* 0x000fc600078e0097 */
[----:B------:R-:W3:Y:S01]  /*30a10*/  LDL.LU R151, [R1+0x680] ;  /* 0x0006800001977983 */ /* 0x000ee20000300800 */
[-C--:B--2---:R-:W-:Y:S02]  /*30a20*/  IADD3 R7, P1, R7, R2.reuse, RZ ;  /* 0x0000000207077210 */ /* 0x084fe40007f3e0ff */
[----:B------:R-:W-:Y:S01]  /*30a30*/  IADD3 R149, P2, R149, R2, RZ ;  /* 0x0000000295957210 */ /* 0x000fe20007f5e0ff */
[----:B------:R1:W-:Y:S02]  /*30a40*/  LDGSTS.E [R5+0x1400], desc[UR60][R8.64], P0 ;  /* 0x0140000008057fae */ /* 0x0003e4000812187c */
[--C-:B------:R-:W-:Y:S02]  /*30a50*/  IMAD.X R147, R147, 0x1, R0.reuse, P1 ;  /* 0x0000000193937824 */ /* 0x100fe400008e0600 */
[----:B------:R2:W-:Y:S01]  /*30a60*/  STL [R1+0x5c4], R7 ;  /* 0x0005c40701007387 */ /* 0x0005e20000100800 */
[----:B------:R-:W-:-:S03]  /*30a70*/  IMAD.X R150, R150, 0x1, R0, P2 ;  /* 0x0000000196967824 */ /* 0x000fc600010e0600 */
[----:B------:R2:W-:Y:S01]  /*30a80*/  STL [R1+0x5c0], R147 ;  /* 0x0005c09301007387 */ /* 0x0005e20000100800 */
[----:B-1----:R-:W-:Y:S01]  /*30a90*/  IMAD.MOV.U32 R8, RZ, RZ, R7 ;  /* 0x000000ffff087224 */ /* 0x002fe200078e0007 */
[----:B------:R-:W-:Y:S02]  /*30aa0*/  MOV R9, R147 ;  /* 0x0000009300097202 */ /* 0x000fe40000000f00 */
[----:B------:R1:W-:Y:S04]  /*30ab0*/  STL [R1+0x604], R149 ;  /* 0x0006049501007387 */ /* 0x0003e80000100800 */
        /* <DEDUP_REMOVED lines=9> */
[----:B----4-:R-:W-:-:S05]  /*30b50*/  IADD3 R6, P1, R6, R2, RZ ;  /* 0x0000000206067210 */ /* 0x010fca0007f3e0ff */
[----:B------:R4:W-:Y:S01]  /*30b60*/  STL [R1+0x644], R6 ;  /* 0x0006440601007387 */ /* 0x0009e20000100800 */
[----:B-1----:R-:W-:Y:S01]  /*30b70*/  IMAD.MOV.U32 R8, RZ, RZ, R6 ;  /* 0x000000ffff087224 */ /* 0x002fe200078e0006 */
[----:B------:R-:W-:Y:S01]  /*30b80*/  IADD3 R12, P2, R12, R2, RZ ;  /* 0x000000020c0c7210 */ /* 0x000fe20007f5e0ff */
[----:B---3--:R-:W-:-:S04]  /*30b90*/  IMAD.X R148, R148, 0x1, R0, P1 ;  /* 0x0000000194947824 */ /* 0x008fc800008e0600 */
[----:B------:R-:W-:Y:S01]  /*30ba0*/  IMAD.X R151, R151, 0x1, R0, P2 ;  /* 0x0000000197977824 */ /* 0x000fe200010e0600 */
[----:B------:R1:W-:Y:S01]  /*30bb0*/  STL [R1+0x640], R148 ;  /* 0x0006409401007387 */ /* 0x0003e20000100800 */
[----:B------:R-:W-:-:S03]  /*30bc0*/  IMAD.MOV.U32 R9, RZ, RZ, R148 ;  /* 0x000000ffff097224 */ /* 0x000fc600078e0094 */
[----:B------:R3:W-:Y:S04]  /*30bd0*/  STL [R1+0x684], R12 ;  /* 0x0006840c01007387 */ /* 0x0007e80000100800 */
[----:B----4-:R-:W4:Y:S04]  /*30be0*/  LDL.LU R6, [R1+0x744] ;  /* 0x0007440001067983 */ /* 0x010f280000300800 */
        /* <DEDUP_REMOVED lines=9> */
[----:B------:R1:W-:Y:S01]  /*30c80*/  LDGSTS.E [R5+0x2400], desc[UR60][R8.64], P0 ;  /* 0x0240000008057fae */ /* 0x0003e2000812187c */
[----:B------:R-:W-:-:S03]  /*30c90*/  IADD3.X R149, R149, R0, RZ, P1, !PT ;  /* 0x0000000095957210 */ /* 0x000fc60000ffe4ff */
[----:B------:R2:W-:Y:S01]  /*30ca0*/  STL [R1+0x6c4], R7 ;  /* 0x0006c40701007387 */ /* 0x0005e20000100800 */
[----:B------:R-:W-:-:S03]  /*30cb0*/  IMAD.X R150, R150, 0x1, R0, P2 ;  /* 0x0000000196967824 */ /* 0x000fc600010e0600 */
[----:B------:R2:W-:Y:S01]  /*30cc0*/  STL [R1+0x6c0], R149 ;  /* 0x0006c09501007387 */ /* 0x0005e20000100800 */
[----:B-1----:R-:W-:Y:S02]  /*30cd0*/  IMAD.MOV.U32 R8, RZ, RZ, R7 ;  /* 0x000000ffff087224 */ /* 0x002fe400078e0007 */
[----:B------:R-:W-:Y:S01]  /*30ce0*/  IMAD.MOV.U32 R9, RZ, RZ, R149 ;  /* 0x000000ffff097224 */ /* 0x000fe200078e0095 */
        /* <DEDUP_REMOVED lines=16> */
[----:B------:R-:W-:Y:S01]  /*30df0*/  MOV R9, R12 ;  /* 0x0000000c00097202 */ /* 0x000fe20000000f00 */
[----:B------:R1:W-:Y:S04]  /*30e00*/  STL [R1+0x740], R12 ;  /* 0x0007400c01007387 */ /* 0x0003e80000100800 */
        /* <DEDUP_REMOVED lines=31> */
[----:B------:R-:W-:Y:S02]  /*31000*/  IADD3 R12, P2, R12, R2, RZ ;  /* 0x000000020c0c7210 */ /* 0x000fe40007f5e0ff */
[----:B---3--:R-:W-:-:S03]  /*31010*/  IADD3.X R148, R148, R0, RZ, P1, !PT ;  /* 0x0000000094947210 */ /* 0x008fc60000ffe4ff */
[----:B------:R-:W-:Y:S02]  /*31020*/  IMAD.X R151, R151, 0x1, R0, P2 ;  /* 0x0000000197977824 */ /* 0x000fe400010e0600 */
        /* <DEDUP_REMOVED lines=87> */
[----:B------:R-:W-:Y:S01]  /*315a0*/  STL [R1+0xac4], R7 ;  /* 0x000ac40701007387 */ /* 0x000fe20000100800 */
[----:B------:R-:W-:-:S03]  /*315b0*/  IMAD.X R150, R150, 0x1, R0, P2 ;  /* 0x0000000196967824 */ /* 0x000fc600010e0600 */
[----:B------:R2:W-:Y:S01]  /*315c0*/  STL [R1+0xac0], R149 ;  /* 0x000ac09501007387 */ /* 0x0005e20000100800 */
[----:B-1----:R-:W-:Y:S02]  /*315d0*/  IMAD.MOV.U32 R8, RZ, RZ, R7 ;  /* 0x000000ffff087224 */ /* 0x002fe400078e0007 */
[----:B------:R-:W-:Y:S01]  /*315e0*/  IMAD.MOV.U32 R9, RZ, RZ, R149 ;  /* 0x000000ffff097224 */ /* 0x000fe200078e0095 */
[----:B------:R-:W-:Y:S04]  /*315f0*/  STL [R1+0xb04], R147 ;  /* 0x000b049301007387 */ /* 0x000fe80000100800 */
[----:B------:R1:W-:Y:S04]  /*31600*/  LDGSTS.E [R5+0x6800], desc[UR60][R8.64], P0 ;  /* 0x0680000008057fae */ /* 0x0003e8000812187c */
[----:B--2---:R-:W2:Y:S04]  /*31610*/  LDL.LU R149, [R1+0xbc4] ;  /* 0x000bc40001957983 */ /* 0x004ea80000300800 */
[----:B------:R1:W-:Y:S04]  /*31620*/  STL [R1+0xb00], R150 ;  /* 0x000b009601007387 */ /* 0x0003e80000100800 */
        /* <DEDUP_REMOVED lines=29> */
[----:B------:R-:W-:Y:S01]  /*31800*/  STL [R1+0xbc0], R150 ;  /* 0x000bc09601007387 */ /* 0x000fe20000100800 */
[----:B-1----:R-:W-:Y:S01]  /*31810*/  IMAD.MOV.U32 R8, RZ, RZ, R149 ;  /* 0x000000ffff087224 */ /* 0x002fe200078e0095 */
[----:B------:R-:W-:Y:S02]  /*31820*/  MOV R9, R150 ;  /* 0x0000009600097202 */ /* 0x000fe40000000f00 */
[----:B------:R1:W-:Y:S04]  /*31830*/  STL [R1+0xc04], R7 ;  /* 0x000c040701007387 */ /* 0x0003e80000100800 */
[----:B------:R1:W-:Y:S04]  /*31840*/  LDGSTS.E [R5+0x7800], desc[UR60][R8.64], P0 ;  /* 0x0780000008057fae */ /* 0x0003e8000812187c */
[----:B------:R1:W-:Y:S04]  /*31850*/  STL [R1+0xc00], R147 ;  /* 0x000c009301007387 */ /* 0x0003e80000100800 */
[----:B--2---:R-:W2:Y:S01]  /*31860*/  LDL.LU R149, [R1+0x4c8] ;  /* 0x0004c80001957983 */ /* 0x004ea20000300800 */
[----:B-1----:R-:W-:-:S03]  /*31870*/  IMAD.MOV.U32 R8, RZ, RZ, R7 ;  /* 0x000000ffff087224 */ /* 0x002fc600078e0007 */
[----:B------:R-:W2:Y:S01]  /*31880*/  LDL.LU R7, [R1+0x4cc] ;  /* 0x0004cc0001077983 */ /* 0x000ea20000300800 */
[----:B------:R-:W-:-:S03]  /*31890*/  IMAD.MOV.U32 R9, RZ, RZ, R147 ;  /* 0x000000ffff097224 */ /* 0x000fc600078e0093 */
[----:B------:R-:W2:Y:S04]  /*318a0*/  LDL.LU R150, [R1+0x508] ;  /* 0x0005080001967983 */ /* 0x000ea80000300800 */
[----:B------:R-:W2:Y:S04]  /*318b0*/  LDL.LU R147, [R1+0x50c] ;  /* 0x00050c0001937983 */ /* 0x000ea80000300800 */
[----:B------:R1:W-:Y:S02]  /*318c0*/  LDGSTS.E [R5+0x7c00], desc[UR60][R8.64], P0 ;  /* 0x07c0000008057fae */ /* 0x0003e4000812187c */
[----:B-1----:R-:W-:-:S05]  /*318d0*/  LOP3.LUT R5, R11, 0x10, RZ, 0x3c, !PT ;  /* 0x000000100b057812 */ /* 0x002fca00078e3cff */
[----:B------:R-:W-:Y:S01]  /*318e0*/  VIADD R5, R5, UR5 ;  /* 0x0000000505057c36 */ /* 0x000fe20008000000 */
[----:B----4-:R-:W-:-:S05]  /*318f0*/  IADD3 R6, P1, R6, R2, RZ ;  /* 0x0000000206067210 */ /* 0x010fca0007f3e0ff */
[----:B------:R1:W-:Y:S01]  /*31900*/  STL [R1+0x44c], R6 ;  /* 0x00044c0601007387 */ /* 0x0003e20000100800 */
[----:B------:R-:W-:Y:S01]  /*31910*/  IMAD.MOV.U32 R8, RZ, RZ, R6 ;  /* 0x000000ffff087224 */ /* 0x000fe200078e0006 */
[----:B------:R-:W-:-:S05]  /*31920*/  IADD3 R12, P2, R12, R2, RZ ;  /* 0x000000020c0c7210 */ /* 0x000fca0007f5e0ff */
[----:B------:R-:W-:Y:S01]  /*31930*/  STL [R1+0x48c], R12 ;  /* 0x00048c0c01007387 */ /* 0x000fe20000100800 */
[----:B---3--:R-:W-:-:S04]  /*31940*/  IMAD.X R148, R148, 0x1, R0, P1 ;  /* 0x0000000194947824 */ /* 0x008fc800008e0600 */
[----:B------:R-:W-:Y:S01]  /*31950*/  IMAD.MOV.U32 R9, RZ, RZ, R148 ;  /* 0x000000ffff097224 */ /* 0x000fe200078e0094 */
[----:B------:R3:W-:Y:S01]  /*31960*/  STL [R1+0x448], R148 ;  /* 0x0004489401007387 */ /* 0x0007e20000100800 */
[----:B------:R-:W-:-:S03]  /*31970*/  IMAD.X R151, R151, 0x1, R0, P2 ;  /* 0x0000000197977824 */ /* 0x000fc600010e0600 */
[----:B-1----:R-:W4:Y:S04]  /*31980*/  LDL.LU R6, [R1+0x54c] ;  /* 0x00054c0001067983 */ /* 0x002f280000300800 */
[----:B------:R1:W-:Y:S04]  /*31990*/  LDGSTS.E [R5+0x80], desc[UR60][R8.64], P0 ;  /* 0x0008000008057fae */ /* 0x0003e8000812187c */
[----:B---3--:R-:W3:Y:S04]  /*319a0*/  LDL.LU R148, [R1+0x58c] ;  /* 0x00058c0001947983 */ /* 0x008ee80000300800 */
[----:B------:R1:W-:Y:S02]  /*319b0*/  STL [R1+0x488], R151 ;  /* 0x0004889701007387 */ /* 0x0003e40000100800 */
[----:B-1----:R-:W-:-:S02]  /*319c0*/  IMAD.MOV.U32 R8, RZ, RZ, R12 ;  /* 0x000000ffff087224 */ /* 0x002fc400078e000c */
[----:B------:R-:W3:Y:S01]  /*319d0*/  LDL.LU R12, [R1+0x548] ;  /* 0x00054800010c7983 */ /* 0x000ee20000300800 */
[----:B------:R-:W-:-:S03]  /*319e0*/  MOV R9, R151 ;  /* 0x0000009700097202 */ /* 0x000fc60000000f00 */
[----:B------:R-:W3:Y:S04]  /*319f0*/  LDL.LU R151, [R1+0x588] ;  /* 0x0005880001977983 */ /* 0x000ee80000300800 */
[----:B------:R1:W-:Y:S01]  /*31a00*/  LDGSTS.E [R5+0x480], desc[UR60][R8.64], P0 ;  /* 0x0048000008057fae */ /* 0x0003e2000812187c */
[----:B--2---:R-:W-:-:S05]  /*31a10*/  IADD3 R7, P1, R7, R2, RZ ;  /* 0x0000000207077210 */ /* 0x004fca0007f3e0ff */
[--C-:B------:R-:W-:Y:S01]  /*31a20*/  IMAD.X R149, R149, 0x1, R0.reuse, P1 ;  /* 0x0000000195957824 */ /* 0x100fe200008e0600 */
[----:B------:R-:W-:Y:S01]  /*31a30*/  IADD3 R147, P2, R147, R2, RZ ;  /* 0x0000000293937210 */ /* 0x000fe20007f5e0ff */
[----:B------:R2:W-:Y:S01]  /*31a40*/  STL [R1+0x4cc], R7 ;  /* 0x0004cc0701007387 */ /* 0x0005e20000100800 */
[----:B-1----:R-:W-:Y:S02]  /*31a50*/  IMAD.MOV.U32 R8, RZ, RZ, R7 ;  /* 0x000000ffff087224 */ /* 0x002fe400078e0007 */
[----:B------:R-:W-:Y:S01]  /*31a60*/  IMAD.MOV.U32 R9, RZ, RZ, R149 ;  /* 0x000000ffff097224 */ /* 0x000fe200078e0095 */
[----:B------:R1:W-:Y:S01]  /*31a70*/  STL [R1+0x4c8], R149 ;  /* 0x0004c89501007387 */ /* 0x0003e20000100800 */
[----:B------:R-:W-:-:S03]  /*31a80*/  IMAD.X R150, R150, 0x1, R0, P2 ;  /* 0x0000000196967824 */ /* 0x000fc600010e0600 */
[----:B------:R1:W-:Y:S04]  /*31a90*/  STL [R1+0x50c], R147 ;  /* 0x00050c9301007387 */ /* 0x0003e80000100800 */
[----:B--2---:R-:W2:Y:S04]  /*31aa0*/  LDL.LU R7, [R1+0x5cc] ;  /* 0x0005cc0001077983 */ /* 0x004ea80000300800 */
[----:B------:R1:W-:Y:S04]  /*31ab0*/  STL [R1+0x508], R150 ;  /* 0x0005089601007387 */ /* 0x0003e80000100800 */
[----:B------:R1:W-:Y:S04]  /*31ac0*/  LDGSTS.E [R5+0x880], desc[UR60][R8.64], P0 ;  /* 0x0088000008057fae */ /* 0x0003e8000812187c */
[----:B-1----:R-:W2:Y:S01]  /*31ad0*/  LDL.LU R149, [R1+0x60c] ;  /* 0x00060c0001957983 */ /* 0x002ea20000300800 */
[----:B------:R-:W-:-:S03]  /*31ae0*/  IMAD.MOV.U32 R8, RZ, RZ, R147 ;  /* 0x000000ffff087224 */ /* 0x000fc600078e0093 */
[----:B------:R-:W2:Y:S01]  /*31af0*/  LDL.LU R147, [R1+0x5c8] ;  /* 0x0005c80001937983 */ /* 0x000ea20000300800 */
[----:B------:R-:W-:-:S03]  /*31b00*/  IMAD.MOV.U32 R9, RZ, RZ, R150 ;  /* 0x000000ffff097224 */ /* 0x000fc600078e0096 */
[----:B------:R-:W2:Y:S04]  /*31b10*/  LDL.LU R150, [R1+0x608] ;  /* 0x0006080001967983 */ /* 0x000ea80000300800 */
[----:B------:R1:W-:Y:S01]  /*31b20*/  LDGSTS.E [R5+0xc80], desc[UR60][R8.64], P0 ;  /* 0x00c8000008057fae */ /* 0x0003e2000812187c */
[-C--:B----4-:R-:W-:Y:S02]  /*31b30*/  IADD3 R6, P1, R6, R2.reuse, RZ ;  /* 0x0000000206067210 */ /* 0x090fe40007f3e0ff */
[----:B---3--:R-:W-:-:S03]  /*31b40*/  IADD3 R148, P2, R148, R2, RZ ;  /* 0x0000000294947210 */ /* 0x008fc60007f5e0ff */
[----:B------:R3:W-:Y:S01]  /*31b50*/  STL [R1+0x54c], R6 ;  /* 0x00054c0601007387 */ /* 0x0007e20000100800 */
[----:B-1----:R-:W-:Y:S01]  /*31b60*/  MOV R8, R6 ;  /* 0x0000000600087202 */ /* 0x002fe20000000f00 */
[--C-:B------:R-:W-:Y:S02]  /*31b70*/  IMAD.X R12, R12, 0x1, R0.reuse, P1 ;  /* 0x000000010c0c7824 */ /* 0x100fe400008e0600 */
[----:B------:R-:W-:-:S03]  /*31b80*/  IMAD.X R151, R151, 0x1, R0, P2 ;  /* 0x0000000197977824 */ /* 0x000fc600010e0600 */
[----:B------:R1:W-:Y:S01]  /*31b90*/  STL [R1+0x548], R12 ;  /* 0x0005480c01007387 */ /* 0x0003e20000100800 */
[----:B------:R-:W-:-:S03]  /*31ba0*/  IMAD.MOV.U32 R9, RZ, RZ, R12 ;  /* 0x000000ffff097224 */ /* 0x000fc600078e000c */
[----:B------:R4:W-:Y:S04]  /*31bb0*/  STL [R1+0x58c], R148 ;  /* 0x00058c9401007387 */ /* 0x0009e80000100800 */
[----:B---3--:R-:W3:Y:S04]  /*31bc0*/  LDL.LU R6, [R1+0x64c] ;  /* 0x00064c0001067983 */ /* 0x008ee80000300800 */
[----:B------:R4:W-:Y:S04]  /*31bd0*/  STL [R1+0x588], R151 ;  /* 0x0005889701007387 */ /* 0x0009e80000100800 */
[----:B------:R4:W-:Y:S04]  /*31be0*/  LDGSTS.E [R5+0x1080], desc[UR60][R8.64], P0 ;  /* 0x0108000008057fae */ /* 0x0009e8000812187c */
[----:B-1----:R-:W3:Y:S01]  /*31bf0*/  LDL.LU R12, [R1+0x68c] ;  /* 0x00068c00010c7983 */ /* 0x002ee20000300800 */
[----:B----4-:R-:W-:-:S03]  /*31c00*/  IMAD.MOV.U32 R8, RZ, RZ, R148 ;  /* 0x000000ffff087224 */ /* 0x010fc600078e0094 */
[----:B------:R-:W4:Y:S01]  /*31c10*/  LDL.LU R148, [R1+0x648] ;  /* 0x0006480001947983 */ /* 0x000f220000300800 */
[----:B------:R-:W-:-:S03]  /*31c20*/  IMAD.MOV.U32 R9, RZ, RZ, R151 ;  /* 0x000000ffff097224 */ /* 0x000fc600078e0097 */
[----:B------:R-:W4:Y:S01]  /*31c30*/  LDL.LU R151, [R1+0x688] ;  /* 0x0006880001977983 */ /* 0x000f220000300800 */
[----:B--2---:R-:W-:-:S03]  /*31c40*/  IADD3 R7, P1, R7, R2, RZ ;  /* 0x0000000207077210 */ /* 0x004fc60007f3e0ff */
[----:B------:R1:W-:Y:S01]  /*31c50*/  LDGSTS.E [R5+0x1480], desc[UR60][R8.64], P0 ;  /* 0x0148000008057fae */ /* 0x0003e2000812187c */
[----:B------:R-:W-:-:S03]  /*31c60*/  IADD3 R149, P2, R149, R2, RZ ;  /* 0x0000000295957210 */ /* 0x000fc60007f5e0ff */
[----:B------:R2:W-:Y:S01]  /*31c70*/  STL [R1+0x5cc], R7 ;  /* 0x0005cc0701007387 */ /* 0x0005e20000100800 */
[--C-:B------:R-:W-:Y:S02]  /*31c80*/  IMAD.X R147, R147, 0x1, R0.reuse, P1 ;  /* 0x0000000193937824 */ /* 0x100fe400008e0600 */
[----:B-1----:R-:W-:Y:S02]  /*31c90*/  IMAD.MOV.U32 R8, RZ, RZ, R7 ;  /* 0x000000ffff087224 */ /* 0x002fe400078e0007 */
[----:B------:R-:W-:Y:S01]  /*31ca0*/  IMAD.X R150, R150, 0x1, R0, P2 ;  /* 0x0000000196967824 */ /* 0x000fe200010e0600 */
[----:B------:R1:W-:Y:S01]  /*31cb0*/  STL [R1+0x5c8], R147 ;  /* 0x0005c89301007387 */ /* 0x0003e20000100800 */
[----:B------:R-:W-:-:S03]  /*31cc0*/  IMAD.MOV.U32 R9, RZ, RZ, R147 ;  /* 0x000000ffff097224 */ /* 0x000fc600078e0093 */
[----:B------:R1:W-:Y:S04]  /*31cd0*/  STL [R1+0x60c], R149 ;  /* 0x00060c9501007387 */ /* 0x0003e80000100800 */
[----:B--2---:R-:W2:Y:S04]  /*31ce0*/  LDL.LU R7, [R1+0x6cc] ;  /* 0x0006cc0001077983 */ /* 0x004ea80000300800 */
[----:B------:R1:W-:Y:S04]  /*31cf0*/  STL [R1+0x608], R150 ;  /* 0x0006089601007387 */ /* 0x0003e80000100800 */
[----:B------:R1:W-:Y:S04]  /*31d00*/  LDGSTS.E [R5+0x1880], desc[UR60][R8.64], P0 ;  /* 0x0188000008057fae */ /* 0x0003e8000812187c */
[----:B-1----:R-:W2:Y:S01]  /*31d10*/  LDL.LU R147, [R1+0x70c] ;  /* 0x00070c0001937983 */ /* 0x002ea20000300800 */
[----:B------:R-:W-:-:S03]  /*31d20*/  IMAD.MOV.U32 R8, RZ, RZ, R149 ;  /* 0x000000ffff087224 */ /* 0x000fc600078e0095 */
[----:B------:R-:W2:Y:S01]  /*31d30*/  LDL.LU R149, [R1+0x6c8] ;  /* 0x0006c80001957983 */ /* 0x000ea20000300800 */
[----:B------:R-:W-:-:S03]  /*31d40*/  MOV R9, R150 ;  /* 0x0000009600097202 */ /* 0x000fc60000000f00 */
[----:B------:R-:W2:Y:S04]  /*31d50*/  LDL.LU R150, [R1+0x708] ;  /* 0x0007080001967983 */ /* 0x000ea80000300800 */
[----:B------:R1:W-:Y:S01]  /*31d60*/  LDGSTS.E [R5+0x1c80], desc[UR60][R8.64], P0 ;  /* 0x01c8000008057fae */ /* 0x0003e2000812187c */
[----:B---3--:R-:W-:-:S05]  /*31d70*/  IADD3 R6, P1, R6, R2, RZ ;  /* 0x0000000206067210 */ /* 0x008fca0007f3e0ff */
[----:B------:R3:W-:Y:S01]  /*31d80*/  STL [R1+0x64c], R6 ;  /* 0x00064c0601007387 */ /* 0x0007e20000100800 */
[----:B-1----:R-:W-:Y:S01]  /*31d90*/  IMAD.MOV.U32 R8, RZ, RZ, R6 ;  /* 0x000000ffff087224 */ /* 0x002fe200078e0006 */
[----:B------:R-:W-:Y:S01]  /*31da0*/  IADD3 R12, P2, R12, R2, RZ ;  /* 0x000000020c0c7210 */ /* 0x000fe20007f5e0ff */
[----:B----4-:R-:W-:-:S04]  /*31db0*/  IMAD.X R148, R148, 0x1, R0, P1 ;  /* 0x0000000194947824 */ /* 0x010fc800008e0600 */
[----:B------:R-:W-:Y:S01]  /*31dc0*/  IMAD.X R151, R151, 0x1, R0, P2 ;  /* 0x0000000197977824 */ /* 0x000fe200010e0600 */
        /* <DEDUP_REMOVED lines=15> */
[--C-:B------:R-:W-:Y:S01]  /*31ec0*/  IMAD.X R149, R149, 0x1, R0.reuse, P1 ;  /* 0x0000000195957824 */ /* 0x100fe200008e0600 */
[----:B-1----:R-:W-:Y:S01]  /*31ed0*/  MOV R8, R7 ;  /* 0x0000000700087202 */ /* 0x002fe20000000f00 */
[----:B------:R-:W-:-:S03]  /*31ee0*/  IMAD.X R150, R150, 0x1, R0, P2 ;  /* 0x0000000196967824 */ /* 0x000fc600010e0600 */
        /* <DEDUP_REMOVED lines=27> */
[----:B------:R-:W-:-:S03]  /*320a0*/  MOV R9, R151 ;  /* 0x0000009700097202 */ /* 0x000fc60000000f00 */
        /* <DEDUP_REMOVED lines=20> */
[----:B---3--:R-:W-:-:S04]  /*321f0*/  IADD3 R6, P1, R6, R2, RZ ;  /* 0x0000000206067210 */ /* 0x008fc80007f3e0ff */
[----:B-1----:R-:W-:Y:S01]  /*32200*/  MOV R8, R6 ;  /* 0x0000000600087202 */ /* 0x002fe20000000f00 */
[----:B------:R1:W-:Y:S01]  /*32210*/  STL [R1+0x84c], R6 ;  /* 0x00084c0601007387 */ /* 0x0003e20000100800 */
[----:B------:R-:W-:Y:S01]  /*32220*/  IADD3 R12, P2, R12, R2, RZ ;  /* 0x000000020c0c7210 */ /* 0x000fe20007f5e0ff */
[----:B----4-:R-:W-:-:S04]  /*32230*/  IMAD.X R148, R148, 0x1, R0, P1 ;  /* 0x0000000194947824 */ /* 0x010fc800008e0600 */
[----:B------:R-:W-:Y:S01]  /*32240*/  IMAD.X R151, R151, 0x1, R0, P2 ;  /* 0x0000000197977824 */ /* 0x000fe200010e0600 */
[----:B------:R3:W-:Y:S01]  /*32250*/  STL [R1+0x848], R148 ;  /* 0x0008489401007387 */ /* 0x0007e20000100800 */
[----:B------:R-:W-:-:S03]  /*32260*/  IMAD.MOV.U32 R9, RZ, RZ, R148 ;  /* 0x000000ffff097224 */ /* 0x000fc600078e0094 */
[----:B------:R4:W-:Y:S04]  /*32270*/  STL [R1+0x88c], R12 ;  /* 0x00088c0c01007387 */ /* 0x0009e80000100800 */
[----:B-1----:R-:W2:Y:S04]  /*32280*/  LDL.LU R6, [R1+0x94c] ;  /* 0x00094c0001067983 */ /* 0x002ea80000300800 */
[----:B------:R1:W-:Y:S04]  /*32290*/  STL [R1+0x888], R151 ;  /* 0x0008889701007387 */ /* 0x0003e80000100800 */
[----:B------:R4:W-:Y:S04]  /*322a0*/  LDGSTS.E [R5+0x4080], desc[UR60][R8.64], P0 ;  /* 0x0408000008057fae */ /* 0x0009e8000812187c */
[----:B---3--:R-:W3:Y:S01]  /*322b0*/  LDL.LU R148, [R1+0x98c] ;  /* 0x00098c0001947983 */ /* 0x008ee20000300800 */
[----:B----4-:R-:W-:-:S03]  /*322c0*/  IMAD.MOV.U32 R8, RZ, RZ, R12 ;  /* 0x000000ffff087224 */ /* 0x010fc600078e000c */
[----:B------:R-:W4:Y:S01]  /*322d0*/  LDL.LU R12, [R1+0x948] ;  /* 0x00094800010c7983 */ /* 0x000f220000300800 */
[----:B------:R-:W-:-:S03]  /*322e0*/  IMAD.MOV.U32 R9, RZ, RZ, R151 ;  /* 0x000000ffff097224 */ /* 0x000fc600078e0097 */
[----:B-1----:R-:W4:Y:S01]  /*322f0*/  LDL.LU R151, [R1+0x988] ;  /* 0x0009880001977983 */ /* 0x002f220000300800 */
        /* <DEDUP_REMOVED lines=19> */
[----:B------:R-:W-:-:S05]  /*32430*/  IADD3 R6, P1, R6, R2, RZ ;  /* 0x0000000206067210 */ /* 0x000fca0007f3e0ff */
[----:B------:R4:W-:Y:S01]  /*32440*/  STL [R1+0x94c], R6 ;  /* 0x00094c0601007387 */ /* 0x0009e20000100800 */
[----:B-1----:R-:W-:Y:S01]  /*32450*/  IMAD.MOV.U32 R8, RZ, RZ, R6 ;  /* 0x000000ffff087224 */ /* 0x002fe200078e0006 */
[----:B---3--:R-:W-:Y:S01]  /*32460*/  IADD3 R148, P2, R148, R2, RZ ;  /* 0x0000000294947210 */ /* 0x008fe20007f5e0ff */
[----:B----4-:R-:W-:-:S04]  /*32470*/  IMAD.X R12, R12, 0x1, R0, P1 ;  /* 0x000000010c0c7824 */ /* 0x010fc800008e0600 */
[----:B------:R-:W-:Y:S01]  /*32480*/  IMAD.X R151, R151, 0x1, R0, P2 ;  /* 0x0000000197977824 */ /* 0x000fe200010e0600 */
        /* <DEDUP_REMOVED lines=45> */
[----:B------:R-:W-:-:S03]  /*32760*/  MOV R9, R151 ;  /* 0x0000009700097202 */ /* 0x000fc60000000f00 */
[----:B------:R-:W3:Y:S01]  /*32770*/  LDL.LU R151, [R1+0xb88] ;  /* 0x000b880001977983 */ /* 0x000ee20000300800 */
[----:B--2---:R-:W-:-:S03]  /*32780*/  IADD3 R7, P1, R7, R2, RZ ;  /* 0x0000000207077210 */ /* 0x004fc60007f3e0ff */
[----:B------:R1:W-:Y:S01]  /*32790*/  LDGSTS.E [R5+0x6480], desc[UR60][R8.64], P0 ;  /* 0x0648000008057fae */ /* 0x0003e2000812187c */
[----:B------:R-:W-:-:S03]  /*327a0*/  IADD3 R147, P2, R147, R2, RZ ;  /* 0x0000000293937210 */ /* 0x000fc60007f5e0ff */
[----:B------:R-:W-:Y:S01]  /*327b0*/  STL [R1+0xacc], R7 ;  /* 0x000acc0701007387 */ /* 0x000fe20000100800 */
[--C-:B------:R-:W-:Y:S02]  /*327c0*/  IMAD.X R149, R149, 0x1, R0.reuse, P1 ;  /* 0x0000000195957824 */ /* 0x100fe400008e0600 */
[----:B-1----:R-:W-:Y:S02]  /*327d0*/  IMAD.MOV.U32 R8, RZ, RZ, R7 ;  /* 0x000000ffff087224 */ /* 0x002fe400078e0007 */
[----:B------:R-:W-:Y:S01]  /*327e0*/  IMAD.X R150, R150, 0x1, R0, P2 ;  /* 0x0000000196967824 */ /* 0x000fe200010e0600 */
[----:B------:R1:W-:Y:S01]  /*327f0*/  STL [R1+0xac8], R149 ;  /* 0x000ac89501007387 */ /* 0x0003e20000100800 */
[----:B------:R-:W-:-:S03]  /*32800*/  IMAD.MOV.U32 R9, RZ, RZ, R149 ;  /* 0x000000ffff097224 */ /* 0x000fc600078e0095 */
[----:B------:R-:W-:Y:S04]  /*32810*/  STL [R1+0xb0c], R147 ;  /* 0x000b0c9301007387 */ /* 0x000fe80000100800 */
[----:B------:R2:W-:Y:S04]  /*32820*/  LDGSTS.E [R5+0x6880], desc[UR60][R8.64], P0 ;  /* 0x0688000008057fae */ /* 0x0005e8000812187c */
[----:B-1----:R-:W3:Y:S04]  /*32830*/  LDL.LU R149, [R1+0xbcc] ;  /* 0x000bcc0001957983 */ /* 0x002ee80000300800 */
[----:B------:R1:W-:Y:S04]  /*32840*/  STL [R1+0xb08], R150 ;  /* 0x000b089601007387 */ /* 0x0003e80000100800 */
[----:B------:R-:W3:Y:S01]  /*32850*/  LDL.LU R7, [R1+0xc0c] ;  /* 0x000c0c0001077983 */ /* 0x000ee20000300800 */
[----:B--2---:R-:W-:-:S02]  /*32860*/  IMAD.MOV.U32 R9, RZ, RZ, R150 ;  /* 0x000000ffff097224 */ /* 0x004fc400078e0096 */
[----:B------:R-:W-:Y:S01]  /*32870*/  IMAD.MOV.U32 R8, RZ, RZ, R147 ;  /* 0x000000ffff087224 */ /* 0x000fe200078e0093 */
[----:B-1----:R-:W2:Y:S04]  /*32880*/  LDL.LU R150, [R1+0xbc8] ;  /* 0x000bc80001967983 */ /* 0x002ea80000300800 */
[----:B------:R-:W2:Y:S04]  /*32890*/  LDL.LU R147, [R1+0xc08] ;  /* 0x000c080001937983 */ /* 0x000ea80000300800 */
[----:B------:R1:W-:Y:S01]  /*328a0*/  LDGSTS.E [R5+0x6c80], desc[UR60][R8.64], P0 ;  /* 0x06c8000008057fae */ /* 0x0003e2000812187c */
[----:B----4-:R-:W-:-:S04]  /*328b0*/  IADD3 R6, P1, R6, R2, RZ ;  /* 0x0000000206067210 */ /* 0x010fc80007f3e0ff */
[----:B-1----:R-:W-:Y:S01]  /*328c0*/  MOV R8, R6 ;  /* 0x0000000600087202 */ /* 0x002fe20000000f00 */
[----:B------:R1:W-:Y:S01]  /*328d0*/  STL [R1+0xb4c], R6 ;  /* 0x000b4c0601007387 */ /* 0x0003e20000100800 */
[----:B------:R-:W-:Y:S01]  /*328e0*/  IADD3 R148, P2, R148, R2, RZ ;  /* 0x0000000294947210 */ /* 0x000fe20007f5e0ff */
[----:B---3--:R-:W-:-:S04]  /*328f0*/  IMAD.X R12, R12, 0x1, R0, P1 ;  /* 0x000000010c0c7824 */ /* 0x008fc800008e0600 */
        /* <DEDUP_REMOVED lines=12> */
[----:B------:R-:W-:-:S03]  /*329c0*/  IADD3 R149, P1, R149, R2, RZ ;  /* 0x0000000295957210 */ /* 0x000fc60007f3e0ff */
[----:B------:R1:W-:Y:S01]  /*329d0*/  LDGSTS.E [R5+0x7480], desc[UR60][R8.64], P0 ;  /* 0x0748000008057fae */ /* 0x0003e2000812187c */
[----:B------:R-:W-:Y:S01]  /*329e0*/  IADD3 R7, P2, R7, R2, RZ ;  /* 0x0000000207077210 */ /* 0x000fe20007f5e0ff */
[--C-:B--2---:R-:W-:Y:S02]  /*329f0*/  IMAD.X R150, R150, 0x1, R0.reuse, P1 ;  /* 0x0000000196967824 */ /* 0x104fe400008e0600 */
[----:B------:R2:W-:Y:S01]  /*32a00*/  STL [R1+0xbcc], R149 ;  /* 0x000bcc9501007387 */ /* 0x0005e20000100800 */
[----:B-1----:R-:W-:Y:S02]  /*32a10*/  IMAD.MOV.U32 R8, RZ, RZ, R149 ;  /* 0x000000ffff087224 */ /* 0x002fe400078e0095 */
[----:B------:R-:W-:Y:S02]  /*32a20*/  IMAD.X R147, R147, 0x1, R0, P2 ;  /* 0x0000000193937824 */ /* 0x000fe400010e0600 */
[----:B------:R-:W-:Y:S01]  /*32a30*/  IMAD.MOV.U32 R9, RZ, RZ, R150 ;  /* 0x000000ffff097224 */ /* 0x000fe200078e0096 */
[----:B------:R-:W-:Y:S04]  /*32a40*/  STL [R1+0xbc8], R150 ;  /* 0x000bc89601007387 */ /* 0x000fe80000100800 */
[----:B------:R1:W-:Y:S04]  /*32a50*/  STL [R1+0xc0c], R7 ;  /* 0x000c0c0701007387 */ /* 0x0003e80000100800 */
[----:B------:R1:W-:Y:S04]  /*32a60*/  LDGSTS.E [R5+0x7880], desc[UR60][R8.64], P0 ;  /* 0x0788000008057fae */ /* 0x0003e8000812187c */
[----:B------:R1:W-:Y:S04]  /*32a70*/  STL [R1+0xc08], R147 ;  /* 0x000c089301007387 */ /* 0x0003e80000100800 */
[----:B--2---:R-:W2:Y:S01]  /*32a80*/  LDL.LU R149, [R1+0x4d0] ;  /* 0x0004d00001957983 */ /* 0x004ea20000300800 */
[----:B-1----:R-:W-:-:S03]  /*32a90*/  IMAD.MOV.U32 R8, RZ, RZ, R7 ;  /* 0x000000ffff087224 */ /* 0x002fc600078e0007 */
[----:B------:R-:W2:Y:S01]  /*32aa0*/  LDL.LU R7, [R1+0x4d4] ;  /* 0x0004d40001077983 */ /* 0x000ea20000300800 */
[----:B------:R-:W-:-:S03]  /*32ab0*/  MOV R9, R147 ;  /* 0x0000009300097202 */ /* 0x000fc60000000f00 */
[----:B------:R-:W2:Y:S04]  /*32ac0*/  LDL.LU R150, [R1+0x510] ;  /* 0x0005100001967983 */ /* 0x000ea80000300800 */
[----:B------:R-:W2:Y:S04]  /*32ad0*/  LDL.LU R147, [R1+0x514] ;  /* 0x0005140001937983 */ /* 0x000ea80000300800 */
[----:B------:R1:W-:Y:S02]  /*32ae0*/  LDGSTS.E [R5+0x7c80], desc[UR60][R8.64], P0 ;  /* 0x07c8000008057fae */ /* 0x0003e4000812187c */
[----:B-1----:R-:W-:-:S05]  /*32af0*/  LOP3.LUT R5, R11, 0x20, RZ, 0x3c, !PT ;  /* 0x000000200b057812 */ /* 0x002fca00078e3cff */
[----:B------:R-:W-:Y:S01]  /*32b00*/  VIADD R5, R5, UR5 ;  /* 0x0000000505057c36 */ /* 0x000fe20008000000 */
[----:B------:R-:W-:-:S05]  /*32b10*/  IADD3 R6, P1, R6, R2, RZ ;  /* 0x0000000206067210 */ /* 0x000fca0007f3e0ff */
[----:B------:R1:W-:Y:S01]  /*32b20*/  STL [R1+0x454], R6 ;  /* 0x0004540601007387 */ /* 0x0003e20000100800 */
[----:B------:R-:W-:Y:S01]  /*32b30*/  IMAD.MOV.U32 R8, RZ, RZ, R6 ;  /* 0x000000ffff087224 */ /* 0x000fe200078e0006 */
[----:B---3--:R-:W-:-:S05]  /*32b40*/  IADD3 R12, P2, R12, R2, RZ ;  /* 0x000000020c0c7210 */ /* 0x008fca0007f5e0ff */
[----:B------:R-:W-:Y:S01]  /*32b50*/  STL [R1+0x494], R12 ;  /* 0x0004940c01007387 */ /* 0x000fe20000100800 */
[----:B----4-:R-:W-:-:S04]  /*32b60*/  IMAD.X R148, R148, 0x1, R0, P1 ;  /* 0x0000000194947824 */ /* 0x010fc800008e0600 */
        /* <DEDUP_REMOVED lines=9> */
[----:B------:R-:W-:-:S03]  /*32c00*/  IMAD.MOV.U32 R9, RZ, RZ, R151 ;  /* 0x000000ffff097224 */ /* 0x000fc600078e0097 */
[----:B------:R-:W3:Y:S04]  /*32c10*/  LDL.LU R151, [R1+0x590] ;  /* 0x0005900001977983 */ /* 0x000ee80000300800 */
[----:B------:R1:W-:Y:S01]  /*32c20*/  LDGSTS.E [R5+0x500], desc[UR60][R8.64], P0 ;  /* 0x0050000008057fae */ /* 0x0003e2000812187c */
[----:B--2---:R-:W-:-:S05]  /*32c30*/  IADD3 R7, P1, R7, R2, RZ ;  /* 0x0000000207077210 */ /* 0x004fca0007f3e0ff */
[----:B------:R-:W-:Y:S01]  /*32c40*/  IMAD.X R149, R149, 0x1, R0, P1 ;  /* 0x0000000195957824 */ /* 0x000fe200008e0600 */
[----:B------:R-:W-:Y:S01]  /*32c50*/  IADD3 R147, P2, R147, R2, RZ ;  /* 0x0000000293937210 */ /* 0x000fe20007f5e0ff */
[----:B------:R2:W-:Y:S01]  /*32c60*/  STL [R1+0x4d4], R7 ;  /* 0x0004d40701007387 */ /* 0x0005e20000100800 */
[----:B-1----:R-:W-:Y:S02]  /*32c70*/  IMAD.MOV.U32 R8, RZ, RZ, R7 ;  /* 0x000000ffff087224 */ /* 0x002fe400078e0007 */
[----:B------:R-:W-:Y:S01]  /*32c80*/  IADD3.X R150, R150, R0, RZ, P2, !PT ;  /* 0x0000000096967210 */ /* 0x000fe200017fe4ff */
        /* <DEDUP_REMOVED lines=15> */
[----:B-1----:R-:W-:Y:S02]  /*32d80*/  IMAD.MOV.U32 R8, RZ, RZ, R6 ;  /* 0x000000ffff087224 */ /* 0x002fe400078e0006 */
        /* <DEDUP_REMOVED lines=9> */
[----:B----4-:R-:W-:-:S03]  /*32e20*/  MOV R8, R148 ;  /* 0x0000009400087202 */ /* 0x010fc60000000f00 */
[----:B------:R-:W4:Y:S01]  /*32e30*/  LDL.LU R148, [R1+0x650] ;  /* 0x0006500001947983 */ /* 0x000f220000300800 */
[----:B------:R-:W-:-:S03]  /*32e40*/  IMAD.MOV.U32 R9, RZ, RZ, R151 ;  /* 0x000000ffff097224 */ /* 0x000fc600078e0097 */
[----:B------:R-:W4:Y:S01]  /*32e50*/  LDL.LU R151, [R1+0x690] ;  /* 0x0006900001977983 */ /* 0x000f220000300800 */
[----:B--2---:R-:W-:-:S03]  /*32e60*/  IADD3 R7, P1, R7, R2, RZ ;  /* 0x0000000207077210 */ /* 0x004fc60007f3e0ff */
[----:B------:R1:W-:Y:S04]  /*32e70*/  LDGSTS.E [R5+0x1500], desc[UR60][R8.64], P0 ;  /* 0x0150000008057fae */ /* 0x0003e8000812187c */
[----:B------:R2:W-:Y:S01]  /*32e80*/  STL [R1+0x5d4], R7 ;  /* 0x0005d40701007387 */ /* 0x0005e20000100800 */
[----:B------:R-:W-:Y:S01]  /*32e90*/  IADD3 R149, P2, R149, R2, RZ ;  /* 0x0000000295957210 */ /* 0x000fe20007f5e0ff */
[----:B-1----:R-:W-:Y:S02]  /*32ea0*/  IMAD.MOV.U32 R8, RZ, RZ, R7 ;  /* 0x000000ffff087224 */ /* 0x002fe400078e0007 */
[--C-:B------:R-:W-:Y:S02]  /*32eb0*/  IMAD.X R147, R147, 0x1, R0.reuse, P1 ;  /* 0x0000000193937824 */ /* 0x100fe400008e0600 */
        /* <DEDUP_REMOVED lines=17> */
[----:B----4-:R-:W-:-:S03]  /*32fd0*/  IMAD.X R148, R148, 0x1, R0, P1 ;  /* 0x0000000194947824 */ /* 0x010fc600008e0600 */
[----:B------:R-:W-:Y:S02]  /*32fe0*/  IADD3.X R151, R151, R0, RZ, P2, !PT ;  /* 0x0000000097977210 */ /* 0x000fe400017fe4ff */
        /* <DEDUP_REMOVED lines=25> */
[----:B------:R-:W-:-:S03]  /*33180*/  MOV R8, R147 ;  /* 0x0000009300087202 */ /* 0x000fc60000000f00 */
        /* <DEDUP_REMOVED lines=26> */
[----:B------:R-:W-:Y:S01]  /*33330*/  IMAD.X R147, R147, 0x1, R0, P1 ;  /* 0x0000000193937824 */ /* 0x000fe200008e0600 */
[----:B------:R-:W-:-:S04]  /*33340*/  IADD3.X R150, R150, R0, RZ, P2, !PT ;  /* 0x0000000096967210 */ /* 0x000fc800017fe4ff */
        /* <DEDUP_REMOVED lines=103> */
[----:B------:R-:W-:Y:S01]  /*339c0*/  STL [R1+0xad4], R7 ;  /* 0x000ad40701007387 */ /* 0x000fe20000100800 */
[----:B------:R-:W-:Y:S01]  /*339d0*/  IADD3 R147, P2, R147, R2, RZ ;  /* 0x0000000293937210 */ /* 0x000fe20007f5e0ff */
[----:B-1----:R-:W-:Y:S02]  /*339e0*/  IMAD.MOV.U32 R8, RZ, RZ, R7 ;  /* 0x000000ffff087224 */ /* 0x002fe400078e0007 */
[----:B------:R-:W-:Y:S01]  /*339f0*/  IMAD.X R149, R149, 0x1, R0, P1 ;  /* 0x0000000195957824 */ /* 0x000fe200008e0600 */
[----:B------:R-:W-:-:S04]  /*33a00*/  IADD3.X R150, R150, R0, RZ, P2, !PT ;  /* 0x0000000096967210 */ /* 0x000fc800017fe4ff */
[----:B------:R1:W-:Y:S01]  /*33a10*/  STL [R1+0xad0], R149 ;  /* 0x000ad09501007387 */ /* 0x0003e20000100800 */
[----:B------:R-:W-:-:S03]  /*33a20*/  IMAD.MOV.U32 R9, RZ, RZ, R149 ;  /* 0x000000ffff097224 */ /* 0x000fc600078e0095 */
[----:B------:R-:W-:Y:S04]  /*33a30*/  STL [R1+0xb14], R147 ;  /* 0x000b149301007387 */ /* 0x000fe80000100800 */
[----:B------:R2:W-:Y:S04]  /*33a40*/  LDGSTS.E [R5+0x6900], desc[UR60][R8.64], P0 ;  /* 0x0690000008057fae */ /* 0x0005e8000812187c */
[----:B-1----:R-:W4:Y:S04]  /*33a50*/  LDL.LU R149, [R1+0xbd4] ;  /* 0x000bd40001957983 */ /* 0x002f280000300800 */
[----:B------:R1:W-:Y:S04]  /*33a60*/  STL [R1+0xb10], R150 ;  /* 0x000b109601007387 */ /* 0x0003e80000100800 */
[----:B------:R-:W4:Y:S01]  /*33a70*/  LDL.LU R7, [R1+0xc14] ;  /* 0x000c140001077983 */ /* 0x000f220000300800 */
[----:B--2---:R-:W-:-:S02]  /*33a80*/  IMAD.MOV.U32 R9, RZ, RZ, R150 ;  /* 0x000000ffff097224 */ /* 0x004fc400078e0096 */
[----:B------:R-:W-:Y:S01]  /*33a90*/  IMAD.MOV.U32 R8, RZ, RZ, R147 ;  /* 0x000000ffff087224 */ /* 0x000fe200078e0093 */
[----:B-1----:R-:W2:Y:S04]  /*33aa0*/  LDL.LU R150, [R1+0xbd0] ;  /* 0x000bd00001967983 */ /* 0x002ea80000300800 */
        /* <DEDUP_REMOVED lines=18> */
[----:B------:R-:W4:Y:S04]  /*33bd0*/  LDL.LU R151, [R1+0x498] ;  /* 0x0004980001977983 */ /* 0x000f280000300800 */
[----:B------:R1:W-:Y:S01]  /*33be0*/  LDGSTS.E [R5+0x7500], desc[UR60][R8.64], P0 ;  /* 0x0750000008057fae */ /* 0x0003e2000812187c */
[-C--:B------:R-:W-:Y:S02]  /*33bf0*/  IADD3 R149, P1, R149, R2.reuse, RZ ;  /* 0x0000000295957210 */ /* 0x080fe40007f3e0ff */
[----:B------:R-:W-:-:S03]  /*33c00*/  IADD3 R7, P2, R7, R2, RZ ;  /* 0x0000000207077210 */ /* 0x000fc60007f5e0ff */
[----:B-1----:R-:W-:Y:S02]  /*33c10*/  IMAD.MOV.U32 R8, RZ, RZ, R149 ;  /* 0x000000ffff087224 */ /* 0x002fe400078e0095 */
[--C-:B--2---:R-:W-:Y:S01]  /*33c20*/  IMAD.X R150, R150, 0x1, R0.reuse, P1 ;  /* 0x0000000196967824 */ /* 0x104fe200008e0600 */
[----:B------:R1:W-:Y:S01]  /*33c30*/  STL [R1+0xbd4], R149 ;  /* 0x000bd49501007387 */ /* 0x0003e20000100800 */
[----:B------:R-:W-:Y:S02]  /*33c40*/  IMAD.X R147, R147, 0x1, R0, P2 ;  /* 0x0000000193937824 */ /* 0x000fe400010e0600 */
[----:B------:R-:W-:Y:S01]  /*33c50*/  IMAD.MOV.U32 R9, RZ, RZ, R150 ;  /* 0x000000ffff097224 */ /* 0x000fe200078e0096 */
[----:B------:R-:W-:Y:S04]  /*33c60*/  STL [R1+0xbd0], R150 ;  /* 0x000bd09601007387 */ /* 0x000fe80000100800 */
[----:B------:R2:W-:Y:S04]  /*33c70*/  STL [R1+0xc14], R7 ;  /* 0x000c140701007387 */ /* 0x0005e80000100800 */
[----:B------:R2:W-:Y:S04]  /*33c80*/  LDGSTS.E [R5+0x7900], desc[UR60][R8.64], P0 ;  /* 0x0790000008057fae */ /* 0x0005e8000812187c */
[----:B------:R2:W-:Y:S04]  /*33c90*/  STL [R1+0xc10], R147 ;  /* 0x000c109301007387 */ /* 0x0005e80000100800 */
[----:B-1----:R-:W4:Y:S01]  /*33ca0*/  LDL.LU R149, [R1+0x4d8] ;  /* 0x0004d80001957983 */ /* 0x002f220000300800 */
[----:B--2---:R-:W-:-:S03]  /*33cb0*/  IMAD.MOV.U32 R8, RZ, RZ, R7 ;  /* 0x000000ffff087224 */ /* 0x004fc600078e0007 */
[----:B------:R-:W2:Y:S01]  /*33cc0*/  LDL.LU R7, [R1+0x4dc] ;  /* 0x0004dc0001077983 */ /* 0x000ea20000300800 */
[----:B------:R-:W-:-:S03]  /*33cd0*/  IMAD.MOV.U32 R9, RZ, RZ, R147 ;  /* 0x000000ffff097224 */ /* 0x000fc600078e0093 */
[----:B------:R-:W2:Y:S04]  /*33ce0*/  LDL.LU R150, [R1+0x518] ;  /* 0x0005180001967983 */ /* 0x000ea80000300800 */
[----:B------:R-:W2:Y:S04]  /*33cf0*/  LDL.LU R147, [R1+0x51c] ;  /* 0x00051c0001937983 */ /* 0x000ea80000300800 */
[----:B------:R1:W-:Y:S02]  /*33d00*/  LDGSTS.E [R5+0x7d00], desc[UR60][R8.64], P0 ;  /* 0x07d0000008057fae */ /* 0x0003e4000812187c */
[----:B-1----:R-:W-:-:S04]  /*33d10*/  LOP3.LUT R5, R11, 0x30, RZ, 0x3c, !PT ;  /* 0x000000300b057812 */ /* 0x002fc800078e3cff */
[----:B------:R-:W-:Y:S02]  /*33d20*/  IADD3 R5, R5, UR5, RZ ;  /* 0x0000000505057c10 */ /* 0x000fe4000fffe0ff */
[----:B---3--:R-:W-:-:S05]  /*33d30*/  IADD3 R6, P1, R6, R2, RZ ;  /* 0x0000000206067210 */ /* 0x008fca0007f3e0ff */
[----:B------:R1:W-:Y:S01]  /*33d40*/  STL [R1+0x45c], R6 ;  /* 0x00045c0601007387 */ /* 0x0003e20000100800 */
[----:B------:R-:W-:Y:S01]  /*33d50*/  IMAD.MOV.U32 R8, RZ, RZ, R6 ;  /* 0x000000ffff087224 */ /* 0x000fe200078e0006 */
[----:B------:R-:W-:-:S05]  /*33d60*/  IADD3 R12, P2, R12, R2, RZ ;  /* 0x000000020c0c7210 */ /* 0x000fca0007f5e0ff */
        /* <DEDUP_REMOVED lines=15> */
[--C-:B------:R-:W-:Y:S01]  /*33e60*/  IMAD.X R149, R149, 0x1, R0.reuse, P1 ;  /* 0x0000000195957824 */ /* 0x100fe200008e0600 */
[----:B------:R-:W-:Y:S01]  /*33e70*/  IADD3 R147, P2, R147, R2, RZ ;  /* 0x0000000293937210 */ /* 0x000fe20007f5e0ff */
[----:B------:R2:W-:Y:S01]  /*33e80*/  STL [R1+0x4dc], R7 ;  /* 0x0004dc0701007387 */ /* 0x0005e20000100800 */
[----:B-1----:R-:W-:Y:S02]  /*33e90*/  IMAD.MOV.U32 R8, RZ, RZ, R7 ;  /* 0x000000ffff087224 */ /* 0x002fe400078e0007 */
[----:B------:R-:W-:Y:S01]  /*33ea0*/  MOV R9, R149 ;  /* 0x0000009500097202 */ /* 0x000fe20000000f00 */
[----:B------:R-:W-:Y:S01]  /*33eb0*/  IMAD.X R150, R150, 0x1, R0, P2 ;  /* 0x0000000196967824 */ /* 0x000fe200010e0600 */
[----:B------:R1:W-:Y:S04]  /*33ec0*/  STL [R1+0x4d8], R149 ;  /* 0x0004d89501007387 */ /* 0x0003e80000100800 */
        /* <DEDUP_REMOVED lines=26> */
[----:B------:R-:W4:Y:S04]  /*34070*/  LDL.LU R151, [R1+0x698] ;  /* 0x0006980001977983 */ /* 0x000f280000300800 */
[----:B------:R1:W-:Y:S01]  /*34080*/  LDGSTS.E [R5+0x1580], desc[UR60][R8.64], P0 ;  /* 0x0158000008057fae */ /* 0x0003e2000812187c */
[----:B--2---:R-:W-:-:S05]  /*34090*/  IADD3 R7, P1, R7, R2, RZ ;  /* 0x0000000207077210 */ /* 0x004fca0007f3e0ff */
[----:B------:R2:W-:Y:S01]  /*340a0*/  STL [R1+0x5dc], R7 ;  /* 0x0005dc0701007387 */ /* 0x0005e20000100800 */
[----:B-1----:R-:W-:Y:S01]  /*340b0*/  IMAD.MOV.U32 R8, RZ, RZ, R7 ;  /* 0x000000ffff087224 */ /* 0x002fe200078e0007 */
[----:B------:R-:W-:Y:S02]  /*340c0*/  IADD3 R149, P2, R149, R2, RZ ;  /* 0x0000000295957210 */ /* 0x000fe40007f5e0ff */
[----:B------:R-:W-:-:S03]  /*340d0*/  IADD3.X R147, R147, R0, RZ, P1, !PT ;  /* 0x0000000093937210 */ /* 0x000fc60000ffe4ff */
[----:B------:R-:W-:Y:S02]  /*340e0*/  IMAD.X R150, R150, 0x1, R0, P2 ;  /* 0x0000000196967824 */ /* 0x000fe400010e0600 */
        /* <DEDUP_REMOVED lines=18> */
[----:B------:R-:W-:Y:S01]  /*34210*/  MOV R9, R148 ;  /* 0x0000009400097202 */ /* 0x000fe20000000f00 */
[----:B------:R1:W-:Y:S04]  /*34220*/  STL [R1+0x658], R148 ;  /* 0x0006589401007387 */ /* 0x0003e80000100800 */
        /* <DEDUP_REMOVED lines=31> */
[----:B------:R-:W-:Y:S02]  /*34420*/  IADD3 R148, P2, R148, R2, RZ ;  /* 0x0000000294947210 */ /* 0x000fe40007f5e0ff */
[----:B----4-:R-:W-:-:S03]  /*34430*/  IADD3.X R12, R12, R0, RZ, P1, !PT ;  /* 0x000000000c0c7210 */ /* 0x010fc60000ffe4ff */
[----:B------:R-:W-:Y:S02]  /*34440*/  IMAD.X R151, R151, 0x1, R0, P2 ;  /* 0x0000000197977824 */ /* 0x000fe400010e0600 */
        /* <DEDUP_REMOVED lines=18> */
[----:B------:R-:W-:Y:S01]  /*34570*/  MOV R9, R147 ;  /* 0x0000009300097202 */ /* 0x000fe20000000f00 */
        /* <DEDUP_REMOVED lines=102> */
[----:B------:R-:W-:Y:S01]  /*34be0*/  STL [R1+0xadc], R7 ;  /* 0x000adc0701007387 */ /* 0x000fe20000100800 */
[----:B------:R-:W-:Y:S01]  /*34bf0*/  IADD3 R147, P2, R147, R2, RZ ;  /* 0x0000000293937210 */ /* 0x000fe20007f5e0ff */
[----:B-1----:R-:W-:Y:S02]  /*34c00*/  IMAD.MOV.U32 R8, RZ, RZ, R7 ;  /* 0x000000ffff087224 */ /* 0x002fe400078e0007 */
[--C-:B------:R-:W-:Y:S02]  /*34c10*/  IMAD.X R149, R149, 0x1, R0.reuse, P1 ;  /* 0x0000000195957824 */ /* 0x100fe400008e0600 */
[----:B------:R-:W-:-:S03]  /*34c20*/  IMAD.X R150, R150, 0x1, R0, P2 ;  /* 0x0000000196967824 */ /* 0x000fc600010e0600 */
[----:B------:R-:W-:Y:S01]  /*34c30*/  MOV R9, R149 ;  /* 0x0000009500097202 */ /* 0x000fe20000000f00 */
[----:B------:R1:W-:Y:S04]  /*34c40*/  STL [R1+0xad8], R149 ;  /* 0x000ad89501007387 */ /* 0x0003e80000100800 */
[----:B------:R-:W-:Y:S04]  /*34c50*/  STL [R1+0xb1c], R147 ;  /* 0x000b1c9301007387 */ /* 0x000fe80000100800 */
[----:B------:R2:W-:Y:S04]  /*34c60*/  LDGSTS.E [R5+0x6980], desc[UR60][R8.64], P0 ;  /* 0x0698000008057fae */ /* 0x0005e8000812187c */
[----:B-1----:R-:W4:Y:S04]  /*34c70*/  LDL.LU R149, [R1+0xbdc] ;  /* 0x000bdc0001957983 */ /* 0x002f280000300800 */
[----:B------:R1:W-:Y:S04]  /*34c80*/  STL [R1+0xb18], R150 ;  /* 0x000b189601007387 */ /* 0x0003e80000100800 */
[----:B------:R-:W4:Y:S01]  /*34c90*/  LDL.LU R7, [R1+0xc1c] ;  /* 0x000c1c0001077983 */ /* 0x000f220000300800 */
[----:B--2---:R-:W-:-:S03]  /*34ca0*/  IMAD.MOV.U32 R9, RZ, RZ, R150 ;  /* 0x000000ffff097224 */ /* 0x004fc600078e0096 */
[----:B-1----:R-:W2:Y:S01]  /*34cb0*/  LDL.LU R150, [R1+0xbd8] ;  /* 0x000bd80001967983 */ /* 0x002ea20000300800 */
        /* <DEDUP_REMOVED lines=21> */
[-C--:B------:R-:W-:Y:S02]  /*34e10*/  IADD3 R149, P1, R149, R2.reuse, RZ ;  /* 0x0000000295957210 */ /* 0x080fe40007f3e0ff */
[----:B------:R-:W-:-:S03]  /*34e20*/  IADD3 R7, P2, R7, R2, RZ ;  /* 0x0000000207077210 */ /* 0x000fc60007f5e0ff */
[----:B-1----:R-:W-:Y:S01]  /*34e30*/  IMAD.MOV.U32 R8, RZ, RZ, R149 ;  /* 0x000000ffff087224 */ /* 0x002fe200078e0095 */
[----:B--2---:R-:W-:Y:S01]  /*34e40*/  IADD3.X R150, R150, R0, RZ, P1, !PT ;  /* 0x0000000096967210 */ /* 0x004fe20000ffe4ff */
[----:B------:R1:W-:Y:S01]  /*34e50*/  STL [R1+0xbdc], R149 ;  /* 0x000bdc9501007387 */ /* 0x0003e20000100800 */
[----:B------:R-:W-:-:S03]  /*34e60*/  IMAD.X R147, R147, 0x1, R0, P2 ;  /* 0x0000000193937824 */ /* 0x000fc600010e0600 */
        /* <DEDUP_REMOVED lines=12> */
[----:B-1----:R-:W-:-:S05]  /*34f30*/  LOP3.LUT R5, R11, 0x40, RZ, 0x3c, !PT ;  /* 0x000000400b057812 */ /* 0x002fca00078e3cff */
[----:B------:R-:W-:Y:S01]  /*34f40*/  VIADD R5, R5, UR5 ;  /* 0x0000000505057c36 */ /* 0x000fe20008000000 */
[----:B---3--:R-:W-:-:S04]  /*34f50*/  IADD3 R6, P1, R6, R2, RZ ;  /* 0x0000000206067210 */ /* 0x008fc80007f3e0ff */
[----:B------:R-:W-:Y:S01]  /*34f60*/  MOV R8, R6 ;  /* 0x0000000600087202 */ /* 0x000fe20000000f00 */
[----:B------:R1:W-:Y:S01]  /*34f70*/  STL [R1+0x464], R6 ;  /* 0x0004640601007387 */ /* 0x0003e20000100800 */
        /* <DEDUP_REMOVED lines=51> */
[----:B--2---:R-:W-:-:S04]  /*352b0*/  IADD3 R7, P1, R7, R2, RZ ;  /* 0x0000000207077210 */ /* 0x004fc80007f3e0ff */
[----:B-1----:R-:W-:Y:S01]  /*352c0*/  MOV R8, R7 ;  /* 0x0000000700087202 */ /* 0x002fe20000000f00 */
[----:B------:R1:W-:Y:S01]  /*352d0*/  STL [R1+0x5e4], R7 ;  /* 0x0005e40701007387 */ /* 0x0003e20000100800 */
[----:B------:R-:W-:Y:S01]  /*352e0*/  IADD3 R149, P2, R149, R2, RZ ;  /* 0x0000000295957210 */ /* 0x000fe20007f5e0ff */
[----:B------:R-:W-:-:S04]  /*352f0*/  IMAD.X R147, R147, 0x1, R0, P1 ;  /* 0x0000000193937824 */ /* 0x000fc800008e0600 */
[----:B------:R-:W-:Y:S01]  /*35300*/  IMAD.X R150, R150, 0x1, R0, P2 ;  /* 0x0000000196967824 */ /* 0x000fe200010e0600 */
[----:B------:R2:W-:Y:S01]  /*35310*/  STL [R1+0x5e0], R147 ;  /* 0x0005e09301007387 */ /* 0x0005e20000100800 */
[----:B------:R-:W-:-:S03]  /*35320*/  IMAD.MOV.U32 R9, RZ, RZ, R147 ;  /* 0x000000ffff097224 */ /* 0x000fc600078e0093 */
[----:B------:R2:W-:Y:S04]  /*35330*/  STL [R1+0x624], R149 ;  /* 0x0006249501007387 */ /* 0x0005e80000100800 */
[----:B-1----:R-:W4:Y:S04]  /*35340*/  LDL.LU R7, [R1+0x6e4] ;  /* 0x0006e40001077983 */ /* 0x002f280000300800 */
[----:B------:R1:W-:Y:S04]  /*35350*/  STL [R1+0x620], R150 ;  /* 0x0006209601007387 */ /* 0x0003e80000100800 */
[----:B------:R1:W-:Y:S04]  /*35360*/  LDGSTS.E [R5+0x1a00], desc[UR60][R8.64], P0 ;  /* 0x01a0000008057fae */ /* 0x0003e8000812187c */
[----:B--2---:R-:W2:Y:S01]  /*35370*/  LDL.LU R147, [R1+0x724] ;  /* 0x0007240001937983 */ /* 0x004ea20000300800 */
[----:B-1----:R-:W-:-:S03]  /*35380*/  IMAD.MOV.U32 R8, RZ, RZ, R149 ;  /* 0x000000ffff087224 */ /* 0x002fc600078e0095 */
        /* <DEDUP_REMOVED lines=20> */
[----:B------:R-:W4:Y:S04]  /*354d0*/  LDL.LU R151, [R1+0x7a0] ;  /* 0x0007a00001977983 */ /* 0x000f280000300800 */
[----:B------:R1:W-:Y:S01]  /*354e0*/  LDGSTS.E [R5+0x2600], desc[UR60][R8.64], P0 ;  /* 0x0260000008057fae */ /* 0x0003e2000812187c */
[----:B------:R-:W-:-:S05]  /*354f0*/  IADD3 R7, P1, R7, R2, RZ ;  /* 0x0000000207077210 */ /* 0x000fca0007f3e0ff */
[----:B------:R2:W-:Y:S01]  /*35500*/  STL [R1+0x6e4], R7 ;  /* 0x0006e40701007387 */ /* 0x0005e20000100800 */
[----:B-1----:R-:W-:Y:S01]  /*35510*/  IMAD.MOV.U32 R8, RZ, RZ, R7 ;  /* 0x000000ffff087224 */ /* 0x002fe200078e0007 */
[----:B--2---:R-:W-:Y:S01]  /*35520*/  IADD3 R147, P2, R147, R2, RZ ;  /* 0x0000000293937210 */ /* 0x004fe20007f5e0ff */
[----:B------:R-:W-:-:S04]  /*35530*/  IMAD.X R149, R149, 0x1, R0, P1 ;  /* 0x0000000195957824 */ /* 0x000fc800008e0600 */
        /* <DEDUP_REMOVED lines=8> */
[----:B--2---:R-:W-:-:S03]  /*355c0*/  IMAD.MOV.U32 R8, RZ, RZ, R147 ;  /* 0x000000ffff087224 */ /* 0x004fc600078e0093 */
        /* <DEDUP_REMOVED lines=17> */
[----:B-1----:R-:W-:-:S03]  /*356e0*/  IMAD.MOV.U32 R8, RZ, RZ, R148 ;  /* 0x000000ffff087224 */ /* 0x002fc600078e0094 */
[----:B----4-:R-:W4:Y:S01]  /*356f0*/  LDL.LU R148, [R1+0x860] ;  /* 0x0008600001947983 */ /* 0x010f220000300800 */
[----:B------:R-:W-:-:S03]  /*35700*/  IMAD.MOV.U32 R9, RZ, RZ, R151 ;  /* 0x000000ffff097224 */ /* 0x000fc600078e0097 */
[----:B------:R-:W4:Y:S04]  /*35710*/  LDL.LU R151, [R1+0x8a0] ;  /* 0x0008a00001977983 */ /* 0x000f280000300800 */
[----:B------:R1:W-:Y:S01]  /*35720*/  LDGSTS.E [R5+0x3600], desc[UR60][R8.64], P0 ;  /* 0x0360000008057fae */ /* 0x0003e2000812187c */
[----:B------:R-:W-:-:S05]  /*35730*/  IADD3 R7, P1, R7, R2, RZ ;  /* 0x0000000207077210 */ /* 0x000fca0007f3e0ff */
[----:B------:R2:W-:Y:S01]  /*35740*/  STL [R1+0x7e4], R7 ;  /* 0x0007e40701007387 */ /* 0x0005e20000100800 */
[----:B-1----:R-:W-:Y:S01]  /*35750*/  IMAD.MOV.U32 R8, RZ, RZ, R7 ;  /* 0x000000ffff087224 */ /* 0x002fe200078e0007 */
[----:B------:R-:W-:Y:S01]  /*35760*/  IADD3 R149, P2, R149, R2, RZ ;  /* 0x0000000295957210 */ /* 0x000fe20007f5e0ff */
[----:B--2---:R-:W-:-:S04]  /*35770*/  IMAD.X R147, R147, 0x1, R0, P1 ;  /* 0x0000000193937824 */ /* 0x004fc800008e0600 */
        /* <DEDUP_REMOVED lines=29> */
[----:B------:R-:W3:Y:S04]  /*35950*/  LDL.LU R151, [R1+0x9a0] ;  /* 0x0009a00001977983 */ /* 0x000ee80000300800 */
[----:B------:R1:W-:Y:S01]  /*35960*/  LDGSTS.E [R5+0x4600], desc[UR60][R8.64], P0 ;  /* 0x0460000008057fae */ /* 0x0003e2000812187c */
[----:B------:R-:W-:-:S04]  /*35970*/  IADD3 R7, P1, R7, R2, RZ ;  /* 0x0000000207077210 */ /* 0x000fc80007f3e0ff */
[----:B-1----:R-:W-:Y:S01]  /*35980*/  MOV R8, R7 ;  /* 0x0000000700087202 */ /* 0x002fe20000000f00 */
[----:B------:R1:W-:Y:S01]  /*35990*/  STL [R1+0x8e4], R7 ;  /* 0x0008e40701007387 */ /* 0x0003e20000100800 */
[----:B------:R-:W-:Y:S01]  /*359a0*/  IADD3 R147, P2, R147, R2, RZ ;  /* 0x0000000293937210 */ /* 0x000fe20007f5e0ff */
[----:B--2---:R-:W-:-:S04]  /*359b0*/  IMAD.X R149, R149, 0x1, R0, P1 ;  /* 0x0000000195957824 */ /* 0x004fc800008e0600 */
[----:B------:R-:W-:Y:S01]  /*359c0*/  IMAD.X R150, R150, 0x1, R0, P2 ;  /* 0x0000000196967824 */ /* 0x000fe200010e0600 */
[----:B------:R2:W-:Y:S01]  /*359d0*/  STL [R1+0x8e0], R149 ;  /* 0x0008e09501007387 */ /* 0x0005e20000100800 */
[----:B------:R-:W-:-:S03]  /*359e0*/  IMAD.MOV.U32 R9, RZ, RZ, R149 ;  /* 0x000000ffff097224 */ /* 0x000fc600078e0095 */
[----:B------:R2:W-:Y:S04]  /*359f0*/  STL [R1+0x924], R147 ;  /* 0x0009249301007387 */ /* 0x0005e80000100800 */
[----:B-1----:R-:W3:Y:S04]  /*35a00*/  LDL.LU R7, [R1+0x9e4] ;  /* 0x0009e40001077983 */ /* 0x002ee80000300800 */
        /* <DEDUP_REMOVED lines=24> */
[----:B------:R-:W3:Y:S04]  /*35b90*/  LDL.LU R151, [R1+0xaa0] ;  /* 0x000aa00001977983 */ /* 0x000ee80000300800 */
        /* <DEDUP_REMOVED lines=10> */
[----:B------:R-:W3:Y:S04]  /*35c40*/  LDL.LU R7, [R1+0xae4] ;  /* 0x000ae40001077983 */ /* 0x000ee80000300800 */
[----:B------:R2:W-:Y:S04]  /*35c50*/  STL [R1+0xa20], R150 ;  /* 0x000a209601007387 */ /* 0x0005e80000100800 */
[----:B------:R2:W-:Y:S04]  /*35c60*/  LDGSTS.E [R5+0x5a00], desc[UR60][R8.64], P0 ;  /* 0x05a0000008057fae */ /* 0x0005e8000812187c */
[----:B-1----:R-:W3:Y:S01]  /*35c70*/  LDL.LU R147, [R1+0xb24] ;  /* 0x000b240001937983 */ /* 0x002ee20000300800 */
[----:B--2---:R-:W-:-:S03]  /*35c80*/  IMAD.MOV.U32 R8, RZ, RZ, R149 ;  /* 0x000000ffff087224 */ /* 0x004fc600078e0095 */
[----:B------:R-:W2:Y:S01]  /*35c90*/  LDL.LU R149, [R1+0xae0] ;  /* 0x000ae00001957983 */ /* 0x000ea20000300800 */
[----:B------:R-:W-:-:S03]  /*35ca0*/  IMAD.MOV.U32 R9, RZ, RZ, R150 ;  /* 0x000000ffff097224 */ /* 0x000fc600078e0096 */
        /* <DEDUP_REMOVED lines=18> */
[----:B-1----:R-:W4:Y:S04]  /*35dd0*/  LDL.LU R151, [R1+0xba0] ;  /* 0x000ba00001977983 */ /* 0x002f280000300800 */
[----:B------:R1:W-:Y:S01]  /*35de0*/  LDGSTS.E [R5+0x6600], desc[UR60][R8.64], P0 ;  /* 0x0660000008057fae */ /* 0x0003e2000812187c */
[----:B------:R-:W-:-:S05]  /*35df0*/  IADD3 R7, P1, R7, R2, RZ ;  /* 0x0000000207077210 */ /* 0x000fca0007f3e0ff */
[----:B------:R-:W-:Y:S01]  /*35e00*/  STL [R1+0xae4], R7 ;  /* 0x000ae40701007387 */ /* 0x000fe20000100800 */
[----:B-1----:R-:W-:Y:S01]  /*35e10*/  IMAD.MOV.U32 R8, RZ, RZ, R7 ;  /* 0x000000ffff087224 */ /* 0x002fe200078e0007 */
[----:B------:R-:W-:Y:S01]  /*35e20*/  IADD3 R147, P2, R147, R2, RZ ;  /* 0x0000000293937210 */ /* 0x000fe20007f5e0ff */
[----:B--2---:R-:W-:-:S04]  /*35e30*/  IMAD.X R149, R149, 0x1, R0, P1 ;  /* 0x0000000195957824 */ /* 0x004fc800008e0600 */
[----:B------:R-:W-:Y:S01]  /*35e40*/  IMAD.X R150, R150, 0x1, R0, P2 ;  /* 0x0000000196967824 */ /* 0x000fe200010e0600 */
[----:B------:R1:W-:Y:S01]  /*35e50*/  STL [R1+0xae0], R149 ;  /* 0x000ae09501007387 */ /* 0x0003e20000100800 */
[----:B------:R-:W-:-:S03]  /*35e60*/  IMAD.MOV.U32 R9, RZ, RZ, R149 ;  /* 0x000000ffff097224 */ /* 0x000fc600078e0095 */
[----:B------:R-:W-:Y:S04]  /*35e70*/  STL [R1+0xb24], R147 ;  /* 0x000b249301007387 */ /* 0x000fe80000100800 */
[----:B------:R2:W-:Y:S04]  /*35e80*/  LDGSTS.E [R5+0x6a00], desc[UR60][R8.64], P0 ;  /* 0x06a0000008057fae */ /* 0x0005e8000812187c */
[----:B-1----:R-:W4:Y:S04]  /*35e90*/  LDL.LU R149, [R1+0xbe4] ;  /* 0x000be40001957983 */ /* 0x002f280000300800 */
[----:B------:R1:W-:Y:S04]  /*35ea0*/  STL [R1+0xb20], R150 ;  /* 0x000b209601007387 */ /* 0x0003e80000100800 */
[----:B------:R-:W4:Y:S01]  /*35eb0*/  LDL.LU R7, [R1+0xc24] ;  /* 0x000c240001077983 */ /* 0x000f220000300800 */
[----:B--2---:R-:W-:Y:S01]  /*35ec0*/  IMAD.MOV.U32 R9, RZ, RZ, R150 ;  /* 0x000000ffff097224 */ /* 0x004fe200078e0096 */
[----:B------:R-:W-:-:S02]  /*35ed0*/  MOV R8, R147 ;  /* 0x0000009300087202 */ /* 0x000fc40000000f00 */
[----:B-1----:R-:W2:Y:S04]  /*35ee0*/  LDL.LU R150, [R1+0xbe0] ;  /* 0x000be00001967983 */ /* 0x002ea80000300800 */
        /* <DEDUP_REMOVED lines=31> */
[----:B-1----:R-:W3:Y:S01]  /*360e0*/  LDL.LU R149, [R1+0x4e8] ;  /* 0x0004e80001957983 */ /* 0x002ee20000300800 */
        /* <DEDUP_REMOVED lines=16> */
[----:B------:R-:W-:-:S03]  /*361f0*/  IADD3.X R151, R151, R0, RZ, P2, !PT ;  /* 0x0000000097977210 */ /* 0x000fc600017fe4ff */
        /* <DEDUP_REMOVED lines=45> */
[----:B--2---:R-:W-:-:S05]  /*364d0*/  IADD3 R7, P1, R7, R2, RZ ;  /* 0x0000000207077210 */ /* 0x004fca0007f3e0ff */
[----:B------:R2:W-:Y:S01]  /*364e0*/  STL [R1+0x5ec], R7 ;  /* 0x0005ec0701007387 */ /* 0x0005e20000100800 */
[----:B-1----:R-:W-:Y:S01]  /*364f0*/  IMAD.MOV.U32 R8, RZ, RZ, R7 ;  /* 0x000000ffff087224 */ /* 0x002fe200078e0007 */
[----:B------:R-:W-:Y:S01]  /*36500*/  IADD3 R149, P2, R149, R2, RZ ;  /* 0x0000000295957210 */ /* 0x000fe20007f5e0ff */
[----:B------:R-:W-:-:S04]  /*36510*/  IMAD.X R147, R147, 0x1, R0, P1 ;  /* 0x0000000193937824 */ /* 0x000fc800008e0600 */
        /* <DEDUP_REMOVED lines=38> */
[----:B------:R-:W-:-:S03]  /*36780*/  MOV R9, R149 ;  /* 0x0000009500097202 */ /* 0x000fc60000000f00 */
        /* <DEDUP_REMOVED lines=138> */
[----:B-1----:R-:W-:Y:S01]  /*37030*/  IMAD.MOV.U32 R8, RZ, RZ, R7 ;  /* 0x000000ffff087224 */ /* 0x002fe200078e0007 */
[----:B------:R-:W-:Y:S01]  /*37040*/  IADD3 R147, P2, R147, R2, RZ ;  /* 0x0000000293937210 */ /* 0x000fe20007f5e0ff */
[----:B------:R-:W-:-:S04]  /*37050*/  IMAD.X R149, R149, 0x1, R0, P1 ;  /* 0x0000000195957824 */ /* 0x000fc800008e0600 */
[----:B------:R-:W-:Y:S01]  /*37060*/  IMAD.X R150, R150, 0x1, R0, P2 ;  /* 0x0000000196967824 */ /* 0x000fe200010e0600 */
[----:B------:R1:W-:Y:S01]  /*37070*/  STL [R1+0xae8], R149 ;  /* 0x000ae89501007387 */ /* 0x0003e20000100800 */
[----:B------:R-:W-:-:S03]  /*37080*/  MOV R9, R149 ;  /* 0x0000009500097202 */ /* 0x000fc60000000f00 */
        /* <DEDUP_REMOVED lines=70> */
[----:B-1----:R-:W-:Y:S01]  /*374f0*/  MOV R8, R7 ;  /* 0x0000000700087202 */ /* 0x002fe20000000f00 */
[----:B------:R-:W-:Y:S02]  /*37500*/  IMAD.MOV.U32 R9, RZ, RZ, R149 ;  /* 0x000000ffff097224 */ /* 0x000fe400078e0095 */
        /* <DEDUP_REMOVED lines=212> */
[----:B------:R-:W-:Y:S01]  /*38250*/  STL [R1+0xaf4], R7 ;  /* 0x000af40701007387 */ /* 0x000fe20000100800 */
        /* <DEDUP_REMOVED lines=36> */
[----:B--2---:R-:W-:Y:S01]  /*384a0*/  IMAD.X R150, R150, 0x1, R0, P1 ;  /* 0x0000000196967824 */ /* 0x004fe200008e0600 */
[----:B------:R-:W-:Y:S03]  /*384b0*/  STL [R1+0xbf4], R149 ;  /* 0x000bf49501007387 */ /* 0x000fe60000100800 */
[----:B------:R-:W-:Y:S02]  /*384c0*/  IMAD.MOV.U32 R9, RZ, RZ, R150 ;  /* 0x000000ffff097224 */ /* 0x000fe400078e0096 */
[----:B------:R-:W-:Y:S01]  /*384d0*/  IMAD.X R147, R147, 0x1, R0, P2 ;  /* 0x0000000193937824 */ /* 0x000fe200010e0600 */
[----:B------:R-:W-:Y:S04]  /*384e0*/  STL [R1+0xbf0], R150 ;  /* 0x000bf09601007387 */ /* 0x000fe80000100800 */
[----:B------:R-:W-:Y:S04]  /*384f0*/  STL [R1+0xc34], R7 ;  /* 0x000c340701007387 */ /* 0x000fe80000100800 */
[----:B------:R1:W-:Y:S04]  /*38500*/  LDGSTS.E [R5+0x7b00], desc[UR60][R8.64], P0 ;  /* 0x07b0000008057fae */ /* 0x0003e8000812187c */
[----:B------:R2:W-:Y:S01]  /*38510*/  STL [R1+0xc30], R147 ;  /* 0x000c309301007387 */ /* 0x0005e20000100800 */
[----:B-1----:R-:W-:-:S02]  /*38520*/  IMAD.MOV.U32 R8, RZ, RZ, R7 ;  /* 0x000000ffff087224 */ /* 0x002fc400078e0007 */
[----:B------:R-:W-:Y:S02]  /*38530*/  IMAD.MOV.U32 R9, RZ, RZ, R147 ;  /* 0x000000ffff097224 */ /* 0x000fe400078e0093 */
[----:B--2---:R-:W2:Y:S04]  /*38540*/  LDL.LU R147, [R1+0x4f8] ;  /* 0x0004f80001937983 */ /* 0x004ea80000300800 */
[----:B------:R-:W2:Y:S04]  /*38550*/  LDL.LU R7, [R1+0x4fc] ;  /* 0x0004fc0001077983 */ /* 0x000ea80000300800 */
[----:B------:R1:W-:Y:S04]  /*38560*/  LDGSTS.E [R5+0x7f00], desc[UR60][R8.64], P0 ;  /* 0x07f0000008057fae */ /* 0x0003e8000812187c */
[----:B------:R-:W2:Y:S04]  /*38570*/  LDL.LU R150, [R1+0x538] ;  /* 0x0005380001967983 */ /* 0x000ea80000300800 */
[----:B------:R-:W2:Y:S01]  /*38580*/  LDL.LU R149, [R1+0x53c] ;  /* 0x00053c0001957983 */ /* 0x000ea20000300800 */
[----:B-1----:R-:W-:-:S05]  /*38590*/  LOP3.LUT R5, R11, 0x70, RZ, 0x3c, !PT ;  /* 0x000000700b057812 */ /* 0x002fca00078e3cff */
[----:B------:R-:W-:Y:S01]  /*385a0*/  VIADD R5, R5, UR5 ;  /* 0x0000000505057c36 */ /* 0x000fe20008000000 */
[----:B---3--:R-:W-:-:S05]  /*385b0*/  IADD3 R6, P1, R6, R2, RZ ;  /* 0x0000000206067210 */ /* 0x008fca0007f3e0ff */
[----:B------:R1:W-:Y:S01]  /*385c0*/  STL [R1+0x47c], R6 ;  /* 0x00047c0601007387 */ /* 0x0003e20000100800 */
[----:B------:R-:W-:Y:S01]  /*385d0*/  IMAD.MOV.U32 R8, RZ, RZ, R6 ;  /* 0x000000ffff087224 */ /* 0x000fe200078e0006 */
[----:B------:R-:W-:-:S05]  /*385e0*/  IADD3 R12, P2, R12, R2, RZ ;  /* 0x000000020c0c7210 */ /* 0x000fca0007f5e0ff */
[----:B------:R-:W-:Y:S01]  /*385f0*/  STL [R1+0x4bc], R12 ;  /* 0x0004bc0c01007387 */ /* 0x000fe20000100800 */
[----:B----4-:R-:W-:Y:S01]  /*38600*/  IADD3.X R148, R148, R0, RZ, P1, !PT ;  /* 0x0000000094947210 */ /* 0x010fe20000ffe4ff */
[----:B------:R-:W-:-:S04]  /*38610*/  IMAD.X R151, R151, 0x1, R0, P2 ;  /* 0x0000000197977824 */ /* 0x000fc800010e0600 */
[----:B------:R3:W-:Y:S01]  /*38620*/  STL [R1+0x478], R148 ;  /* 0x0004789401007387 */ /* 0x0007e20000100800 */
[----:B------:R-:W-:-:S03]  /*38630*/  IMAD.MOV.U32 R9, RZ, RZ, R148 ;  /* 0x000000ffff097224 */ /* 0x000fc600078e0094 */
        /* <DEDUP_REMOVED lines=11> */
[----:B------:R2:W-:Y:S01]  /*386f0*/  STL [R1+0x4fc], R7 ;  /* 0x0004fc0701007387 */ /* 0x0005e20000100800 */
[----:B-1----:R-:W-:Y:S02]  /*38700*/  IMAD.MOV.U32 R8, RZ, RZ, R7 ;  /* 0x000000ffff087224 */ /* 0x002fe400078e0007 */
[----:B------:R-:W-:Y:S01]  /*38710*/  IMAD.MOV.U32 R9, RZ, RZ, R147 ;  /* 0x000000ffff097224 */ /* 0x000fe200078e0093 */
[----:B------:R-:W-:Y:S01]  /*38720*/  IADD3 R149, P2, R149, R2, RZ ;  /* 0x0000000295957210 */ /* 0x000fe20007f5e0ff */
[----:B------:R1:W-:Y:S03]  /*38730*/  STL [R1+0x4f8], R147 ;  /* 0x0004f89301007387 */ /* 0x0003e60000100800 */
[----:B------:R-:W-:Y:S01]  /*38740*/  IADD3.X R150, R150, R0, RZ, P2, !PT ;  /* 0x0000000096967210 */ /* 0x000fe200017fe4ff */
[----:B------:R1:W-:Y:S04]  /*38750*/  STL [R1+0x53c], R149 ;  /* 0x00053c9501007387 */ /* 0x0003e80000100800 */
[----:B--2---:R-:W2:Y:S04]  /*38760*/  LDL.LU R7, [R1+0x5fc] ;  /* 0x0005fc0001077983 */ /* 0x004ea80000300800 */
[----:B------:R1:W-:Y:S04]  /*38770*/  LDGSTS.E [R5+0xb80], desc[UR60][R8.64], P0 ;  /* 0x00b8000008057fae */ /* 0x0003e8000812187c */
[----:B------:R1:W-:Y:S04]  /*38780*/  STL [R1+0x538], R150 ;  /* 0x0005389601007387 */ /* 0x0003e80000100800 */
[----:B-1----:R-:W2:Y:S01]  /*38790*/  LDL.LU R147, [R1+0x63c] ;  /* 0x00063c0001937983 */ /* 0x002ea20000300800 */
[----:B------:R-:W-:-:S02]  /*387a0*/  IMAD.MOV.U32 R8, RZ, RZ, R149 ;  /* 0x000000ffff087224 */ /* 0x000fc400078e0095 */
[----:B------:R-:W-:Y:S01]  /*387b0*/  IMAD.MOV.U32 R9, RZ, RZ, R150 ;  /* 0x000000ffff097224 */ /* 0x000fe200078e0096 */
[----:B------:R-:W2:Y:S04]  /*387c0*/  LDL.LU R149, [R1+0x5f8] ;  /* 0x0005f80001957983 */ /* 0x000ea80000300800 */
[----:B------:R-:W2:Y:S04]  /*387d0*/  LDL.LU R150, [R1+0x638] ;  /* 0x0006380001967983 */ /* 0x000ea80000300800 */
[----:B------:R1:W-:Y:S01]  /*387e0*/  LDGSTS.E [R5+0xf80], desc[UR60][R8.64], P0 ;  /* 0x00f8000008057fae */ /* 0x0003e2000812187c */
[----:B----4-:R-:W-:-:S02]  /*387f0*/  IADD3 R6, P1, R6, R2, RZ ;  /* 0x0000000206067210 */ /* 0x010fc40007f3e0ff */
[----:B---3--:R-:W-:-:S03]  /*38800*/  IADD3 R148, P2, R148, R2, RZ ;  /* 0x0000000294947210 */ /* 0x008fc60007f5e0ff */
[----:B------:R3:W-:Y:S01]  /*38810*/  STL [R1+0x57c], R6 ;  /* 0x00057c0601007387 */ /* 0x0007e20000100800 */
[----:B-1----:R-:W-:Y:S02]  /*38820*/  IMAD.MOV.U32 R8, RZ, RZ, R6 ;  /* 0x000000ffff087224 */ /* 0x002fe400078e0006 */
[--C-:B------:R-:W-:Y:S02]  /*38830*/  IMAD.X R12, R12, 0x1, R0.reuse, P1 ;  /* 0x000000010c0c7824 */ /* 0x100fe400008e0600 */
[----:B------:R-:W-:-:S03]  /*38840*/  IMAD.X R151, R151, 0x1, R0, P2 ;  /* 0x0000000197977824 */ /* 0x000fc600010e0600 */
[----:B------:R1:W-:Y:S01]  /*38850*/  STL [R1+0x578], R12 ;  /* 0x0005780c01007387 */ /* 0x0003e20000100800 */
[----:B------:R-:W-:-:S03]  /*38860*/  MOV R9, R12 ;  /* 0x0000000c00097202 */ /* 0x000fc60000000f00 */
        /* <DEDUP_REMOVED lines=15> */
[----:B------:R-:W-:Y:S01]  /*38960*/  IMAD.MOV.U32 R9, RZ, RZ, R149 ;  /* 0x000000ffff097224 */ /* 0x000fe200078e0095 */
[----:B------:R1:W-:Y:S01]  /*38970*/  STL [R1+0x5f8], R149 ;  /* 0x0005f89501007387 */ /* 0x0003e20000100800 */
[----:B------:R-:W-:-:S03]  /*38980*/  IMAD.X R150, R150, 0x1, R0, P2 ;  /* 0x0000000196967824 */ /* 0x000fc600010e0600 */
[----:B------:R1:W-:Y:S04]  /*38990*/  STL [R1+0x63c], R147 ;  /* 0x00063c9301007387 */ /* 0x0003e80000100800 */
[----:B--2---:R-:W2:Y:S04]  /*389a0*/  LDL.LU R7, [R1+0x6fc] ;  /* 0x0006fc0001077983 */ /* 0x004ea80000300800 */
[----:B------:R1:W-:Y:S04]  /*389b0*/  LDGSTS.E [R5+0x1b80], desc[UR60][R8.64], P0 ;  /* 0x01b8000008057fae */ /* 0x0003e8000812187c */
[----:B------:R1:W-:Y:S04]  /*389c0*/  STL [R1+0x638], R150 ;  /* 0x0006389601007387 */ /* 0x0003e80000100800 */
[----:B-1----:R-:W2:Y:S01]  /*389d0*/  LDL.LU R149, [R1+0x73c] ;  /* 0x00073c0001957983 */ /* 0x002ea20000300800 */
[----:B------:R-:W-:Y:S01]  /*389e0*/  IMAD.MOV.U32 R8, RZ, RZ, R147 ;  /* 0x000000ffff087224 */ /* 0x000fe200078e0093 */
[----:B------:R-:W-:-:S02]  /*389f0*/  MOV R9, R150 ;  /* 0x0000009600097202 */ /* 0x000fc40000000f00 */
[----:B------:R-:W2:Y:S04]  /*38a00*/  LDL.LU R147, [R1+0x6f8] ;  /* 0x0006f80001937983 */ /* 0x000ea80000300800 */
        /* <DEDUP_REMOVED lines=26> */
[----:B------:R-:W-:Y:S01]  /*38bb0*/  IADD3.X R150, R150, R0, RZ, P2, !PT ;  /* 0x0000000096967210 */ /* 0x000fe200017fe4ff */
[----:B------:R1:W-:Y:S04]  /*38bc0*/  STL [R1+0x6f8], R147 ;  /* 0x0006f89301007387 */ /* 0x0003e80000100800 */
        /* <DEDUP_REMOVED lines=17> */
[----:B------:R-:W-:-:S03]  /*38ce0*/  MOV R9, R12 ;  /* 0x0000000c00097202 */ /* 0x000fc60000000f00 */
[----:B------:R-:W-:Y:S04]  /*38cf0*/  STL [R1+0x7bc], R148 ;  /* 0x0007bc9401007387 */ /* 0x000fe80000100800 */
        /* <DEDUP_REMOVED lines=17> */
[----:B------:R-:W-:Y:S04]  /*38e10*/  STL [R1+0x83c], R147 ;  /* 0x00083c9301007387 */ /* 0x000fe80000100800 */
        /* <DEDUP_REMOVED lines=28> */
[----:B-1----:R-:W-:Y:S01]  /*38fe0*/  IMAD.MOV.U32 R8, RZ, RZ, R7 ;  /* 0x000000ffff087224 */ /* 0x002fe200078e0007 */
[----:B------:R-:W-:Y:S01]  /*38ff0*/  IADD3 R149, P2, R149, R2, RZ ;  /* 0x0000000295957210 */ /* 0x000fe20007f5e0ff */
[----:B------:R-:W-:-:S04]  /*39000*/  IMAD.X R150, R150, 0x1, R0, P1 ;  /* 0x0000000196967824 */ /* 0x000fc800008e0600 */
[----:B------:R-:W-:Y:S01]  /*39010*/  IMAD.MOV.U32 R9, RZ, RZ, R150 ;  /* 0x000000ffff097224 */ /* 0x000fe200078e0096 */
[----:B------:R-:W-:Y:S01]  /*39020*/  IADD3.X R147, R147, R0, RZ, P2, !PT ;  /* 0x0000000093937210 */ /* 0x000fe200017fe4ff */
[----:B------:R-:W-:Y:S04]  /*39030*/  STL [R1+0x8fc], R7 ;  /* 0x0008fc0701007387 */ /* 0x000fe80000100800 */
[----:B------:R1:W-:Y:S04]  /*39040*/  LDGSTS.E [R5+0x4b80], desc[UR60][R8.64], P0 ;  /* 0x04b8000008057fae */ /* 0x0003e8000812187c */
[----:B------:R2:W-:Y:S04]  /*39050*/  STL [R1+0x8f8], R150 ;  /* 0x0008f89601007387 */ /* 0x0005e80000100800 */
[----:B------:R-:W-:Y:S01]  /*39060*/  STL [R1+0x93c], R149 ;  /* 0x00093c9501007387 */ /* 0x000fe20000100800 */
[----:B-1----:R-:W-:-:S02]  /*39070*/  IMAD.MOV.U32 R8, RZ, RZ, R149 ;  /* 0x000000ffff087224 */ /* 0x002fc400078e0095 */
[----:B------:R-:W-:Y:S01]  /*39080*/  IMAD.MOV.U32 R9, RZ, RZ, R147 ;  /* 0x000000ffff097224 */ /* 0x000fe200078e0093 */
[----:B--2---:R-:W2:Y:S04]  /*39090*/  LDL.LU R150, [R1+0x9fc] ;  /* 0x0009fc0001967983 */ /* 0x004ea80000300800 */
[----:B------:R1:W-:Y:S04]  /*390a0*/  LDGSTS.E [R5+0x4f80], desc[UR60][R8.64], P0 ;  /* 0x04f8000008057fae */ /* 0x0003e8000812187c */
[----:B------:R1:W-:Y:S04]  /*390b0*/  STL [R1+0x938], R147 ;  /* 0x0009389301007387 */ /* 0x0003e80000100800 */
[----:B------:R-:W2:Y:S04]  /*390c0*/  LDL.LU R7, [R1+0xa3c] ;  /* 0x000a3c0001077983 */ /* 0x000ea80000300800 */
[----:B-1----:R-:W5:Y:S04]  /*390d0*/  LDL.LU R147, [R1+0x1544] ;  /* 0x0015440001937983 */ /* 0x002f680000300800 */
[----:B------:R-:W2:Y:S01]  /*390e0*/  LDL.LU R149, [R1+0xa38] ;  /* 0x000a380001957983 */ /* 0x000ea20000300800 */
[----:B---3--:R-:W-:-:S05]  /*390f0*/  IADD3 R6, P1, R6, R2, RZ ;  /* 0x0000000206067210 */ /* 0x008fca0007f3e0ff */
[----:B------:R-:W-:Y:S01]  /*39100*/  IMAD.MOV.U32 R8, RZ, RZ, R6 ;  /* 0x000000ffff087224 */ /* 0x000fe200078e0006 */
[----:B------:R-:W-:Y:S01]  /*39110*/  IADD3 R151, P2, R151, R2, RZ ;  /* 0x0000000297977210 */ /* 0x000fe20007f5e0ff */
[----:B------:R-:W-:Y:S01]  /*39120*/  STL [R1+0x97c], R6 ;  /* 0x00097c0601007387 */ /* 0x000fe20000100800 */
[----:B----4-:R-:W-:-:S05]  /*39130*/  IMAD.X R12, R12, 0x1, R0, P1 ;  /* 0x000000010c0c7824 */ /* 0x010fca00008e0600 */
[----:B------:R-:W-:Y:S01]  /*39140*/  MOV R9, R12 ;  /* 0x0000000c00097202 */ /* 0x000fe20000000f00 */
[----:B------:R-:W-:Y:S01]  /*39150*/  IMAD.X R148, R148, 0x1, R0, P2 ;  /* 0x0000000194947824 */ /* 0x000fe200010e0600 */
[----:B------:R1:W-:Y:S04]  /*39160*/  STL [R1+0x978], R12 ;  /* 0x0009780c01007387 */ /* 0x0003e80000100800 */
[----:B------:R3:W-:Y:S04]  /*39170*/  LDGSTS.E [R5+0x5380], desc[UR60][R8.64], P0 ;  /* 0x0538000008057fae */ /* 0x0007e8000812187c */
[----:B------:R-:W-:Y:S04]  /*39180*/  STL [R1+0x9bc], R151 ;  /* 0x0009bc9701007387 */ /* 0x000fe80000100800 */
[----:B-1----:R-:W4:Y:S01]  /*39190*/  LDL.LU R12, [R1+0xa7c] ;  /* 0x000a7c00010c7983 */ /* 0x002f220000300800 */
[----:B---3--:R-:W-:-:S02]  /*391a0*/  IMAD.MOV.U32 R8, RZ, RZ, R151 ;  /* 0x000000ffff087224 */ /* 0x008fc400078e0097 */
[----:B------:R-:W-:Y:S01]  /*391b0*/  IMAD.MOV.U32 R9, RZ, RZ, R148 ;  /* 0x000000ffff097224 */ /* 0x000fe200078e0094 */
[----:B------:R1:W-:Y:S04]  /*391c0*/  STL [R1+0x9b8], R148 ;  /* 0x0009b89401007387 */ /* 0x0003e80000100800 */
[----:B------:R-:W3:Y:S04]  /*391d0*/  LDL.LU R6, [R1+0xabc] ;  /* 0x000abc0001067983 */ /* 0x000ee80000300800 */
[----:B------:R2:W-:Y:S04]  /*391e0*/  LDGSTS.E [R5+0x5780], desc[UR60][R8.64], P0 ;  /* 0x0578000008057fae */ /* 0x0005e8000812187c */
[----:B-1----:R-:W5:Y:S04]  /*391f0*/  LDL.LU R148, [R1+0x1540] ;  /* 0x0015400001947983 */ /* 0x002f680000300800 */
[----:B------:R-:W3:Y:S04]  /*39200*/  LDL.LU R151, [R1+0xab8] ;  /* 0x000ab80001977983 */ /* 0x000ee80000300800 */
[----:B------:R-:W4:Y:S01]  /*39210*/  LDL.LU R9, [R1+0x9f8] ;  /* 0x0009f80001097983 */ /* 0x000f220000300800 */
[----:B--2---:R-:W-:-:S05]  /*39220*/  IADD3 R150, P1, R150, R2, RZ ;  /* 0x0000000296967210 */ /* 0x004fca0007f3e0ff */
[----:B------:R-:W-:Y:S01]  /*39230*/  IMAD.MOV.U32 R8, RZ, RZ, R150 ;  /* 0x000000ffff087224 */ /* 0x000fe200078e0096 */
[----:B------:R-:W-:Y:S01]  /*39240*/  IADD3 R7, P2, R7, R2, RZ ;  /* 0x0000000207077210 */ /* 0x000fe20007f5e0ff */
[----:B------:R1:W-:Y:S04]  /*39250*/  STL [R1+0x9fc], R150 ;  /* 0x0009fc9601007387 */ /* 0x0003e80000100800 */
[--C-:B------:R-:W-:Y:S02]  /*39260*/  IMAD.X R149, R149, 0x1, R0.reuse, P2 ;  /* 0x0000000195957824 */ /* 0x100fe400010e0600 */
[----:B----4-:R-:W-:-:S05]  /*39270*/  IMAD.X R9, R9, 0x1, R0, P1 ;  /* 0x0000000109097824 */ /* 0x010fca00008e0600 */
[----:B------:R2:W-:Y:S04]  /*39280*/  STL [R1+0x9f8], R9 ;  /* 0x0009f80901007387 */ /* 0x0005e80000100800 */
[----:B------:R4:W-:Y:S04]  /*39290*/  LDGSTS.E [R5+0x5b80], desc[UR60][R8.64], P0 ;  /* 0x05b8000008057fae */ /* 0x0009e8000812187c */
[----:B------:R-:W-:Y:S04]  /*392a0*/  STL [R1+0xa3c], R7 ;  /* 0x000a3c0701007387 */ /* 0x000fe80000100800 */
[----:B-1----:R-:W3:Y:S01]  /*392b0*/  LDL.LU R150, [R1+0xb3c] ;  /* 0x000b3c0001967983 */ /* 0x002ee20000300800 */
[----:B----4-:R-:W-:-:S02]  /*392c0*/  IMAD.MOV.U32 R8, RZ, RZ, R7 ;  /* 0x000000ffff087224 */ /* 0x010fc400078e0007 */
[----:B--2---:R-:W-:Y:S01]  /*392d0*/  IMAD.MOV.U32 R9, RZ, RZ, R149 ;  /* 0x000000ffff097224 */ /* 0x004fe200078e0095 */
[----:B------:R1:W-:Y:S04]  /*392e0*/  STL [R1+0xa38], R149 ;  /* 0x000a389501007387 */ /* 0x0003e80000100800 */
[----:B------:R2:W-:Y:S04]  /*392f0*/  LDGSTS.E [R5+0x5f80], desc[UR60][R8.64], P0 ;  /* 0x05f8000008057fae */ /* 0x0005e8000812187c */
[----:B-1----:R-:W4:Y:S04]  /*39300*/  LDL.LU R149, [R1+0xb38] ;  /* 0x000b380001957983 */ /* 0x002f280000300800 */
[----:B------:R-:W4:Y:S04]  /*39310*/  LDL.LU R7, [R1+0xbbc] ;  /* 0x000bbc0001077983 */ /* 0x000f280000300800 */
[----:B------:R-:W4:Y:S01]  /*39320*/  LDL.LU R9, [R1+0xa78] ;  /* 0x000a780001097983 */ /* 0x000f220000300800 */
[----:B------:R-:W-:-:S02]  /*39330*/  IADD3 R12, P1, R12, R2, RZ ;  /* 0x000000020c0c7210 */ /* 0x000fc40007f3e0ff */
[----:B---3--:R-:W-:-:S03]  /*39340*/  IADD3 R6, P2, R6, R2, RZ ;  /* 0x0000000206067210 */ /* 0x008fc60007f5e0ff */
[----:B--2---:R-:W-:Y:S02]  /*39350*/  IMAD.MOV.U32 R8, RZ, RZ, R12 ;  /* 0x000000ffff087224 */ /* 0x004fe400078e000c */
[----:B------:R-:W-:Y:S01]  /*39360*/  IMAD.X R151, R151, 0x1, R0, P2 ;  /* 0x0000000197977824 */ /* 0x000fe200010e0600 */
[----:B------:R1:W-:Y:S01]  /*39370*/  STL [R1+0xa7c], R12 ;  /* 0x000a7c0c01007387 */ /* 0x0003e20000100800 */
[----:B----4-:R-:W-:-:S05]  /*39380*/  IADD3.X R9, R9, R0, RZ, P1, !PT ;  /* 0x0000000009097210 */ /* 0x010fca0000ffe4ff */
[----:B------:R2:W-:Y:S04]  /*39390*/  STL [R1+0xa78], R9 ;  /* 0x000a780901007387 */ /* 0x0005e80000100800 */
[----:B------:R3:W-:Y:S04]  /*393a0*/  LDGSTS.E [R5+0x6380], desc[UR60][R8.64], P0 ;  /* 0x0638000008057fae */ /* 0x0007e8000812187c */
[----:B------:R-:W-:Y:S04]  /*393b0*/  STL [R1+0xabc], R6 ;  /* 0x000abc0601007387 */ /* 0x000fe80000100800 */
[----:B-1----:R-:W4:Y:S01]  /*393c0*/  LDL.LU R12, [R1+0xbb8] ;  /* 0x000bb800010c7983 */ /* 0x002f220000300800 */
[----:B---3--:R-:W-:-:S02]  /*393d0*/  IMAD.MOV.U32 R8, RZ, RZ, R6 ;  /* 0x000000ffff087224 */ /* 0x008fc400078e0006 */
[----:B--2---:R-:W-:Y:S01]  /*393e0*/  IMAD.MOV.U32 R9, RZ, RZ, R151 ;  /* 0x000000ffff097224 */ /* 0x004fe200078e0097 */
[----:B------:R1:W-:Y:S04]  /*393f0*/  STL [R1+0xab8], R151 ;  /* 0x000ab89701007387 */ /* 0x0003e80000100800 */
[----:B------:R2:W-:Y:S04]  /*39400*/  LDGSTS.E [R5+0x6780], desc[UR60][R8.64], P0 ;  /* 0x0678000008057fae */ /* 0x0005e8000812187c */
[----:B-1----:R-:W3:Y:S04]  /*39410*/  LDL.LU R151, [R1+0xc38] ;  /* 0x000c380001977983 */ /* 0x002ee80000300800 */
[----:B------:R-:W3:Y:S04]  /*39420*/  LDL.LU R6, [R1+0xc3c] ;  /* 0x000c3c0001067983 */ /* 0x000ee80000300800 */
[----:B------:R-:W4:Y:S04]  /*39430*/  LDL.LU R8, [R1+0xaf8] ;  /* 0x000af80001087983 */ /* 0x000f280000300800 */
[----:B------:R-:W2:Y:S01]  /*39440*/  LDL.LU R9, [R1+0xafc] ;  /* 0x000afc0001097983 */ /* 0x000ea20000300800 */
[----:B------:R-:W-:-:S05]  /*39450*/  IADD3 R150, P2, R150, R2, RZ ;  /* 0x0000000296967210 */ /* 0x000fca0007f5e0ff */
[----:B------:R-:W-:Y:S01]  /*39460*/  IMAD.X R149, R149, 0x1, R0, P2 ;  /* 0x0000000195957824 */ /* 0x000fe200010e0600 */
[----:B--2---:R-:W-:-:S05]  /*39470*/  IADD3 R9, P1, R9, R2, RZ ;  /* 0x0000000209097210 */ /* 0x004fca0007f3e0ff */
[----:B----4-:R-:W-:Y:S01]  /*39480*/  IMAD.X R8, R8, 0x1, R0, P1 ;  /* 0x0000000108087824 */ /* 0x010fe200008e0600 */
[----:B------:R1:W-:Y:S04]  /*39490*/  STL [R1+0xafc], R9 ;  /* 0x000afc0901007387 */ /* 0x0003e80000100800 */
[----:B------:R2:W-:Y:S01]  /*394a0*/  STL [R1+0xaf8], R8 ;  /* 0x000af80801007387 */ /* 0x0005e20000100800 */
[----:B-1----:R-:W-:-:S04]  /*394b0*/  LOP3.LUT R9, R9, R8, RZ, 0x3c, !PT ;  /* 0x0000000809097212 */ /* 0x002fc800078e3cff */
[----:B--2---:R-:W-:-:S04]  /*394c0*/  LOP3.LUT R8, R9, R8, RZ, 0x3c, !PT ;  /* 0x0000000809087212 */ /* 0x004fc800078e3cff */
[----:B------:R-:W-:Y:S01]  /*394d0*/  LOP3.LUT R9, R9, R8, RZ, 0x3c, !PT ;  /* 0x0000000809097212 */ /* 0x000fe200078e3cff */
[----:B------:R-:W-:Y:S04]  /*394e0*/  STL [R1+0xb3c], R150 ;  /* 0x000b3c9601007387 */ /* 0x000fe80000100800 */
[----:B------:R1:W-:Y:S04]  /*394f0*/  LDGSTS.E [R5+0x6b80], desc[UR60][R8.64], P0 ;  /* 0x06b8000008057fae */ /* 0x0003e8000812187c */
[----:B------:R2:W-:Y:S01]  /*39500*/  STL [R1+0xb38], R149 ;  /* 0x000b389501007387 */ /* 0x0005e20000100800 */
[----:B-1----:R-:W-:Y:S01]  /*39510*/  IMAD.MOV.U32 R8, RZ, RZ, R150 ;  /* 0x000000ffff087224 */ /* 0x002fe200078e0096 */
[----:B------:R-:W-:-:S02]  /*39520*/  MOV R9, R149 ;  /* 0x0000009500097202 */ /* 0x000fc40000000f00 */
[----:B--2---:R-:W5:Y:S04]  /*39530*/  LDL.LU R149, [R1+0x153c] ;  /* 0x00153c0001957983 */ /* 0x004f680000300800 */
[----:B------:R-:W5:Y:S04]  /*39540*/  LDL.LU R150, [R1+0x1538] ;  /* 0x0015380001967983 */ /* 0x000f680000300800 */
[----:B------:R1:W-:Y:S04]  /*39550*/  LDGSTS.E [R5+0x6f80], desc[UR60][R8.64], P0 ;  /* 0x06f8000008057fae */ /* 0x0003e8000812187c */
[----:B------:R-:W2:Y:S04]  /*39560*/  LDL.LU R8, [R1+0xb78] ;  /* 0x000b780001087983 */ /* 0x000ea80000300800 */
[----:B------:R-:W1:Y:S01]  /*39570*/  LDL.LU R9, [R1+0xb7c] ;  /* 0x000b7c0001097983 */ /* 0x000e620000300800 */
[----:B------:R-:W-:-:S05]  /*39580*/  IADD3 R7, P2, R7, R2, RZ ;  /* 0x0000000207077210 */ /* 0x000fca0007f5e0ff */
[----:B------:R-:W-:Y:S01]  /*39590*/  IMAD.X R12, R12, 0x1, R0, P2 ;  /* 0x000000010c0c7824 */ /* 0x000fe200010e0600 */
[----:B-1----:R-:W-:-:S05]  /*395a0*/  IADD3 R9, P1, R9, R2, RZ ;  /* 0x0000000209097210 */ /* 0x002fca0007f3e0ff */
[----:B--2---:R-:W-:Y:S01]  /*395b0*/  IMAD.X R8, R8, 0x1, R0, P1 ;  /* 0x0000000108087824 */ /* 0x004fe200008e0600 */
[----:B------:R1:W-:Y:S04]  /*395c0*/  STL [R1+0xb7c], R9 ;  /* 0x000b7c0901007387 */ /* 0x0003e80000100800 */
[----:B------:R2:W-:Y:S01]  /*395d0*/  STL [R1+0xb78], R8 ;  /* 0x000b780801007387 */ /* 0x0005e20000100800 */
[----:B-1----:R-:W-:-:S04]  /*395e0*/  LOP3.LUT R9, R9, R8, RZ, 0x3c, !PT ;  /* 0x0000000809097212 */ /* 0x002fc800078e3cff */
[----:B--2---:R-:W-:-:S04]  /*395f0*/  LOP3.LUT R8, R9, R8, RZ, 0x3c, !PT ;  /* 0x0000000809087212 */ /* 0x004fc800078e3cff */
[----:B------:R-:W-:Y:S01]  /*39600*/  LOP3.LUT R9, R9, R8, RZ, 0x3c, !PT ;  /* 0x0000000809097212 */ /* 0x000fe200078e3cff */
[----:B------:R1:W-:Y:S04]  /*39610*/  STL [R1+0xbbc], R7 ;  /* 0x000bbc0701007387 */ /* 0x0003e80000100800 */
[----:B------:R2:W-:Y:S04]  /*39620*/  LDGSTS.E [R5+0x7380], desc[UR60][R8.64], P0 ;  /* 0x0738000008057fae */ /* 0x0005e8000812187c */
[----:B------:R4:W-:Y:S01]  /*39630*/  STL [R1+0xbb8], R12 ;  /* 0x000bb80c01007387 */ /* 0x0009e20000100800 */
[----:B--2---:R-:W-:-:S02]  /*39640*/  IMAD.MOV.U32 R8, RZ, RZ, R7 ;  /* 0x000000ffff087224 */ /* 0x004fc400078e0007 */
[----:B------:R-:W-:Y:S01]  /*39650*/  IMAD.MOV.U32 R9, RZ, RZ, R12 ;  /* 0x000000ffff097224 */ /* 0x000fe200078e000c */
[----:B-1----:R-:W1:Y:S01]  /*39660*/  LDC R7, c[0x0][0x230] ;  /* 0x00008c00ff077b82 */ /* 0x002e620000000800 */
[----:B----4-:R-:W2:Y:S04]  /*39670*/  LDL.LU R12, [R1+0x1534] ;  /* 0x00153400010c7983 */ /* 0x010ea80000300800 */
[----:B------:R4:W-:Y:S04]  /*39680*/  LDGSTS.E [R5+0x7780], desc[UR60][R8.64], P0 ;  /* 0x0778000008057fae */ /* 0x0009e8000812187c */
[----:B------:R-:W2:Y:S04]  /*39690*/  LDL.LU R8, [R1+0xbf8] ;  /* 0x000bf80001087983 */ /* 0x000ea80000300800 */
[----:B------:R-:W4:Y:S01]  /*396a0*/  LDL.LU R9, [R1+0xbfc] ;  /* 0x000bfc0001097983 */ /* 0x000f220000300800 */
[----:B---3--:R-:W-:Y:S01]  /*396b0*/  IADD3 R6, P2, R6, R2, RZ ;  /* 0x0000000206067210 */ /* 0x008fe20007f5e0ff */
[----:B-1----:R-:W-:-:S04]  /*396c0*/  VIADD R7, R7, 0x7f ;  /* 0x0000007f07077836 */ /* 0x002fc80000000000 */
[----:B------:R-:W-:Y:S01]  /*396d0*/  IMAD.X R151, R151, 0x1, R0, P2 ;  /* 0x0000000197977824 */ /* 0x000fe200010e0600 */
[----:B----4-:R-:W-:-:S05]  /*396e0*/  IADD3 R9, P1, R9, R2, RZ ;  /* 0x0000000209097210 */ /* 0x010fca0007f3e0ff */
        /* <DEDUP_REMOVED lines=9> */
[----:B--2---:R-:W-:-:S02]  /*39780*/  MOV R8, R6 ;  /* 0x0000000600087202 */ /* 0x004fc40000000f00 */
[----:B-1----:R-:W-:Y:S01]  /*39790*/  SHF.R.S32.HI R6, RZ, 0x1f, R7 ;  /* 0x0000001fff067819 */ /* 0x002fe20000011407 */
[----:B------:R-:W-:Y:S02]  /*397a0*/  IMAD.MOV.U32 R9, RZ, RZ, R151 ;  /* 0x000000ffff097224 */ /* 0x000fe400078e0097 */
[----:B---3--:R-:W5:Y:S01]  /*397b0*/  LDL.LU R151, [R1+0x1530] ;  /* 0x0015300001977983 */ /* 0x008f620000300800 */
[----:B------:R-:W-:-:S03]  /*397c0*/  LEA.HI R6, R6, R7, RZ, 0x7 ;  /* 0x0000000706067211 */ /* 0x000fc600078f38ff */
[----:B------:R-:W5:Y:S01]  /*397d0*/  LDL.LU R7, [R1+0x152c] ;  /* 0x00152c0001077983 */ /* 0x000f620000300800 */
[----:B------:R-:W-:Y:S01]  /*397e0*/  VIADD R12, R12, 0x1 ;  /* 0x000000010c0c7836 */ /* 0x000fe20000000000 */
[----:B------:R-:W-:Y:S02]  /*397f0*/  SHF.R.S32.HI R6, RZ, 0x7, R6 ;  /* 0x00000007ff067819 */ /* 0x000fe40000011406 */
[----:B------:R1:W-:Y:S02]  /*39800*/  LDGSTS.E [R5+0x7f80], desc[UR60][R8.64], P0 ;  /* 0x07f8000008057fae */ /* 0x0003e4000812187c */
[----:B------:R-:W-:Y:S02]  /*39810*/  ISETP.NE.U32.AND P0, PT, R12, R6, PT ;  /* 0x000000060c00720c */ /* 0x000fe40003f05070 */
[----:B------:R-:W0:Y:S01]  /*39820*/  LDGDEPBAR ;  /* 0x00000000000079af */ /* 0x000e220000000000 */
[----:B-1----:R-:W-:-:S10]  /*39830*/  IMAD.U32 R5, RZ, RZ, UR4 ;  /* 0x00000004ff057e24 */ /* 0x002fd4000f8e00ff */
[----:B------:R-:W-:Y:S05]  /*39840*/  @P0 BRA `(.L_x_1) ;  /* 0xfffffef4003c0947 */ /* 0x000fea000383ffff */
.L_x_0:
[----:B------:R-:W2:Y:S01]  /*39850*/  LDL.LU R2, [R1+0xc48] ;  /* 0x000c480001027983 */ /* 0x000ea20000300800 */
[----:B------:R-:W-:Y:S01]  /*39860*/  ULDC UR5, c[0x0][0x22c] ;  /* 0x00008b0000057ab9 */ /* 0x000fe20000000800 */
[----:B------:R-:W-:Y:S01]  /*39870*/  ULDC UR4, c[0x0][0x22c] ;  /* 0x00008b0000047ab9 */ /* 0x000fe20000000800 */
[----:B------:R-:W-:-:S04]  /*39880*/  DEPBAR.LE SB0, 0x0 ;  /* 0x000080000000791a */ /* 0x000fc80000000000 */
[----:B------:R-:W3:Y:S04]  /*39890*/  LDL.LU R251, [R1+0xce8] ;  /* 0x000ce80001fb7983 */ /* 0x000ee80000300800 */
[----:B------:R-:W4:Y:S04]  /*398a0*/  LDL.LU R4, [R1+0xcec] ;  /* 0x000cec0001047983 */ /* 0x000f280000300800 */
[----:B------:R-:W4:Y:S04]  /*398b0*/  LDL.LU R8, [R1+0x113c] ;  /* 0x00113c0001087983 */ /* 0x000f280000300800 */
[----:B------:R-:W4:Y:S04]  /*398c0*/  LDL.LU R12, [R1+0x1138] ;  /* 0x00113800010c7983 */ /* 0x000f280000300800 */
[----:B------:R-:W4:Y:S04]  /*398d0*/  LDL.LU R5, [R1+0x1134] ;  /* 0x0011340001057983 */ /* 0x000f280000300800 */
[----:B------:R-:W4:Y:S04]  /*398e0*/  LDL.LU R9, [R1+0x1130] ;  /* 0x0011300001097983 */ /* 0x000f280000300800 */
[----:B------:R-:W3:Y:S01]  /*398f0*/  LDL.LU R6, [R1+0xc4c] ;  /* 0x000c4c0001067983 */ /* 0x000ee20000300800 */
[----:B------:R-:W1:Y:S02]  /*39900*/  S2R R0, SR_TID.X ;  /* 0x0000000000007919 */ /* 0x000e640000002100 */
[----:B-1----:R-:W-:-:S05]  /*39910*/  IMAD.SHL.U32 R3, R0, 0x10, RZ ;  /* 0x0000001000037824 */ /* 0x002fca00078e00ff */
[----:B------:R-:W-:Y:S01]  /*39920*/  LOP3.LUT R3, R3, 0xf0, RZ, 0xc0, !PT ;  /* 0x000000f003037812 */ /* 0x000fe200078ec0ff */
[----:B------:R-:W-:Y:S01]  /*39930*/  IMAD.MOV.U32 R14, RZ, RZ, R24 ;  /* 0x000000ffff0e7224 */ /* 0x000fe200078e0018 */
[----:B------:R-:W-:Y:S01]  /*39940*/  MOV R15, R26 ;  /* 0x0000001a000f7202 */ /* 0x000fe20000000f00 */
[----:B------:R-:W-:Y:S01]  /*39950*/  BAR.SYNC.DEFER_BLOCKING 0x0 ;  /* 0x0000000000007b1d */ /* 0x000fe20000010000 */
[----:B--2---:R-:W-:Y:S01]  /*39960*/  R2UR UR6, R2 ;  /* 0x00000000020672ca */ /* 0x004fe200000e0000 */
[C---:B------:R-:W-:Y:S01]  /*39970*/  IMAD.SHL.U32 R2, R0.reuse, 0x40, RZ ;  /* 0x0000004000027824 */ /* 0x040fe200078e00ff */
[----:B------:R-:W-:-:S04]  /*39980*/  LOP3.LUT R0, R0, 0x60, RZ, 0xc0, !PT ;  /* 0x0000006000007812 */ /* 0x000fc800078ec0ff */
[----:B------:R-:W-:-:S07]  /*39990*/  LOP3.LUT R2, R2, 0x400, RZ, 0xc0, !PT ;  /* 0x0000040002027812 */ /* 0x000fce00078ec0ff */
[----:B------:R-:W-:-:S05]  /*399a0*/  IADD3 R2, R2, UR6, R3 ;  /* 0x0000000602027c10 */ /* 0x000fca000fffe003 */
[----:B------:R-:W-:Y:S01]  /*399b0*/  IMAD R2, R0, 0x8, R2 ;  /* 0x0000000800027824 */ /* 0x000fe200078e0202 */
[----:B---3--:R-:W-:-:S04]  /*399c0*/  ISETP.GE.AND P0, PT, R6, R251, PT ;  /* 0x000000fb0600720c */ /* 0x008fc80003f06270 */
[----:B----4-:R-:W-:Y:S01]  /*399d0*/  ISETP.LT.AND P3, PT, R12, UR5, !P0 ;  /* 0x000000050c007c0c */ /* 0x010fe2000c761270 */
[----:B------:R-:W-:Y:S01]  /*399e0*/  ULDC UR5, c[0x0][0x22c] ;  /* 0x00008b0000057ab9 */ /* 0x000fe20000000800 */
[----:B------:R-:W2:Y:S01]  /*399f0*/  LDL.LU R12, [R1] ;  /* 0x00000000010c7983 */ /* 0x000ea20000300800 */
[----:B------:R-:W-:Y:S01]  /*39a00*/  ISETP.LT.AND P4, PT, R8, UR4, !P0 ;  /* 0x0000000408007c0c */ /* 0x000fe2000c781270 */
[----:B------:R-:W-:Y:S01]  /*39a10*/  IMAD.MOV.U32 R10, RZ, RZ, R25 ;  /* 0x000000ffff0a7224 */ /* 0x000fe200078e0019 */
[----:B------:R-:W-:Y:S01]  /*39a20*/  ISETP.LT.AND P1, PT, R9, UR5, !P0 ;  /* 0x0000000509007c0c */ /* 0x000fe2000c721270 */
[----:B------:R-:W2:Y:S01]  /*39a30*/  LDL.LU R13, [R1+0x8] ;  /* 0x00000800010d7983 */ /* 0x000ea20000300800 */
[----:B------:R-:W-:Y:S01]  /*39a40*/  IMAD.MOV.U32 R11, RZ, RZ, R27 ;  /* 0x000000ffff0b7224 */ /* 0x000fe200078e001b */
[----:B------:R-:W-:Y:S01]  /*39a50*/  ULDC UR4, c[0x0][0x22c] ;  /* 0x00008b0000047ab9 */ /* 0x000fe20000000800 */
[----:B------:R-:W-:Y:S01]  /*39a60*/  IMAD.MOV.U32 R22, RZ, RZ, R41 ;  /* 0x000000ffff167224 */ /* 0x000fe200078e0029 */
[----:B------:R-:W1:Y:S01]  /*39a70*/  S2R R8, SR_TID.X ;  /* 0x0000000000087919 */ /* 0x000e620000002100 */
[----:B------:R-:W-:Y:S01]  /*39a80*/  IMAD.MOV.U32 R23, RZ, RZ, R43 ;  /* 0x000000ffff177224 */ /* 0x000fe200078e002b */
[----:B------:R-:W-:Y:S01]  /*39a90*/  ISETP.LT.AND P2, PT, R5, UR4, !P0 ;  /* 0x0000000405007c0c */ /* 0x000fe2000c741270 */
[----:B------:R-:W-:Y:S01]  /*39aa0*/  IMAD.MOV.U32 R154, RZ, RZ, R61 ;  /* 0x000000ffff9a7224 */ /* 0x000fe200078e003d */
[----:B------:R-:W-:Y:S01]  /*39ab0*/  ULDC UR5, c[0x0][0x244] ;  /* 0x0000910000057ab9 */ /* 0x000fe20000000800 */
[----:B------:R-:W-:Y:S01]  /*39ac0*/  IMAD.MOV.U32 R155, RZ, RZ, R63 ;  /* 0x000000ffff9b7224 */ /* 0x000fe200078e003f */
[----:B------:R-:W-:Y:S01]  /*39ad0*/  ULDC UR4, c[0x0][0x248] ;  /* 0x0000920000047ab9 */ /* 0x000fe20000000800 */
[----:B------:R-:W-:Y:S01]  /*39ae0*/  IMAD.MOV.U32 R158, RZ, RZ, R65 ;  /* 0x000000ffff9e7224 */ /* 0x000fe200078e0041 */
[----:B-----5:R-:W-:-:S02]  /*39af0*/  ISETP.LT.AND P5, PT, R7, R4, !P0 ;  /* 0x000000040700720c */ /* 0x020fc400047a1270 */
[----:B-1----:R-:W-:-:S04]  /*39b00*/  LOP3.LUT R8, R8, 0x7f, RZ, 0xc0, !PT ;  /* 0x0000007f08087812 */ /* 0x002fc800078ec0ff */
[----:B------:R-:W-:Y:S01]  /*39b10*/  LEA R0, R8, UR6, 0x4 ;  /* 0x0000000608007c11 */ /* 0x000fe2000f8e20ff */
[----:B--2---:R-:W-:Y:S01]  /*39b20*/  STSM.16.M88.4 [R2], R12 ;  /* 0x0000000c02007844 */ /* 0x004fe20000000200 */
[----:B------:R-:W-:Y:S01]  /*39b30*/  IMAD.MOV.U32 R159, RZ, RZ, R67 ;  /* 0x000000ffff9f7224 */ /* 0x000fe200078e0043 */
[----:B------:R-:W-:Y:S02]  /*39b40*/  ULDC.64 UR6, c[0x0][0x220] ;  /* 0x0000880000067ab9 */ /* 0x000fe40000000a00 */
[----:B------:R-:W2:Y:S04]  /*39b50*/  LDL.LU R8, [R1+0x4] ;  /* 0x0000040001087983 */ /* 0x000ea80000300800 */
[----:B------:R-:W2:Y:S01]  /*39b60*/  LDL.LU R9, [R1+0xc] ;  /* 0x00000c0001097983 */ /* 0x000ea20000300800 */
[----:B------:R-:W-:Y:S06]  /*39b70*/  BAR.SYNC.DEFER_BLOCKING 0x0 ;  /* 0x0000000000007b1d */ /* 0x000fec0000010000 */
[----:B------:R-:W1:Y:S02]  /*39b80*/  LDS.128 R12, [R0] ;  /* 0x00000000000c7984 */ /* 0x000e640000000c00 */
[----:B------:R-:W-:Y:S06]  /*39b90*/  BAR.SYNC.DEFER_BLOCKING 0x0 ;  /* 0x0000000000007b1d */ /* 0x000fec0000010000 */
[----:B-1----:R1:W-:Y:S04]  /*39ba0*/  STL.64 [R1+0x200], R12 ;  /* 0x0002000c01007387 */ /* 0x0023e80000100a00 */
[----:B------:R3:W-:Y:S04]  /*39bb0*/  STL.64 [R1+0x208], R14 ;  /* 0x0002080e01007387 */ /* 0x0007e80000100a00 */
[----:B-1----:R-:W4:Y:S04]  /*39bc0*/  LDL.LU R12, [R1+0x10] ;  /* 0x00001000010c7983 */ /* 0x002f280000300800 */
[----:B------:R-:W4:Y:S01]  /*39bd0*/  LDL.LU R13, [R1+0x18] ;  /* 0x00001800010d7983 */ /* 0x000f220000300800 */
[----:B---3--:R-:W-:-:S02]  /*39be0*/  IMAD.MOV.U32 R14, RZ, RZ, R28 ;  /* 0x000000ffff0e7224 */ /* 0x008fc400078e001c */
[----:B------:R-:W-:Y:S01]  /*39bf0*/  IMAD.MOV.U32 R15, RZ, RZ, R30 ;  /* 0x000000ffff0f7224 */ /* 0x000fe200078e001e */
[----:B--2---:R1:W-:Y:S01]  /*39c00*/  STSM.16.M88.4 [R2], R8 ;  /* 0x0000000802007844 */ /* 0x0043e20000000200 */
[----:B------:R-:W-:Y:S06]  /*39c10*/  BAR.SYNC.DEFER_BLOCKING 0x0 ;  /* 0x0000000000007b1d */ /* 0x000fec0000010000 */
[----:B-1----:R-:W2:Y:S04]  /*39c20*/  LDL.LU R8, [R1+0x14] ;  /* 0x0000140001087983 */ /* 0x002ea80000300800 */
[----:B------:R-:W2:Y:S04]  /*39c30*/  LDL.LU R9, [R1+0x1c] ;  /* 0x00001c0001097983 */ /* 0x000ea80000300800 */
[----:B------:R-:W1:Y:S01]  /*39c40*/  LDS.128 R16, [R0] ;  /* 0x0000000000107984 */ /* 0x000e620000000c00 */
[----:B------:R-:W-:Y:S06]  /*39c50*/  BAR.SYNC.DEFER_BLOCKING 0x0 ;  /* 0x0000000000007b1d */ /* 0x000fec0000010000 */
[----:B----4-:R-:W-:Y:S04]  /*39c60*/  STSM.16.M88.4 [R2], R12 ;  /* 0x0000000c02007844 */ /* 0x010fe80000000200 */
[----:B-1----:R-:W-:Y:S04]  /*39c70*/  STL.64 [R1], R16 ;  /* 0x0000001001007387 */ /* 0x002fe80000100a00 */
[----:B------:R-:W-:Y:S01]  /*39c80*/  STL.64 [R1+0x8], R18 ;  /* 0x0000081201007387 */ /* 0x000fe20000100a00 */
[----:B------:R-:W-:Y:S06]  /*39c90*/  BAR.SYNC.DEFER_BLOCKING 0x0 ;  /* 0x0000000000007b1d */ /* 0x000fec0000010000 */
[----:B------:R-:W1:Y:S02]  /*39ca0*/  LDS.128 R16, [R0] ;  /* 0x0000000000107984 */ /* 0x000e640000000c00 */
[----:B-1----:R-:W-:-:S02]  /*39cb0*/  IMAD.MOV.U32 R252, RZ, RZ, R19 ;  /* 0x000000fffffc7224 */ /* 0x002fc400078e0013 */
[----:B------:R-:W-:Y:S04]  /*39cc0*/  STL.64 [R1+0x10], R16 ;  /* 0x0000101001007387 */ /* 0x000fe80000100a00 */
[----:B------:R-:W-:Y:S04]  /*39cd0*/  STL [R1+0x18], R18 ;  /* 0x0000181201007387 */ /* 0x000fe80000100800 */
[----:B------:R-:W-:Y:S04]  /*39ce0*/  STL [R1+0x152c], R252 ;  /* 0x00152cfc01007387 */ /* 0x000fe80000100800 */
[----:B------:R-:W3:Y:S04]  /*39cf0*/  LDL.LU R12, [R1+0x20] ;  /* 0x00002000010c7983 */ /* 0x000ee80000300800 */
[----:B------:R-:W3:Y:S01]  /*39d00*/  LDL.LU R13, [R1+0x28] ;  /* 0x00002800010d7983 */ /* 0x000ee20000300800 */
[----:B------:R-:W-:Y:S01]  /*39d10*/  BAR.SYNC.DEFER_BLOCKING 0x0 ;  /* 0x0000000000007b1d */ /* 0x000fe20000010000 */
[----:B------:R-:W-:-:S02]  /*39d20*/  IMAD.MOV.U32 R10, RZ, RZ, R29 ;  /* 0x000000ffff0a7224 */ /* 0x000fc400078e001d */
[----:B------:R-:W-:-:S05]  /*39d30*/  IMAD.MOV.U32 R11, RZ, RZ, R31 ;  /* 0x000000ffff0b7224 */ /* 0x000fca00078e001f */
[----:B--2---:R1:W-:Y:S01]  /*39d40*/  STSM.16.M88.4 [R2], R8 ;  /* 0x0000000802007844 */ /* 0x0043e20000000200 */
[----:B------:R-:W-:Y:S06]  /*39d50*/  BAR.SYNC.DEFER_BLOCKING 0x0 ;  /* 0x0000000000007b1d */ /* 0x000fec0000010000 */
[----:B-1----:R-:W2:Y:S04]  /*39d60*/  LDL.LU R8, [R1+0x24] ;  /* 0x0000240001087983 */ /* 0x002ea80000300800 */
[----:B------:R-:W2:Y:S04]  /*39d70*/  LDL.LU R9, [R1+0x2c] ;  /* 0x00002c0001097983 */ /* 0x000ea80000300800 */
[----:B------:R-:W1:Y:S01]  /*39d80*/  LDS.128 R248, [R0] ;  /* 0x0000000000f87984 */ /* 0x000e620000000c00 */
[----:B------:R-:W-:Y:S01]  /*39d90*/  MOV R14, R32 ;  /* 0x00000020000e7202 */ /* 0x000fe20000000f00 */
[----:B------:R-:W-:Y:S01]  /*39da0*/  IMAD.MOV.U32 R15, RZ, RZ, R34 ;  /* 0x000000ffff0f7224 */ /* 0x000fe200078e0022 */
[----:B------:R-:W-:Y:S01]  /*39db0*/  BAR.SYNC.DEFER_BLOCKING 0x0 ;  /* 0x0000000000007b1d */ /* 0x000fe20000010000 */
[----:B------:R-:W-:-:S02]  /*39dc0*/  IMAD.MOV.U32 R10, RZ, RZ, R33 ;  /* 0x000000ffff0a7224 */ /* 0x000fc400078e0021 */
[----:B------:R-:W-:-:S03]  /*39dd0*/  IMAD.MOV.U32 R11, RZ, RZ, R35 ;  /* 0x000000ffff0b7224 */ /* 0x000fc600078e0023 */
[----:B-1----:R-:W-:Y:S04]  /*39de0*/  STL [R1+0x1534], R250 ;  /* 0x001534fa01007387 */ /* 0x002fe80000100800 */
[----:B------:R-:W-:Y:S04]  /*39df0*/  STL [R1+0x1530], R251 ;  /* 0x001530fb01007387 */ /* 0x000fe80000100800 */
[----:B---3--:R-:W-:Y:S01]  /*39e00*/  STSM.16.M88.4 [R2], R12 ;  /* 0x0000000c02007844 */ /* 0x008fe20000000200 */
[----:B------:R-:W-:Y:S06]  /*39e10*/  BAR.SYNC.DEFER_BLOCKING 0x0 ;  /* 0x0000000000007b1d */ /* 0x000fec0000010000 */
[----:B------:R-:W1:Y:S02]  /*39e20*/  LDS.128 R244, [R0] ;  /* 0x0000000000f47984 */ /* 0x000e640000000c00 */
[----:B------:R-:W-:Y:S06]  /*39e30*/  BAR.SYNC.DEFER_BLOCKING 0x0 ;  /* 0x0000000000007b1d */ /* 0x000fec0000010000 */
[----:B--2---:R2:W-:Y:S02]  /*39e40*/  STSM.16.M88.4 [R2], R8 ;  /* 0x0000000802007844 */ /* 0x0045e40000000200 */
[----:B------:R-:W-:Y:S06]  /*39e50*/  BAR.SYNC.DEFER_BLOCKING 0x0 ;  /* 0x0000000000007b1d */ /* 0x000fec0000010000 */
[----:B--2---:R-:W2:Y:S04]  /*39e60*/  LDL.LU R8, [R1+0x30] ;  /* 0x0000300001087983 */ /* 0x004ea80000300800 */
[----:B------:R-:W2:Y:S04]  /*39e70*/  LDL.LU R9, [R1+0x38] ;  /* 0x0000380001097983 */ /* 0x000ea80000300800 */
[----:B------:R-:W3:Y:S04]  /*39e80*/  LDL.LU R12, [R1+0x34] ;  /* 0x00003400010c7983 */ /* 0x000ee80000300800 */
[----:B------:R-:W3:Y:S04]  /*39e90*/  LDL.LU R13, [R1+0x3c] ;  /* 0x00003c00010d7983 */ /* 0x000ee80000300800 */
[----:B------:R-:W4:Y:S01]  /*39ea0*/  LDS.128 R16, [R0] ;  /* 0x0000000000107984 */ /* 0x000f220000000c00 */
[----:B------:R-:W-:-:S02]  /*39eb0*/  IMAD.MOV.U32 R10, RZ, RZ, R36 ;  /* 0x000000ffff0a7224 */ /* 0x000fc400078e0024 */
[----:B------:R-:W-:Y:S01]  /*39ec0*/  IMAD.MOV.U32 R11, RZ, RZ, R38 ;  /* 0x000000ffff0b7224 */ /* 0x000fe200078e0026 */
[----:B------:R-:W-:Y:S01]  /*39ed0*/  BAR.SYNC.DEFER_BLOCKING 0x0 ;  /* 0x0000000000007b1d */ /* 0x000fe20000010000 */
[----:B------:R-:W-:Y:S02]  /*39ee0*/  IMAD.MOV.U32 R14, RZ, RZ, R37 ;  /* 0x000000ffff0e7224 */ /* 0x000fe400078e0025 */
[----:B------:R-:W-:-:S03]  /*39ef0*/  IMAD.MOV.U32 R15, RZ, RZ, R39 ;  /* 0x000000ffff0f7224 */ /* 0x000fc600078e0027 */
[----:B--2---:R-:W-:Y:S02]  /*39f00*/  STSM.16.M88.4 [R2], R8 ;  /* 0x0000000802007844 */ /* 0x004fe40000000200 */
[----:B------:R-:W-:Y:S06]  /*39f10*/  BAR.SYNC.DEFER_BLOCKING 0x0 ;  /* 0x0000000000007b1d */ /* 0x000fec0000010000 */
[----:B------:R-:W2:Y:S02]  /*39f20*/  LDS.128 R8, [R0] ;  /* 0x0000000000087984 */ /* 0x000ea40000000c00 */
[----:B------:R-:W-:Y:S06]  /*39f30*/  BAR.SYNC.DEFER_BLOCKING 0x0 ;  /* 0x0000000000007b1d */ /* 0x000fec0000010000 */
[----:B---3--:R3:W-:Y:S02]  /*39f40*/  STSM.16.M88.4 [R2], R12 ;  /* 0x0000000c02007844 */ /* 0x0087e40000000200 */
[----:B------:R-:W-:Y:S06]  /*39f50*/  BAR.SYNC.DEFER_BLOCKING 0x0 ;  /* 0x0000000000007b1d */ /* 0x000fec0000010000 */
[----:B---3--:R-:W3:Y:S04]  /*39f60*/  LDL.LU R12, [R1+0x40] ;  /* 0x00004000010c7983 */ /* 0x008ee80000300800 */
[----:B------:R-:W3:Y:S04]  /*39f70*/  LDL.LU R13, [R1+0x48] ;  /* 0x00004800010d7983 */ /* 0x000ee80000300800 */
[----:B------:R-:W4:Y:S04]  /*39f80*/  LDL.LU R20, [R1+0x44] ;  /* 0x0000440001147983 */ /* 0x000f280000300800 */
[----:B------:R-:W4:Y:S04]  /*39f90*/  LDL.LU R21, [R1+0x4c] ;  /* 0x00004c0001157983 */ /* 0x000f280000300800 */
[----:B------:R-:W2:Y:S01]  /*39fa0*/  LDS.128 R24, [R0] ;  /* 0x0000000000187984 */ /* 0x000ea20000000c00 */
[----:B------:R-:W-:Y:S01]  /*39fb0*/  MOV R14, R40 ;  /* 0x00000028000e7202 */ /* 0x000fe20000000f00 */
[----:B------:R-:W-:Y:S01]  /*39fc0*/  IMAD.MOV.U32 R15, RZ, RZ, R42 ;  /* 0x000000ffff0f7224 */ /* 0x000fe200078e002a */
[----:B------:R-:W-:Y:S06]  /*39fd0*/  BAR.SYNC.DEFER_BLOCKING 0x0 ;  /* 0x0000000000007b1d */ /* 0x000fec0000010000 */
[----:B---3--:R-:W-:Y:S02]  /*39fe0*/  STSM.16.M88.4 [R2], R12 ;  /* 0x0000000c02007844 */ /* 0x008fe40000000200 */
[----:B------:R-:W-:Y:S06]  /*39ff0*/  BAR.SYNC.DEFER_BLOCKING 0x0 ;  /* 0x0000000000007b1d */ /* 0x000fec0000010000 */
[----:B------:R-:W3:Y:S02]  /*3a000*/  LDS.128 R12, [R0] ;  /* 0x00000000000c7984 */ /* 0x000ee40000000c00 */
[----:B------:R-:W-:Y:S06]  /*3a010*/  BAR.SYNC.DEFER_BLOCKING 0x0 ;  /* 0x0000000000007b1d */ /* 0x000fec0000010000 */
[----:B----4-:R4:W-:Y:S02]  /*3a020*/  STSM.16.M88.4 [R2], R20 ;  /* 0x0000001402007844 */ /* 0x0109e40000000200 */
[----:B------:R-:W-:Y:S06]  /*3a030*/  BAR.SYNC.DEFER_BLOCKING 0x0 ;  /* 0x0000000000007b1d */ /* 0x000fec0000010000 */
[----:B----4-:R-:W4:Y:S04]  /*3a040*/  LDL.LU R20, [R1+0x50] ;  /* 0x0000500001147983 */ /* 0x010f280000300800 */
[----:B------:R-:W4:Y:S04]  /*3a050*/  LDL.LU R21, [R1+0x58] ;  /* 0x0000580001157983 */ /* 0x000f280000300800 */
[----:B------:R-:W2:Y:S04]  /*3a060*/  LDL.LU R28, [R1+0x54] ;  /* 0x00005400011c7983 */ /* 0x000ea80000300800 */
[----:B------:R-:W2:Y:S04]  /*3a070*/  LDL.LU R29, [R1+0x5c] ;  /* 0x00005c00011d7983 */ /* 0x000ea80000300800 */
[----:B------:R-:W3:Y:S01]  /*3a080*/  LDS.128 R32, [R0] ;  /* 0x0000000000207984 */ /* 0x000ee20000000c00 */
[----:B------:R-:W-:-:S02]  /*3a090*/  IMAD.MOV.U32 R22, RZ, RZ, R44 ;  /* 0x000000ffff167224 */ /* 0x000fc400078e002c */
[----:B------:R-:W-:Y:S01]  /*3a0a0*/  IMAD.MOV.U32 R23, RZ, RZ, R46 ;  /* 0x000000ffff177224 */ /* 0x000fe200078e002e */
[----:B------:R-:W-:Y:S01]  /*3a0b0*/  BAR.SYNC.DEFER_BLOCKING 0x0 ;  /* 0x0000000000007b1d */ /* 0x000fe20000010000 */
[----:B------:R-:W-:Y:S02]  /*3a0c0*/  IMAD.MOV.U32 R30, RZ, RZ, R45 ;  /* 0x000000ffff1e7224 */ /* 0x000fe400078e002d */
[----:B------:R-:W-:-:S03]  /*3a0d0*/  IMAD.MOV.U32 R31, RZ, RZ, R47 ;  /* 0x000000ffff1f7224 */ /* 0x000fc600078e002f */
[----:B----4-:R-:W-:Y:S02]  /*3a0e0*/  STSM.16.M88.4 [R2], R20 ;  /* 0x0000001402007844 */ /* 0x010fe40000000200 */
[----:B------:R-:W-:Y:S06]  /*3a0f0*/  BAR.SYNC.DEFER_BLOCKING 0x0 ;  /* 0x0000000000007b1d */ /* 0x000fec0000010000 */
[----:B------:R-:W4:Y:S02]  /*3a100*/  LDS.128 R20, [R0] ;  /* 0x0000000000147984 */ /* 0x000f240000000c00 */
        /* <DEDUP_REMOVED lines=8> */
[----:B------:R-:W-:Y:S01]  /*3a190*/  MOV R30, R48 ;  /* 0x00000030001e7202 */ /* 0x000fe20000000f00 */
[----:B------:R-:W-:Y:S01]  /*3a1a0*/  IMAD.MOV.U32 R31, RZ, RZ, R50 ;  /* 0x000000ffff1f7224 */ /* 0x000fe200078e0032 */
[----:B------:R-:W-:Y:S01]  /*3a1b0*/  BAR.SYNC.DEFER_BLOCKING 0x0 ;  /* 0x0000000000007b1d */ /* 0x000fe20000010000 */
[----:B------:R-:W-:-:S02]  /*3a1c0*/  IMAD.MOV.U32 R38, RZ, RZ, R49 ;  /* 0x000000ffff267224 */ /* 0x000fc400078e0031 */
        /* <DEDUP_REMOVED lines=12> */
[----:B------:R-:W-:-:S02]  /*3a290*/  IMAD.MOV.U32 R38, RZ, RZ, R52 ;  /* 0x000000ffff267224 */ /* 0x000fc400078e0034 */
[----:B------:R-:W-:Y:S01]  /*3a2a0*/  IMAD.MOV.U32 R39, RZ, RZ, R54 ;  /* 0x000000ffff277224 */ /* 0x000fe200078e0036 */
[----:B------:R-:W-:Y:S01]  /*3a2b0*/  BAR.SYNC.DEFER_BLOCKING 0x0 ;  /* 0x0000000000007b1d */ /* 0x000fe20000010000 */
[----:B------:R-:W-:Y:S02]  /*3a2c0*/  IMAD.MOV.U32 R46, RZ, RZ, R53 ;  /* 0x000000ffff2e7224 */ /* 0x000fe400078e0035 */
[----:B------:R-:W-:-:S03]  /*3a2d0*/  IMAD.MOV.U32 R47, RZ, RZ, R55 ;  /* 0x000000ffff2f7224 */ /* 0x000fc600078e0037 */
[----:B---3--:R-:W-:Y:S02]  /*3a2e0*/  STSM.16.M88.4 [R2], R36 ;  /* 0x0000002402007844 */ /* 0x008fe40000000200 */
[----:B------:R-:W-:Y:S06]  /*3a2f0*/  BAR.SYNC.DEFER_BLOCKING 0x0 ;  /* 0x0000000000007b1d */ /* 0x000fec0000010000 */
[----:B------:R-:W3:Y:S02]  /*3a300*/  LDS.128 R36, [R0] ;  /* 0x0000000000247984 */ /* 0x000ee40000000c00 */
[----:B------:R-:W-:Y:S06]  /*3a310*/  BAR.SYNC.DEFER_BLOCKING 0x0 ;  /* 0x0000000000007b1d */ /* 0x000fec0000010000 */
[----:B----4-:R4:W-:Y:S04]  /*3a320*/  STSM.16.M88.4 [R2], R44 ;  /* 0x0000002c02007844 */ /* 0x0109e80000000200 */
[----:B----4-:R-:W4:Y:S04]  /*3a330*/  LDL.LU R44, [R1+0x80] ;  /* 0x00008000012c7983 */ /* 0x010f280000300800 */
[----:B------:R-:W4:Y:S04]  /*3a340*/  LDL.LU R45, [R1+0x88] ;  /* 0x00008800012d7983 */ /* 0x000f280000300800 */
[----:B------:R-:W2:Y:S04]  /*3a350*/  LDL.LU R52, [R1+0x84] ;  /* 0x0000840001347983 */ /* 0x000ea80000300800 */
[----:B------:R-:W2:Y:S01]  /*3a360*/  LDL.LU R53, [R1+0x8c] ;  /* 0x00008c0001357983 */ /* 0x000ea20000300800 */
[----:B------:R-:W-:Y:S01]  /*3a370*/  MOV R46, R56 ;  /* 0x00000038002e7202 */ /* 0x000fe20000000f00 */
[----:B------:R-:W-:Y:S01]  /*3a380*/  IMAD.MOV.U32 R47, RZ, RZ, R58 ;  /* 0x000000ffff2f7224 */ /* 0x000fe200078e003a */
[----:B------:R-:W-:Y:S01]  /*3a390*/  BAR.SYNC.DEFER_BLOCKING 0x0 ;  /* 0x0000000000007b1d */ /* 0x000fe20000010000 */
[----:B------:R-:W-:-:S02]  /*3a3a0*/  IMAD.MOV.U32 R54, RZ, RZ, R57 ;  /* 0x000000ffff367224 */ /* 0x000fc400078e0039 */
[----:B------:R-:W-:-:S03]  /*3a3b0*/  IMAD.MOV.U32 R55, RZ, RZ, R59 ;  /* 0x000000ffff377224 */ /* 0x000fc600078e003b */
[----:B------:R-:W3:Y:S02]  /*3a3c0*/  LDS.128 R56, [R0] ;  /* 0x0000000000387984 */ /* 0x000ee40000000c00 */
[----:B------:R-:W-:Y:S06]  /*3a3d0*/  BAR.SYNC.DEFER_BLOCKING 0x0 ;  /* 0x0000000000007b1d */ /* 0x000fec0000010000 */
[----:B----4-:R-:W-:Y:S02]  /*3a3e0*/  STSM.16.M88.4 [R2], R44 ;  /* 0x0000002c02007844 */ /* 0x010fe40000000200 */
[----:B------:R-:W-:Y:S06]  /*3a3f0*/  BAR.SYNC.DEFER_BLOCKING 0x0 ;  /* 0x0000000000007b1d */ /* 0x000fec0000010000 */
[----:B------:R-:W4:Y:S02]  /*3a400*/  LDS.128 R44, [R0] ;  /* 0x00000000002c7984 */ /* 0x000f240000000c00 */
[----:B------:R-:W-:Y:S06]  /*3a410*/  BAR.SYNC.DEFER_BLOCKING 0x0 ;  /* 0x0000000000007b1d */ /* 0x000fec0000010000 */
[----:B--2---:R2:W-:Y:S04]  /*3a420*/  STSM.16.M88.4 [R2], R52 ;  /* 0x0000003402007844 */ /* 0x0045e80000000200 */
[----:B--2---:R-:W2:Y:S04]  /*3a430*/  LDL.LU R52, [R1+0x90] ;  /* 0x0000900001347983 */ /* 0x004ea80000300800 */
[----:B------:R-:W2:Y:S04]  /*3a440*/  LDL.LU R53, [R1+0x98] ;  /* 0x0000980001357983 */ /* 0x000ea80000300800 */
[----:B------:R-:W3:Y:S04]  /*3a450*/  LDL.LU R152, [R1+0x94] ;  /* 0x0000940001987983 */ /* 0x000ee80000300800 */
[----:B------:R-:W3:Y:S01]  /*3a460*/  LDL.LU R153, [R1+0x9c] ;  /* 0x00009c0001997983 */ /* 0x000ee20000300800 */
[----:B------:R-:W-:Y:S01]  /*3a470*/  BAR.SYNC.DEFER_BLOCKING 0x0 ;  /* 0x0000000000007b1d */ /* 0x000fe20000010000 */
[----:B------:R-:W-:-:S02]  /*3a480*/  IMAD.MOV.U32 R54, RZ, RZ, R60 ;  /* 0x000000ffff367224 */ /* 0x000fc400078e003c */
[----:B------:R-:W-:-:S03]  /*3a490*/  IMAD.MOV.U32 R55, RZ, RZ, R62 ;  /* 0x000000ffff377224 */ /* 0x000fc600078e003e */
[----:B------:R-:W4:Y:S02]  /*3a4a0*/  LDS.128 R60, [R0] ;  /* 0x00000000003c7984 */ /* 0x000f240000000c00 */
[----:B------:R-:W-:Y:S06]  /*3a4b0*/  BAR.SYNC.DEFER_BLOCKING 0x0 ;  /* 0x0000000000007b1d */ /* 0x000fec0000010000 */
[----:B--2---:R-:W-:Y:S02]  /*3a4c0*/  STSM.16.M88.4 [R2], R52 ;  /* 0x0000003402007844 */ /* 0x004fe40000000200 */
[----:B------:R-:W-:Y:S06]  /*3a4d0*/  BAR.SYNC.DEFER_BLOCKING 0x0 ;  /* 0x0000000000007b1d */ /* 0x000fec0000010000 */
[----:B------:R-:W2:Y:S02]  /*3a4e0*/  LDS.128 R52, [R0] ;  /* 0x0000000000347984 */ /* 0x000ea40000000c00 */
[----:B------:R-:W-:Y:S06]  /*3a4f0*/  BAR.SYNC.DEFER_BLOCKING 0x0 ;  /* 0x0000000000007b1d */ /* 0x000fec0000010000 */
[----:B---3--:R3:W-:Y:S04]  /*3a500*/  STSM.16.M88.4 [R2], R152 ;  /* 0x0000009802007844 */ /* 0x0087e80000000200 */
[----:B---3--:R-:W3:Y:S04]  /*3a510*/  LDL.LU R152, [R1+0xa0] ;  /* 0x0000a00001987983 */ /* 0x008ee80000300800 */
[----:B------:R-:W3:Y:S04]  /*3a520*/  LDL.LU R153, [R1+0xa8] ;  /* 0x0000a80001997983 */ /* 0x000ee80000300800 */
[----:B------:R-:W4:Y:S04]  /*3a530*/  LDL.LU R156, [R1+0xa4] ;  /* 0x0000a400019c7983 */ /* 0x000f280000300800 */
[----:B------:R-:W4:Y:S01]  /*3a540*/  LDL.LU R157, [R1+0xac] ;  /* 0x0000ac00019d7983 */ /* 0x000f220000300800 */
[----:B------:R-:W-:Y:S01]  /*3a550*/  BAR.SYNC.DEFER_BLOCKING 0x0 ;  /* 0x0000000000007b1d */ /* 0x000fe20000010000 */
[----:B------:R-:W-:Y:S01]  /*3a560*/  MOV R154, R64 ;  /* 0x00000040009a7202 */ /* 0x000fe20000000f00 */
[----:B------:R-:W-:-:S04]  /*3a570*/  IMAD.MOV.U32 R155, RZ, RZ, R66 ;  /* 0x000000ffff9b7224 */ /* 0x000fc800078e0042 */
[----:B------:R-:W2:Y:S02]  /*3a580*/  LDS.128 R64, [R0] ;  /* 0x0000000000407984 */ /* 0x000ea40000000c00 */
[----:B------:R-:W-:Y:S06]  /*3a590*/  BAR.SYNC.DEFER_BLOCKING 0x0 ;  /* 0x0000000000007b1d */ /* 0x000fec0000010000 */
        /* <DEDUP_REMOVED lines=9> */
[----:B------:R-:W-:-:S02]  /*3a630*/  IMAD.MOV.U32 R158, RZ, RZ, R68 ;  /* 0x000000ffff9e7224 */ /* 0x000fc400078e0044 */
[----:B------:R-:W-:Y:S01]  /*3a640*/  IMAD.MOV.U32 R159, RZ, RZ, R70 ;  /* 0x000000ffff9f7224 */ /* 0x000fe200078e0046 */
[----:B------:R-:W-:Y:S01]  /*3a650*/  BAR.SYNC.DEFER_BLOCKING 0x0 ;  /* 0x0000000000007b1d */ /* 0x000fe20000010000 */
[----:B------:R-:W-:Y:S02]  /*3a660*/  IMAD.MOV.U32 R162, RZ, RZ, R69 ;  /* 0x000000ffffa27224 */ /* 0x000fe400078e0045 */
        /* <DEDUP_REMOVED lines=12> */
[----:B------:R-:W-:Y:S01]  /*3a730*/  MOV R162, R72 ;  /* 0x0000004800a27202 */ /* 0x000fe20000000f00 */
[----:B------:R-:W-:Y:S01]  /*3a740*/  IMAD.MOV.U32 R163, RZ, RZ, R74 ;  /* 0x000000ffffa37224 */ /* 0x000fe200078e004a */
        /* <DEDUP_REMOVED lines=14> */
[----:B------:R-:W-:-:S02]  /*3a830*/  IMAD.MOV.U32 R166, RZ, RZ, R76 ;  /* 0x000000ffffa67224 */ /* 0x000fc400078e004c */
[----:B------:R-:W-:Y:S01]  /*3a840*/  IMAD.MOV.U32 R167, RZ, RZ, R78 ;  /* 0x000000ffffa77224 */ /* 0x000fe200078e004e */
[----:B------:R-:W-:Y:S01]  /*3a850*/  BAR.SYNC.DEFER_BLOCKING 0x0 ;  /* 0x0000000000007b1d */ /* 0x000fe20000010000 */
[----:B------:R-:W-:Y:S02]  /*3a860*/  IMAD.MOV.U32 R170, RZ, RZ, R77 ;  /* 0x000000ffffaa7224 */ /* 0x000fe400078e004d */
[----:B------:R-:W-:-:S03]  /*3a870*/  IMAD.MOV.U32 R171, RZ, RZ, R79 ;  /* 0x000000ffffab7224 */ /* 0x000fc600078e004f */
        /* <DEDUP_REMOVED lines=27> */
[----:B------:R-:W-:-:S02]  /*3aa30*/  IMAD.MOV.U32 R174, RZ, RZ, R84 ;  /* 0x000000ffffae7224 */ /* 0x000fc400078e0054 */
[----:B------:R-:W-:Y:S01]  /*3aa40*/  IMAD.MOV.U32 R175, RZ, RZ, R86 ;  /* 0x000000ffffaf7224 */ /* 0x000fe200078e0056 */
[----:B------:R-:W-:Y:S01]  /*3aa50*/  BAR.SYNC.DEFER_BLOCKING 0x0 ;  /* 0x0000000000007b1d */ /* 0x000fe20000010000 */
[----:B------:R-:W-:Y:S02]  /*3aa60*/  IMAD.MOV.U32 R178, RZ, RZ, R85 ;  /* 0x000000ffffb27224 */ /* 0x000fe400078e0055 */
        /* <DEDUP_REMOVED lines=12> */
[----:B------:R-:W-:Y:S01]  /*3ab30*/  MOV R178, R88 ;  /* 0x0000005800b27202 */ /* 0x000fe20000000f00 */
[----:B------:R-:W-:Y:S01]  /*3ab40*/  IMAD.MOV.U32 R179, RZ, RZ, R90 ;  /* 0x000000ffffb37224 */ /* 0x000fe200078e005a */
[----:B------:R-:W-:Y:S01]  /*3ab50*/  BAR.SYNC.DEFER_BLOCKING 0x0 ;  /* 0x0000000000007b1d */ /* 0x000fe20000010000 */
[----:B------:R-:W-:-:S02]  /*3ab60*/  IMAD.MOV.U32 R182, RZ, RZ, R89 ;  /* 0x000000ffffb67224 */ /* 0x000fc400078e0059 */
        /* <DEDUP_REMOVED lines=233> */
[----:B------:R-:W4:Y:S04]  /*3ba00*/  LDL.LU R250, [R1] ;  /* 0x0000000001fa7983 */ /* 0x000f280000300800 */
[----:B------:R-:W3:Y:S01]  /*3ba10*/  LDL.LU R237, [R1+0x1f8] ;  /* 0x0001f80001ed7983 */ /* 0x000ee20000300800 */
[----:B------:R-:W-:-:S02]  /*3ba20*/  IMAD.MOV.U32 R238, RZ, RZ, R148 ;  /* 0x000000ffffee7224 */ /* 0x000fc400078e0094 */
[----:B------:R-:W-:Y:S01]  /*3ba30*/  IMAD R242, R6, UR5, RZ ;  /* 0x0000000506f27c24 */ /* 0x000fe2000f8e02ff */
[----:B------:R-:W-:Y:S01]  /*3ba40*/  ULDC UR5, c[0x0][0x22c] ;  /* 0x00008b0000057ab9 */ /* 0x000fe20000000800 */
[----:B------:R-:W-:Y:S01]  /*3ba50*/  IMAD R148, R7, UR4, RZ ;  /* 0x0000000407947c24 */ /* 0x000fe2000f8e02ff */
[----:B------:R-:W-:Y:S01]  /*3ba60*/  BAR.SYNC.DEFER_BLOCKING 0x0 ;  /* 0x0000000000007b1d */ /* 0x000fe20000010000 */
[----:B------:R-:W-:-:S05]  /*3ba70*/  IMAD.MOV.U32 R239, RZ, RZ, R150 ;  /* 0x000000ffffef7224 */ /* 0x000fca00078e0096 */
[----:B------:R-:W2:Y:S02]  /*3ba80*/  LDS.128 R4, [R0] ;  /* 0x0000000000047984 */ /* 0x000ea40000000c00 */
[----:B------:R-:W-:Y:S06]  /*3ba90*/  BAR.SYNC.DEFER_BLOCKING 0x0 ;  /* 0x0000000000007b1d */ /* 0x000fec0000010000 */
[----:B---3--:R3:W-:Y:S04]  /*3baa0*/  STSM.16.M88.4 [R2], R236 ;  /* 0x000000ec02007844 */ /* 0x0087e80000000200 */
[----:B---3--:R-:W3:Y:S04]  /*3bab0*/  LDL.LU R236, [R1+0x1f4] ;  /* 0x0001f40001ec7983 */ /* 0x008ee80000300800 */
[----:B------:R-:W3:Y:S01]  /*3bac0*/  LDL.LU R237, [R1+0x1fc] ;  /* 0x0001fc0001ed7983 */ /* 0x000ee20000300800 */
[----:B------:R-:W-:Y:S01]  /*3bad0*/  BAR.SYNC.DEFER_BLOCKING 0x0 ;  /* 0x0000000000007b1d */ /* 0x000fe20000010000 */
[----:B------:R-:W-:-:S04]  /*3bae0*/  LEA R3, P6, R242, UR6, 0x2 ;  /* 0x00000006f2037c11 */ /* 0x000fc8000f8c10ff */
[----:B------:R-:W-:Y:S02]  /*3baf0*/  LEA.HI.X.SX32 R242, R242, UR7, 0x2, P6 ;  /* 0x00000007f2f27c11 */ /* 0x000fe4000b0f16ff */
[CC--:B------:R-:W-:Y:S01]  /*3bb00*/  LEA R240, P6, R148.reuse, R3.reuse, 0x2 ;  /* 0x0000000394f07211 */ /* 0x0c0fe200078c10ff */
[----:B------:R-:W-:Y:S01]  /*3bb10*/  IMAD.MOV.U32 R238, RZ, RZ, R149 ;  /* 0x000000ffffee7224 */ /* 0x000fe200078e0095 */
[C---:B------:R-:W-:Y:S01]  /*3bb20*/  IADD3 R243, R148.reuse, UR4, RZ ;  /* 0x0000000494f37c10 */ /* 0x040fe2000fffe0ff */
[----:B------:R-:W-:Y:S01]  /*3bb30*/  IMAD.MOV.U32 R239, RZ, RZ, R151 ;  /* 0x000000ffffef7224 */ /* 0x000fe200078e0097 */
[----:B------:R-:W-:Y:S01]  /*3bb40*/  LEA.HI.X.SX32 R241, R148, R242, 0x2, P6 ;  /* 0x000000f294f17211 */ /* 0x000fe200030f16ff */
[----:B------:R-:W2:Y:S04]  /*3bb50*/  LDL.LU R251, [R1+0x1158] ;  /* 0x0011580001fb7983 */ /* 0x000ea80000300800 */
[----:B------:R-:W4:Y:S04]  /*3bb60*/  LDL.LU R252, [R1+0x1160] ;  /* 0x0011600001fc7983 */ /* 0x000f280000300800 */
[----:B------:R-:W1:Y:S01]  /*3bb70*/  LDS.128 R148, [R0] ;  /* 0x0000000000947984 */ /* 0x000e620000000c00 */
[----:B------:R-:W-:Y:S06]  /*3bb80*/  BAR.SYNC.DEFER_BLOCKING 0x0 ;  /* 0x0000000000007b1d */ /* 0x000fec0000010000 */
[----:B---3--:R3:W-:Y:S04]  /*3bb90*/  STSM.16.M88.4 [R2], R236 ;  /* 0x000000ec02007844 */ /* 0x0087e80000000200 */
[----:B---3--:R-:W3:Y:S01]  /*3bba0*/  LDL.LU R239, [R1+0x200] ;  /* 0x0002000001ef7983 */ /* 0x008ee20000300800 */
[----:B------:R-:W-:Y:S01]  /*3bbb0*/  BAR.SYNC.DEFER_BLOCKING 0x0 ;  /* 0x0000000000007b1d */ /* 0x000fe20000010000 */
[C---:B------:R-:W-:Y:S01]  /*3bbc0*/  VIADD R2, R243.reuse, UR4 ;  /* 0x00000004f3027c36 */ /* 0x040fe20008000000 */
[----:B------:R-:W-:-:S04]  /*3bbd0*/  LEA R236, P6, R243, R3, 0x2 ;  /* 0x00000003f3ec7211 */ /* 0x000fc800078c10ff */
[-C--:B------:R-:W-:Y:S02]  /*3bbe0*/  LEA.HI.X.SX32 R237, R243, R242.reuse, 0x2, P6 ;  /* 0x000000f2f3ed7211 */ /* 0x080fe400030f16ff */
[C---:B------:R-:W-:Y:S01]  /*3bbf0*/  LEA R238, P6, R2.reuse, R3, 0x2 ;  /* 0x0000000302ee7211 */ /* 0x040fe200078c10ff */
[----:B---3--:R3:W-:Y:S01]  /*3bc00*/  @P5 STG.E desc[UR60][R240.64], R239 ;  /* 0x000000eff0005986 */ /* 0x0087e2000c10193c */
[----:B--2---:R-:W-:Y:S01]  /*3bc10*/  ISETP.LT.AND P5, PT, R251, UR5, !P0 ;  /* 0x00000005fb007c0c */ /* 0x004fe2000c7a1270 */
[----:B------:R-:W-:Y:S02]  /*3bc20*/  ULDC UR5, c[0x0][0x22c] ;  /* 0x00008b0000057ab9 */ /* 0x000fe40000000800 */
[----:B----4-:R2:W-:Y:S04]  /*3bc30*/  @P4 STG.E desc[UR60][R236.64], R250 ;  /* 0x000000faec004986 */ /* 0x0105e8000c10193c */
[----:B---3--:R-:W3:Y:S01]  /*3bc40*/  LDL.LU R241, [R1+0x1164] ;  /* 0x0011640001f17983 */ /* 0x008ee20000300800 */
[C---:B------:R-:W-:Y:S01]  /*3bc50*/  VIADD R240, R2.reuse, UR4 ;  /* 0x0000000402f07c36 */ /* 0x040fe20008000000 */
[----:B------:R-:W-:-:S02]  /*3bc60*/  LEA.HI.X.SX32 R239, R2, R242, 0x2, P6 ;  /* 0x000000f202ef7211 */ /* 0x000fc400030f16ff */
[----:B------:R-:W4:Y:S04]  /*3bc70*/  LDL.LU R251, [R1+0x8] ;  /* 0x0000080001fb7983 */ /* 0x000f280000300800 */
[----:B------:R-:W4:Y:S04]  /*3bc80*/  LDL.LU R243, [R1+0x20c] ;  /* 0x00020c0001f37983 */ /* 0x000f280000300800 */
[----:B------:R-:W3:Y:S04]  /*3bc90*/  LDL.LU R2, [R1+0x204] ;  /* 0x0002040001027983 */ /* 0x000ee80000300800 */
[----:B--2---:R-:W2:Y:S04]  /*3bca0*/  LDL.LU R250, [R1+0x1534] ;  /* 0x0015340001fa7983 */ /* 0x004ea80000300800 */
[----:B------:R-:W4:Y:S01]  /*3bcb0*/  LDL.LU R237, [R1+0x115c] ;  /* 0x00115c0001ed7983 */ /* 0x000f220000300800 */
[----:B------:R-:W-:-:S03]  /*3bcc0*/  LEA R236, P6, R240, R3, 0x2 ;  /* 0x00000003f0ec7211 */ /* 0x000fc600078c10ff */
[----:B---3--:R3:W-:Y:S01]  /*3bcd0*/  @P3 STG.E desc[UR60][R238.64], R2 ;  /* 0x00000002ee003986 */ /* 0x0087e2000c10193c */
[----:B----4-:R-:W-:Y:S01]  /*3bce0*/  ISETP.LT.AND P4, PT, R237, UR5, !P0 ;  /* 0x00000005ed007c0c */ /* 0x010fe2000c781270 */
[----:B------:R-:W-:Y:S01]  /*3bcf0*/  ULDC UR5, c[0x0][0x22c] ;  /* 0x00008b0000057ab9 */ /* 0x000fe20000000800 */
[C---:B---3--:R-:W-:Y:S01]  /*3bd00*/  VIADD R2, R240.reuse, UR4 ;  /* 0x00000004f0027c36 */ /* 0x048fe20008000000 */
[----:B------:R-:W-:-:S04]  /*3bd10*/  LEA.HI.X.SX32 R237, R240, R242, 0x2, P6 ;  /* 0x000000f2f0ed7211 */ /* 0x000fc800030f16ff */
[C---:B------:R-:W-:Y:S01]  /*3bd20*/  LEA R238, P6, R2.reuse, R3, 0x2 ;  /* 0x0000000302ee7211 */ /* 0x040fe200078c10ff */
[----:B------:R-:W-:Y:S01]  /*3bd30*/  VIADD R240, R2, UR4 ;  /* 0x0000000402f07c36 */ /* 0x000fe20008000000 */
[----:B------:R-:W-:Y:S01]  /*3bd40*/  ISETP.LT.AND P3, PT, R252, UR5, !P0 ;  /* 0x00000005fc007c0c */ /* 0x000fe2000c761270 */
[----:B------:R-:W-:Y:S01]  /*3bd50*/  ULDC UR5, c[0x0][0x22c] ;  /* 0x00008b0000057ab9 */ /* 0x000fe20000000800 */
[----:B------:R-:W3:Y:S01]  /*3bd60*/  LDL.LU R252, [R1+0xc] ;  /* 0x00000c0001fc7983 */ /* 0x000ee20000300800 */
[----:B------:R-:W-:-:S03]  /*3bd70*/  LEA.HI.X.SX32 R239, R2, R242, 0x2, P6 ;  /* 0x000000f202ef7211 */ /* 0x000fc600030f16ff */
[----:B------:R-:W4:Y:S04]  /*3bd80*/  LDL.LU R2, [R1+0x4] ;  /* 0x0000040001027983 */ /* 0x000f280000300800 */
[----:B----4-:R4:W-:Y:S01]  /*3bd90*/  @P2 STG.E desc[UR60][R236.64], R2 ;  /* 0x00000002ec002986 */ /* 0x0109e2000c10193c */
[----:B------:R-:W-:Y:S01]  /*3bda0*/  ISETP.LT.AND P2, PT, R241, UR5, !P0 ;  /* 0x00000005f1007c0c */ /* 0x000fe2000c741270 */
[----:B------:R-:W-:Y:S02]  /*3bdb0*/  ULDC UR5, c[0x0][0x22c] ;  /* 0x00008b0000057ab9 */ /* 0x000fe40000000800 */
[----:B------:R-:W2:Y:S04]  /*3bdc0*/  LDL.LU R241, [R1+0x1180] ;  /* 0x0011800001f17983 */ /* 0x000ea80000300800 */
[----:B----4-:R-:W4:Y:S01]  /*3bdd0*/  LDL.LU R237, [R1+0x208] ;  /* 0x0002080001ed7983 */ /* 0x010f220000300800 */
[C---:B------:R-:W-:Y:S01]  /*3bde0*/  LEA R236, P6, R240.reuse, R3, 0x2 ;  /* 0x00000003f0ec7211 */ /* 0x040fe200078c10ff */
[----:B------:R-:W-:-:S02]  /*3bdf0*/  VIADD R2, R240, UR4 ;  /* 0x00000004f0027c36 */ /* 0x000fc40008000000 */
[----:B----4-:R4:W-:Y:S02]  /*3be00*/  @P1 STG.E desc[UR60][R238.64], R237 ;  /* 0x000000edee001986 */ /* 0x0109e4000c10193c */
[----:B----4-:R-:W-:Y:S02]  /*3be10*/  LEA.HI.X.SX32 R237, R240, R242, 0x2, P6 ;  /* 0x000000f2f0ed7211 */ /* 0x010fe400030f16ff */
[----:B------:R-:W4:Y:S01]  /*3be20*/  LDL.LU R240, [R1+0x1170] ;  /* 0x0011700001f07983 */ /* 0x000f220000300800 */
[----:B------:R-:W-:-:S04]  /*3be30*/  LEA R238, P6, R2, R3, 0x2 ;  /* 0x0000000302ee7211 */ /* 0x000fc800078c10ff */
[----:B------:R-:W-:Y:S02]  /*3be40*/  LEA.HI.X.SX32 R239, R2, R242, 0x2, P6 ;  /* 0x000000f202ef7211 */ /* 0x000fe400030f16ff */
[----:B----4-:R-:W-:Y:S01]  /*3be50*/  ISETP.LT.AND P1, PT, R240, UR5, !P0 ;  /* 0x00000005f0007c0c */ /* 0x010fe2000c721270 */
[----:B------:R-:W-:Y:S01]  /*3be60*/  VIADD R240, R2, UR4 ;  /* 0x0000000402f07c36 */ /* 0x000fe20008000000 */
[----:B------:R-:W-:Y:S01]  /*3be70*/  ULDC UR5, c[0x0][0x22c] ;  /* 0x00008b0000057ab9 */ /* 0x000fe20000000800 */
[----:B------:R-:W4:Y:S04]  /*3be80*/  LDL.LU R2, [R1+0x117c] ;  /* 0x00117c0001027983 */ /* 0x000f280000300800 */
[----:B------:R1:W-:Y:S04]  /*3be90*/  @P5 STG.E desc[UR60][R236.64], R251 ;  /* 0x000000fbec005986 */ /* 0x0003e8000c10193c */
[----:B------:R2:W-:Y:S01]  /*3bea0*/  @P4 STG.E desc[UR60][R238.64], R243 ;  /* 0x000000f3ee004986 */ /* 0x0005e2000c10193c */
[----:B-1----:R-:W-:-:S03]  /*3beb0*/  LEA R236, P6, R240, R3, 0x2 ;  /* 0x00000003f0ec7211 */ /* 0x002fc600078c10ff */
[----:B------:R-:W2:Y:S01]  /*3bec0*/  LDL.LU R251, [R1+0x1530] ;  /* 0x0015300001fb7983 */ /* 0x000ea20000300800 */
[----:B------:R-:W-:-:S05]  /*3bed0*/  LEA.HI.X.SX32 R237, R240, R242, 0x2, P6 ;  /* 0x000000f2f0ed7211 */ /* 0x000fca00030f16ff */
[----:B---3--:R1:W-:Y:S01]  /*3bee0*/  @P3 STG.E desc[UR60][R236.64], R252 ;  /* 0x000000fcec003986 */ /* 0x0083e2000c10193c */
[----:B----4-:R-:W-:Y:S01]  /*3bef0*/  ISETP.LT.AND P5, PT, R2, UR5, !P0 ;  /* 0x0000000502007c0c */ /* 0x010fe2000c7a1270 */
[----:B------:R-:W-:Y:S01]  /*3bf00*/  VIADD R2, R240, UR4 ;  /* 0x00000004f0027c36 */ /* 0x000fe20008000000 */
[----:B------:R-:W-:Y:S01]  /*3bf10*/  ULDC UR5, c[0x0][0x22c] ;  /* 0x00008b0000057ab9 */ /* 0x000fe20000000800 */
[----:B------:R-:W3:Y:S03]  /*3bf20*/  LDL.LU R240, [R1+0x1184] ;  /* 0x0011840001f07983 */ /* 0x000ee60000300800 */
[C---:B--2---:R-:W-:Y:S01]  /*3bf30*/  LEA R238, P6, R2.reuse, R3, 0x2 ;  /* 0x0000000302ee7211 */ /* 0x044fe200078c10ff */
[----:B------:R-:W2:Y:S01]  /*3bf40*/  LDL.LU R243, [R1+0x1190] ;  /* 0x0011900001f37983 */ /* 0x000ea20000300800 */
[----:B------:R-:W-:Y:S01]  /*3bf50*/  ISETP.LT.AND P4, PT, R241, UR5, !P0 ;  /* 0x00000005f1007c0c */ /* 0x000fe2000c781270 */
[----:B------:R-:W-:Y:S01]  /*3bf60*/  ULDC UR5, c[0x0][0x22c] ;  /* 0x00008b0000057ab9 */ /* 0x000fe20000000800 */
[----:B------:R-:W-:-:S02]  /*3bf70*/  IADD3 R241, R2, UR4, RZ ;  /* 0x0000000402f17c10 */ /* 0x000fc4000fffe0ff */
[----:B------:R-:W-:Y:S02]  /*3bf80*/  LEA.HI.X.SX32 R239, R2, R242, 0x2, P6 ;  /* 0x000000f202ef7211 */ /* 0x000fe400030f16ff */
[----:B------:R-:W4:Y:S04]  /*3bf90*/  LDL.LU R2, [R1+0x118c] ;  /* 0x00118c0001027983 */ /* 0x000f280000300800 */
[----:B-1----:R-:W2:Y:S04]  /*3bfa0*/  LDL.LU R252, [R1+0x152c] ;  /* 0x00152c0001fc7983 */ /* 0x002ea80000300800 */
[----:B------:R-:W4:Y:S01]  /*3bfb0*/  LDL.LU R237, [R1+0x10] ;  /* 0x0000100001ed7983 */ /* 0x000f220000300800 */
[----:B------:R-:W-:-:S02]  /*3bfc0*/  LEA R236, P6, R241, R3, 0x2 ;  /* 0x00000003f1ec7211 */ /* 0x000fc400078c10ff */
[----:B---3--:R-:W-:Y:S01]  /*3bfd0*/  ISETP.LT.AND P3, PT, R240, UR5, !P0 ;  /* 0x00000005f0007c0c */ /* 0x008fe2000c761270 */
[C---:B------:R-:W-:Y:S01]  /*3bfe0*/  VIADD R240, R241.reuse, UR4 ;  /* 0x00000004f1f07c36 */ /* 0x040fe20008000000 */
[----:B------:R-:W-:Y:S01]  /*3bff0*/  ULDC UR5, c[0x0][0x22c] ;  /* 0x00008b0000057ab9 */ /* 0x000fe20000000800 */
[----:B----4-:R1:W-:Y:S01]  /*3c000*/  @P2 STG.E desc[UR60][R238.64], R237 ;  /* 0x000000edee002986 */ /* 0x0103e2000c10193c */
[----:B------:R-:W-:Y:S01]  /*3c010*/  ISETP.LT.AND P2, PT, R2, UR5, !P0 ;  /* 0x0000000502007c0c */ /* 0x000fe2000c741270 */
[C---:B------:R-:W-:Y:S01]  /*3c020*/  VIADD R2, R240.reuse, UR4 ;  /* 0x00000004f0027c36 */ /* 0x040fe20008000000 */
[----:B------:R-:W-:Y:S01]  /*3c030*/  ULDC UR5, c[0x0][0x22c] ;  /* 0x00008b0000057ab9 */ /* 0x000fe20000000800 */
[-C--:B-1----:R-:W-:Y:S02]  /*3c040*/  LEA.HI.X.SX32 R237, R241, R242.reuse, 0x2, P6 ;  /* 0x000000f2f1ed7211 */ /* 0x082fe400030f16ff */
[CC--:B------:R-:W-:Y:S01]  /*3c050*/  LEA R238, P6, R240.reuse, R3.reuse, 0x2 ;  /* 0x00000003f0ee7211 */ /* 0x0c0fe200078c10ff */
[----:B------:R-:W3:Y:S03]  /*3c060*/  LDL.LU R241, [R1+0x11a4] ;  /* 0x0011a40001f17983 */ /* 0x000ee60000300800 */
[----:B------:R-:W-:Y:S01]  /*3c070*/  LEA.HI.X.SX32 R239, R240, R242, 0x2, P6 ;  /* 0x000000f2f0ef7211 */ /* 0x000fe200030f16ff */
[----:B------:R1:W-:Y:S04]  /*3c080*/  @P1 STG.E desc[UR60][R236.64], R248 ;  /* 0x000000f8ec001986 */ /* 0x0003e8000c10193c */
[----:B------:R-:W4:Y:S04]  /*3c090*/  LDL.LU R240, [R1+0x119c] ;  /* 0x00119c0001f07983 */ /* 0x000f280000300800 */
[----:B-1----:R-:W3:Y:S01]  /*3c0a0*/  LDL.LU R248, [R1+0x14] ;  /* 0x0000140001f87983 */ /* 0x002ee20000300800 */
[----:B------:R-:W-:-:S04]  /*3c0b0*/  LEA R236, P6, R2, R3, 0x2 ;  /* 0x0000000302ec7211 */ /* 0x000fc800078c10ff */
[----:B------:R-:W-:Y:S02]  /*3c0c0*/  LEA.HI.X.SX32 R237, R2, R242, 0x2, P6 ;  /* 0x000000f202ed7211 */ /* 0x000fe400030f16ff */
[----:B--2---:R-:W-:Y:S01]  /*3c0d0*/  ISETP.LT.AND P1, PT, R243, UR5, !P0 ;  /* 0x00000005f3007c0c */ /* 0x004fe2000c721270 */
[----:B------:R-:W-:Y:S01]  /*3c0e0*/  ULDC UR5, c[0x0][0x22c] ;  /* 0x00008b0000057ab9 */ /* 0x000fe20000000800 */
[----:B------:R-:W2:Y:S04]  /*3c0f0*/  LDL.LU R243, [R1+0x11a8] ;  /* 0x0011a80001f37983 */ /* 0x000ea80000300800 */
[----:B---3--:R1:W-:Y:S04]  /*3c100*/  @P5 STG.E desc[UR60][R238.64], R248 ;  /* 0x000000f8ee005986 */ /* 0x0083e8000c10193c */
[----:B------:R3:W-:Y:S04]  /*3c110*/  @P4 STG.E desc[UR60][R236.64], R249 ;  /* 0x000000f9ec004986 */ /* 0x0007e8000c10193c */
[----:B-1----:R-:W2:Y:S04]  /*3c120*/  LDL.LU R248, [R1+0x11ac] ;  /* 0x0011ac0001f87983 */ /* 0x002ea80000300800 */
[----:B---3--:R-:W3:Y:S01]  /*3c130*/  LDL.LU R249, [R1+0x18] ;  /* 0x0000180001f97983 */ /* 0x008ee20000300800 */
[----:B----4-:R-:W-:Y:S01]  /*3c140*/  ISETP.LT.AND P5, PT, R240, UR5, !P0 ;  /* 0x00000005f0007c0c */ /* 0x010fe2000c7a1270 */
[----:B------:R-:W-:-:S02]  /*3c150*/  ULDC UR5, c[0x0][0x22c] ;  /* 0x00008b0000057ab9 */ /* 0x000fc40000000800 */
[----:B------:R-:W-:Y:S01]  /*3c160*/  ISETP.LT.AND P4, PT, R241, UR5, !P0 ;  /* 0x00000005f1007c0c */ /* 0x000fe2000c781270 */
[----:B------:R-:W-:Y:S01]  /*3c170*/  VIADD R239, R2, UR4 ;  /* 0x0000000402ef7c36 */ /* 0x000fe20008000000 */
[----:B------:R-:W4:Y:S01]  /*3c180*/  LDL.LU R241, [R1+0x11b4] ;  /* 0x0011b40001f17983 */ /* 0x000f220000300800 */
[----:B------:R-:W-:Y:S02]  /*3c190*/  ULDC UR5, c[0x0][0x22c] ;  /* 0x00008b0000057ab9 */ /* 0x000fe40000000800 */
[C---:B------:R-:W-:Y:S01]  /*3c1a0*/  VIADD R2, R239.reuse, UR4 ;  /* 0x00000004ef027c36 */ /* 0x040fe20008000000 */
[----:B------:R-:W-:-:S03]  /*3c1b0*/  LEA R238, P6, R239, R3, 0x2 ;  /* 0x00000003efee7211 */ /* 0x000fc600078c10ff */
[C---:B------:R-:W-:Y:S01]  /*3c1c0*/  VIADD R240, R2.reuse, UR4 ;  /* 0x0000000402f07c36 */ /* 0x040fe20008000000 */
[----:B------:R-:W-:Y:S02]  /*3c1d0*/  LEA.HI.X.SX32 R239, R239, R242, 0x2, P6 ;  /* 0x000000f2efef7211 */ /* 0x000fe400030f16ff */
[----:B------:R-:W-:-:S04]  /*3c1e0*/  LEA R236, P6, R2, R3, 0x2 ;  /* 0x0000000302ec7211 */ /* 0x000fc800078c10ff */
[----:B------:R-:W-:Y:S01]  /*3c1f0*/  LEA.HI.X.SX32 R237, R2, R242, 0x2, P6 ;  /* 0x000000f202ed7211 */ /* 0x000fe200030f16ff */
[----:B---3--:R1:W-:Y:S01]  /*3c200*/  @P3 STG.E desc[UR60][R238.64], R249 ;  /* 0x000000f9ee003986 */ /* 0x0083e2000c10193c */
[----:B--2---:R-:W-:Y:S01]  /*3c210*/  ISETP.LT.AND P3, PT, R243, UR5, !P0 ;  /* 0x00000005f3007c0c */ /* 0x004fe2000c761270 */
[----:B------:R-:W-:Y:S02]  /*3c220*/  ULDC UR5, c[0x0][0x22c] ;  /* 0x00008b0000057ab9 */ /* 0x000fe40000000800 */
[----:B------:R-:W2:Y:S01]  /*3c230*/  LDL.LU R243, [R1+0x11bc] ;  /* 0x0011bc0001f37983 */ /* 0x000ea20000300800 */
[----:B-1----:R-:W-:-:S03]  /*3c240*/  LEA R238, P6, R240, R3, 0x2 ;  /* 0x00000003f0ee7211 */ /* 0x002fc600078c10ff */
[----:B------:R1:W-:Y:S01]  /*3c250*/  @P2 STG.E desc[UR60][R236.64], R250 ;  /* 0x000000faec002986 */ /* 0x0003e2000c10193c */
[-C--:B------:R-:W-:Y:S02]  /*3c260*/  LEA.HI.X.SX32 R239, R240, R242.reuse, 0x2, P6 ;  /* 0x000000f2f0ef7211 */ /* 0x080fe400030f16ff */
[----:B------:R-:W-:Y:S01]  /*3c270*/  ISETP.LT.AND P2, PT, R248, UR5, !P0 ;  /* 0x00000005f8007c0c */ /* 0x000fe2000c741270 */
[----:B------:R-:W-:Y:S02]  /*3c280*/  ULDC UR5, c[0x0][0x22c] ;  /* 0x00008b0000057ab9 */ /* 0x000fe40000000800 */
[----:B------:R3:W-:Y:S01]  /*3c290*/  @P1 STG.E desc[UR60][R238.64], R252 ;  /* 0x000000fcee001986 */ /* 0x0007e2000c10193c */
[----:B----4-:R-:W-:Y:S01]  /*3c2a0*/  ISETP.LT.AND P1, PT, R241, UR5, !P0 ;  /* 0x00000005f1007c0c */ /* 0x010fe2000c721270 */
[----:B------:R-:W-:Y:S01]  /*3c2b0*/  VIADD R2, R240, UR4 ;  /* 0x00000004f0027c36 */ /* 0x000fe20008000000 */
[----:B------:R-:W-:Y:S01]  /*3c2c0*/  ULDC UR5, c[0x0][0x22c] ;  /* 0x00008b0000057ab9 */ /* 0x000fe20000000800 */
[----:B------:R-:W4:Y:S03]  /*3c2d0*/  LDL.LU R241, [R1+0x11c8] ;  /* 0x0011c80001f17983 */ /* 0x000f260000300800 */
[CC--:B-1----:R-:W-:Y:S01]  /*3c2e0*/  LEA R236, P6, R2.reuse, R3.reuse, 0x2 ;  /* 0x0000000302ec7211 */ /* 0x0c2fe200078c10ff */
[----:B------:R-:W4:Y:S03]  /*3c2f0*/  LDL.LU R250, [R1+0x11cc] ;  /* 0x0011cc0001fa7983 */ /* 0x000f260000300800 */
[C---:B------:R-:W-:Y:S01]  /*3c300*/  LEA.HI.X.SX32 R237, R2.reuse, R242, 0x2, P6 ;  /* 0x000000f202ed7211 */ /* 0x040fe200030f16ff */
[----:B---3--:R-:W-:Y:S01]  /*3c310*/  VIADD R239, R2, UR4 ;  /* 0x0000000402ef7c36 */ /* 0x008fe20008000000 */
[----:B------:R-:W3:Y:S04]  /*3c320*/  LDL.LU R249, [R1+0x11d0] ;  /* 0x0011d00001f97983 */ /* 0x000ee80000300800 */
[----:B------:R-:W3:Y:S01]  /*3c330*/  LDL.LU R248, [R1+0x11d8] ;  /* 0x0011d80001f87983 */ /* 0x000ee20000300800 */
[----:B------:R-:W-:-:S03]  /*3c340*/  LEA R238, P6, R239, R3, 0x2 ;  /* 0x00000003efee7211 */ /* 0x000fc600078c10ff */
[----:B------:R1:W-:Y:S01]  /*3c350*/  @P5 STG.E desc[UR60][R236.64], R251 ;  /* 0x000000fbec005986 */ /* 0x0003e2000c10193c */
[C---:B------:R-:W-:Y:S02]  /*3c360*/  IADD3 R2, R239.reuse, UR4, RZ ;  /* 0x00000004ef027c10 */ /* 0x040fe4000fffe0ff */
[----:B------:R-:W-:-:S03]  /*3c370*/  LEA.HI.X.SX32 R239, R239, R242, 0x2, P6 ;  /* 0x000000f2efef7211 */ /* 0x000fc600030f16ff */
[C---:B------:R-:W-:Y:S02]  /*3c380*/  VIADD R240, R2.reuse, UR4 ;  /* 0x0000000402f07c36 */ /* 0x040fe40008000000 */
[----:B------:R1:W-:Y:S02]  /*3c390*/  @P4 STG.E desc[UR60][R238.64], R244 ;  /* 0x000000f4ee004986 */ /* 0x0003e4000c10193c */
[----:B-1----:R-:W-:-:S04]  /*3c3a0*/  LEA R236, P6, R2, R3, 0x2 ;  /* 0x0000000302ec7211 */ /* 0x002fc800078c10ff */
[----:B------:R-:W-:Y:S02]  /*3c3b0*/  LEA.HI.X.SX32 R237, R2, R242, 0x2, P6 ;  /* 0x000000f202ed7211 */ /* 0x000fe400030f16ff */
[C---:B------:R-:W-:Y:S01]  /*3c3c0*/  LEA R238, P6, R240.reuse, R3, 0x2 ;  /* 0x00000003f0ee7211 */ /* 0x040fe200078c10ff */
[----:B------:R-:W-:-:S03]  /*3c3d0*/  VIADD R2, R240, UR4 ;  /* 0x00000004f0027c36 */ /* 0x000fc60008000000 */
[----:B------:R-:W-:Y:S02]  /*3c3e0*/  LEA.HI.X.SX32 R239, R240, R242, 0x2, P6 ;  /* 0x000000f2f0ef7211 */ /* 0x000fe400030f16ff */
[----:B--2---:R-:W-:Y:S01]  /*3c3f0*/  ISETP.LT.AND P5, PT, R243, UR5, !P0 ;  /* 0x00000005f3007c0c */ /* 0x004fe2000c7a1270 */
[----:B------:R-:W-:Y:S01]  /*3c400*/  ULDC UR5, c[0x0][0x22c] ;  /* 0x00008b0000057ab9 */ /* 0x000fe20000000800 */
[----:B------:R-:W2:Y:S01]  /*3c410*/  LDL.LU R243, [R1+0x11e0] ;  /* 0x0011e00001f37983 */ /* 0x000ea20000300800 */
[----:B----4-:R-:W-:-:S03]  /*3c420*/  ISETP.LT.AND P4, PT, R241, UR5, !P0 ;  /* 0x00000005f1007c0c */ /* 0x010fc6000c781270 */
[----:B------:R1:W-:Y:S01]  /*3c430*/  @P3 STG.E desc[UR60][R236.64], R16 ;  /* 0x00000010ec003986 */ /* 0x0003e2000c10193c */
[----:B------:R-:W-:-:S03]  /*3c440*/  ULDC UR5, c[0x0][0x22c] ;  /* 0x00008b0000057ab9 */ /* 0x000fc60000000800 */
[----:B------:R-:W4:Y:S04]  /*3c450*/  LDL.LU R241, [R1+0x11e8] ;  /* 0x0011e80001f17983 */ /* 0x000f280000300800 */
[----:B------:R-:W4:Y:S01]  /*3c460*/  LDL.LU R240, [R1+0x11f0] ;  /* 0x0011f00001f07983 */ /* 0x000f220000300800 */
[CC--:B-1----:R-:W-:Y:S01]  /*3c470*/  LEA R236, P6, R2.reuse, R3.reuse, 0x2 ;  /* 0x0000000302ec7211 */ /* 0x0c2fe200078c10ff */
[C---:B------:R-:W-:Y:S02]  /*3c480*/  VIADD R16, R2.reuse, UR4 ;  /* 0x0000000402107c36 */ /* 0x040fe40008000000 */
[----:B------:R1:W-:Y:S01]  /*3c490*/  @P2 STG.E desc[UR60][R238.64], R245 ;  /* 0x000000f5ee002986 */ /* 0x0003e2000c10193c */
[-C--:B------:R-:W-:Y:S02]  /*3c4a0*/  LEA.HI.X.SX32 R237, R2, R242.reuse, 0x2, P6 ;  /* 0x000000f202ed7211 */ /* 0x080fe400030f16ff */
[----:B------:R-:W-:Y:S01]  /*3c4b0*/  ISETP.LT.AND P3, PT, R250, UR5, !P0 ;  /* 0x00000005fa007c0c */ /* 0x000fe2000c761270 */
[----:B------:R-:W-:Y:S01]  /*3c4c0*/  ULDC UR5, c[0x0][0x22c] ;  /* 0x00008b0000057ab9 */ /* 0x000fe20000000800 */
[C---:B------:R-:W-:Y:S01]  /*3c4d0*/  VIADD R2, R16.reuse, UR4 ;  /* 0x0000000410027c36 */ /* 0x040fe20008000000 */
[----:B---3--:R-:W-:Y:S01]  /*3c4e0*/  ISETP.LT.AND P2, PT, R249, UR5, !P0 ;  /* 0x00000005f9007c0c */ /* 0x008fe2000c741270 */
[----:B------:R-:W-:Y:S01]  /*3c4f0*/  ULDC UR5, c[0x0][0x22c] ;  /* 0x00008b0000057ab9 */ /* 0x000fe20000000800 */
[CC--:B-1----:R-:W-:Y:S01]  /*3c500*/  LEA R238, P6, R16.reuse, R3.reuse, 0x2 ;  /* 0x0000000310ee7211 */ /* 0x0c2fe200078c10ff */
[----:B------:R-:W3:Y:S03]  /*3c510*/  LDL.LU R245, [R1+0x11f4] ;  /* 0x0011f40001f57983 */ /* 0x000ee60000300800 */
[-C--:B------:R-:W-:Y:S01]  /*3c520*/  LEA.HI.X.SX32 R239, R16, R242.reuse, 0x2, P6 ;  /* 0x000000f210ef7211 */ /* 0x080fe200030f16ff */
[----:B------:R1:W-:Y:S01]  /*3c530*/  @P1 STG.E desc[UR60][R236.64], R17 ;  /* 0x00000011ec001986 */ /* 0x0003e2000c10193c */
[----:B------:R-:W-:Y:S01]  /*3c540*/  ISETP.LT.AND P1, PT, R248, UR5, !P0 ;  /* 0x00000005f8007c0c */ /* 0x000fe2000c721270 */
[----:B------:R-:W-:Y:S01]  /*3c550*/  ULDC UR5, c[0x0][0x22c] ;  /* 0x00008b0000057ab9 */ /* 0x000fe20000000800 */
[C---:B------:R-:W-:Y:S01]  /*3c560*/  LEA R16, P6, R2.reuse, R3, 0x2 ;  /* 0x0000000302107211 */ /* 0x040fe200078c10ff */
[----:B------:R-:W3:Y:S04]  /*3c570*/  LDL.LU R244, [R1+0x1200] ;  /* 0x0012000001f47983 */ /* 0x000ee80000300800 */
[----:B------:R-:W-:Y:S01]  /*3c580*/  @P5 STG.E desc[UR60][R238.64], R246 ;  /* 0x000000f6ee005986 */ /* 0x000fe2000c10193c */
[C---:B-1----:R-:W-:Y:S01]  /*3c590*/  VIADD R237, R2.reuse, UR4 ;  /* 0x0000000402ed7c36 */ /* 0x042fe20008000000 */
[----:B------:R-:W-:-:S03]  /*3c5a0*/  LEA.HI.X.SX32 R17, R2, R242, 0x2, P6 ;  /* 0x000000f202117211 */ /* 0x000fc600030f16ff */
[C---:B------:R-:W-:Y:S01]  /*3c5b0*/  VIADD R2, R237.reuse, UR4 ;  /* 0x00000004ed027c36 */ /* 0x040fe20008000000 */
[C---:B------:R-:W-:Y:S01]  /*3c5c0*/  LEA R236, P6, R237.reuse, R3, 0x2 ;  /* 0x00000003edec7211 */ /* 0x040fe200078c10ff */
[----:B------:R1:W-:Y:S03]  /*3c5d0*/  @P4 STG.E desc[UR60][R16.64], R18 ;  /* 0x0000001210004986 */ /* 0x0003e6000c10193c */
[----:B------:R-:W-:-:S05]  /*3c5e0*/  LEA.HI.X.SX32 R237, R237, R242, 0x2, P6 ;  /* 0x000000f2eded7211 */ /* 0x000fca00030f16ff */
[----:B------:R1:W-:Y:S02]  /*3c5f0*/  @P3 STG.E desc[UR60][R236.64], R247 ;  /* 0x000000f7ec003986 */ /* 0x0003e4000c10193c */
[C---:B-1----:R-:W-:Y:S01]  /*3c600*/  LEA R16, P6, R2.reuse, R3, 0x2 ;  /* 0x0000000302107211 */ /* 0x042fe200078c10ff */
[----:B------:R-:W-:-:S03]  /*3c610*/  VIADD R18, R2, UR4 ;  /* 0x0000000402127c36 */ /* 0x000fc60008000000 */
[-C--:B------:R-:W-:Y:S02]  /*3c620*/  LEA.HI.X.SX32 R17, R2, R242.reuse, 0x2, P6 ;  /* 0x000000f202117211 */ /* 0x080fe400030f16ff */
[C---:B------:R-:W-:Y:S02]  /*3c630*/  IADD3 R2, R18.reuse, UR4, RZ ;  /* 0x0000000412027c10 */ /* 0x040fe4000fffe0ff */
[CC--:B------:R-:W-:Y:S01]  /*3c640*/  LEA R236, P6, R18.reuse, R3.reuse, 0x2 ;  /* 0x0000000312ec7211 */ /* 0x0c0fe200078c10ff */
[----:B------:R1:W-:Y:S03]  /*3c650*/  @P2 STG.E desc[UR60][R16.64], R19 ;  /* 0x0000001310002986 */ /* 0x0003e6000c10193c */
[----:B------:R-:W-:Y:S02]  /*3c660*/  LEA.HI.X.SX32 R237, R18, R242, 0x2, P6 ;  /* 0x000000f212ed7211 */ /* 0x000fe400030f16ff */
[----:B-1----:R-:W-:-:S03]  /*3c670*/  LEA R16, P6, R2, R3, 0x2 ;  /* 0x0000000302107211 */ /* 0x002fc600078c10ff */
[----:B------:R1:W-:Y:S01]  /*3c680*/  @P1 STG.E desc[UR60][R236.64], R8 ;  /* 0x00000008ec001986 */ /* 0x0003e2000c10193c */
[----:B------:R-:W-:Y:S02]  /*3c690*/  LEA.HI.X.SX32 R17, R2, R242, 0x2, P6 ;  /* 0x000000f202117211 */ /* 0x000fe400030f16ff */
[----:B--2---:R-:W-:Y:S01]  /*3c6a0*/  ISETP.LT.AND P5, PT, R243, UR5, !P0 ;  /* 0x00000005f3007c0c */ /* 0x004fe2000c7a1270 */
[----:B------:R-:W-:Y:S01]  /*3c6b0*/  ULDC UR5, c[0x0][0x22c] ;  /* 0x00008b0000057ab9 */ /* 0x000fe20000000800 */
[----:B------:R-:W2:Y:S01]  /*3c6c0*/  LDL.LU R243, [R1+0x1204] ;  /* 0x0012040001f37983 */ /* 0x000ea20000300800 */
[----:B----4-:R-:W-:Y:S01]  /*3c6d0*/  ISETP.LT.AND P4, PT, R241, UR5, !P0 ;  /* 0x00000005f1007c0c */ /* 0x010fe2000c781270 */
[----:B------:R-:W-:Y:S02]  /*3c6e0*/  ULDC UR5, c[0x0][0x22c] ;  /* 0x00008b0000057ab9 */ /* 0x000fe40000000800 */
[----:B------:R-:W4:Y:S01]  /*3c6f0*/  LDL.LU R241, [R1+0x120c] ;  /* 0x00120c0001f17983 */ /* 0x000f220000300800 */
[----:B------:R-:W-:Y:S01]  /*3c700*/  ISETP.LT.AND P3, PT, R240, UR5, !P0 ;  /* 0x00000005f0007c0c */ /* 0x000fe2000c761270 */
[----:B------:R-:W-:-:S02]  /*3c710*/  VIADD R19, R2, UR4 ;  /* 0x0000000402137c36 */ /* 0x000fc40008000000 */
[----:B------:R-:W4:Y:S01]  /*3c720*/  LDL.LU R240, [R1+0x1210] ;  /* 0x0012100001f07983 */ /* 0x000f220000300800 */
[----:B------:R-:W-:-:S03]  /*3c730*/  ULDC UR5, c[0x0][0x22c] ;  /* 0x00008b0000057ab9 */ /* 0x000fc60000000800 */
[----:B------:R-:W4:Y:S04]  /*3c740*/  LDL.LU R239, [R1+0x1218] ;  /* 0x0012180001ef7983 */ /* 0x000f280000300800 */
[----:B------:R-:W4:Y:S04]  /*3c750*/  LDL.LU R238, [R1+0x121c] ;  /* 0x00121c0001ee7983 */ /* 0x000f280000300800 */
[----:B-1----:R-:W4:Y:S04]  /*3c760*/  LDL.LU R237, [R1+0x122c] ;  /* 0x00122c0001ed7983 */ /* 0x002f280000300800 */
[----:B------:R1:W-:Y:S04]  /*3c770*/  @P5 STG.E desc[UR60][R16.64], R24 ;  /* 0x0000001810005986 */ /* 0x0003e8000c10193c */
[----:B-1----:R-:W4:Y:S01]  /*3c780*/  LDL.LU R24, [R1+0x1230] ;  /* 0x0012300001187983 */ /* 0x002f220000300800 */
[CC--:B------:R-:W-:Y:S01]  /*3c790*/  LEA R18, P6, R19.reuse, R3.reuse, 0x2 ;  /* 0x0000000313127211 */ /* 0x0c0fe200078c10ff */
[----:B------:R-:W-:Y:S01]  /*3c7a0*/  VIADD R2, R19, UR4 ;  /* 0x0000000413027c36 */ /* 0x000fe20008000000 */
[----:B---3--:R-:W-:Y:S01]  /*3c7b0*/  ISETP.LT.AND P2, PT, R245, UR5, !P0 ;  /* 0x00000005f5007c0c */ /* 0x008fe2000c741270 */
[----:B------:R-:W-:Y:S01]  /*3c7c0*/  ULDC UR5, c[0x0][0x22c] ;  /* 0x00008b0000057ab9 */ /* 0x000fe20000000800 */
[-C--:B------:R-:W-:Y:S01]  /*3c7d0*/  LEA.HI.X.SX32 R19, R19, R242.reuse, 0x2, P6 ;  /* 0x000000f213137211 */ /* 0x080fe200030f16ff */
[C---:B------:R-:W-:Y:S01]  /*3c7e0*/  VIADD R17, R2.reuse, UR4 ;  /* 0x0000000402117c36 */ /* 0x040fe20008000000 */
[-C--:B------:R-:W-:Y:S01]  /*3c7f0*/  LEA R8, P6, R2, R3.reuse, 0x2 ;  /* 0x0000000302087211 */ /* 0x080fe200078c10ff */
[----:B------:R-:W3:Y:S04]  /*3c800*/  LDL.LU R236, [R1+0x1238] ;  /* 0x0012380001ec7983 */ /* 0x000ee80000300800 */
[----:B------:R1:W-:Y:S01]  /*3c810*/  @P4 STG.E desc[UR60][R18.64], R9 ;  /* 0x0000000912004986 */ /* 0x0003e2000c10193c */
[----:B------:R-:W-:Y:S01]  /*3c820*/  ISETP.LT.AND P1, PT, R244, UR5, !P0 ;  /* 0x00000005f4007c0c */ /* 0x000fe2000c721270 */
[----:B------:R-:W-:Y:S01]  /*3c830*/  ULDC UR5, c[0x0][0x22c] ;  /* 0x00008b0000057ab9 */ /* 0x000fe20000000800 */
[----:B-1----:R-:W-:Y:S01]  /*3c840*/  LEA.HI.X.SX32 R9, R2, R242, 0x2, P6 ;  /* 0x000000f202097211 */ /* 0x002fe200030f16ff */
[C---:B------:R-:W-:Y:S01]  /*3c850*/  VIADD R2, R17.reuse, UR4 ;  /* 0x0000000411027c36 */ /* 0x040fe20008000000 */
[----:B------:R-:W-:-:S03]  /*3c860*/  LEA R16, P6, R17, R3, 0x2 ;  /* 0x0000000311107211 */ /* 0x000fc600078c10ff */
[----:B------:R1:W-:Y:S01]  /*3c870*/  @P3 STG.E desc[UR60][R8.64], R25 ;  /* 0x0000001908003986 */ /* 0x0003e2000c10193c */
[----:B------:R-:W-:Y:S01]  /*3c880*/  LEA.HI.X.SX32 R17, R17, R242, 0x2, P6 ;  /* 0x000000f211117211 */ /* 0x000fe200030f16ff */
[----:B------:R-:W-:-:S04]  /*3c890*/  VIADD R18, R2, UR4 ;  /* 0x0000000402127c36 */ /* 0x000fc80008000000 */
[----:B------:R1:W-:Y:S02]  /*3c8a0*/  @P2 STG.E desc[UR60][R16.64], R10 ;  /* 0x0000000a10002986 */ /* 0x0003e4000c10193c */
[CC--:B-1----:R-:W-:Y:S02]  /*3c8b0*/  LEA R8, P6, R2.reuse, R3.reuse, 0x2 ;  /* 0x0000000302087211 */ /* 0x0c2fe400078c10ff */
[----:B------:R-:W3:Y:S02]  /*3c8c0*/  LDL.LU R25, [R1+0x123c] ;  /* 0x00123c0001197983 */ /* 0x000ee40000300800 */
[----:B------:R-:W-:Y:S02]  /*3c8d0*/  LEA.HI.X.SX32 R9, R2, R242, 0x2, P6 ;  /* 0x000000f202097211 */ /* 0x000fe400030f16ff */
[----:B------:R-:W3:Y:S01]  /*3c8e0*/  LDL.LU R19, [R1+0x1240] ;  /* 0x0012400001137983 */ /* 0x000ee20000300800 */
[C---:B------:R-:W-:Y:S01]  /*3c8f0*/  LEA R16, P6, R18.reuse, R3, 0x2 ;  /* 0x0000000312107211 */ /* 0x040fe200078c10ff */
[----:B------:R-:W-:-:S03]  /*3c900*/  VIADD R2, R18, UR4 ;  /* 0x0000000412027c36 */ /* 0x000fc60008000000 */
[----:B------:R-:W-:Y:S01]  /*3c910*/  LEA.HI.X.SX32 R17, R18, R242, 0x2, P6 ;  /* 0x000000f212117211 */ /* 0x000fe200030f16ff */
[----:B------:R1:W-:Y:S04]  /*3c920*/  @P1 STG.E desc[UR60][R8.64], R26 ;  /* 0x0000001a08001986 */ /* 0x0003e8000c10193c */
[----:B------:R-:W3:Y:S01]  /*3c930*/  LDL.LU R18, [R1+0x124c] ;  /* 0x00124c0001127983 */ /* 0x000ee20000300800 */
[----:B-1----:R-:W-:-:S04]  /*3c940*/  LEA R8, P6, R2, R3, 0x2 ;  /* 0x0000000302087211 */ /* 0x002fc800078c10ff */
[----:B------:R-:W-:Y:S02]  /*3c950*/  LEA.HI.X.SX32 R9, R2, R242, 0x2, P6 ;  /* 0x000000f202097211 */ /* 0x000fe400030f16ff */
[----:B--2---:R-:W-:Y:S01]  /*3c960*/  ISETP.LT.AND P5, PT, R243, UR5, !P0 ;  /* 0x00000005f3007c0c */ /* 0x004fe2000c7a1270 */
[----:B------:R-:W-:-:S12]  /*3c970*/  ULDC UR5, c[0x0][0x22c] ;  /* 0x00008b0000057ab9 */ /* 0x000fd80000000800 */
[----:B------:R1:W-:Y:S01]  /*3c980*/  @P5 STG.E desc[UR60][R16.64], R11 ;  /* 0x0000000b10005986 */ /* 0x0003e2000c10193c */
[----:B----4-:R-:W-:Y:S01]  /*3c990*/  ISETP.LT.AND P4, PT, R241, UR5, !P0 ;  /* 0x00000005f1007c0c */ /* 0x010fe2000c781270 */
[----:B------:R-:W-:Y:S01]  /*3c9a0*/  ULDC UR5, c[0x0][0x22c] ;  /* 0x00008b0000057ab9 */ /* 0x000fe20000000800 */
[----:B-1----:R-:W-:Y:S01]  /*3c9b0*/  VIADD R11, R2, UR4 ;  /* 0x00000004020b7c36 */ /* 0x002fe20008000000 */
[----:B------:R-:W-:Y:S01]  /*3c9c0*/  ISETP.LT.AND P3, PT, R240, UR5, !P0 ;  /* 0x00000005f0007c0c */ /* 0x000fe2000c761270 */
[----:B------:R-:W-:-:S03]  /*3c9d0*/  ULDC UR5, c[0x0][0x22c] ;  /* 0x00008b0000057ab9 */ /* 0x000fc60000000800 */
[-C--:B------:R-:W-:Y:S02]  /*3c9e0*/  LEA R10, P6, R11, R3.reuse, 0x2 ;  /* 0x000000030b0a7211 */ /* 0x080fe400078c10ff */
[----:B------:R-:W-:Y:S01]  /*3c9f0*/  ISETP.LT.AND P2, PT, R239, UR5, !P0 ;  /* 0x00000005ef007c0c */ /* 0x000fe2000c741270 */
[----:B------:R-:W-:Y:S01]  /*3ca00*/  ULDC UR5, c[0x0][0x22c] ;  /* 0x00008b0000057ab9 */ /* 0x000fe20000000800 */
[C---:B------:R-:W-:Y:S02]  /*3ca10*/  IADD3 R2, R11.reuse, UR4, RZ ;  /* 0x000000040b027c10 */ /* 0x040fe4000fffe0ff */
[----:B------:R-:W-:Y:S01]  /*3ca20*/  ISETP.LT.AND P1, PT, R238, UR5, !P0 ;  /* 0x00000005ee007c0c */ /* 0x000fe2000c721270 */
[----:B------:R-:W-:Y:S01]  /*3ca30*/  ULDC UR5, c[0x0][0x22c] ;  /* 0x00008b0000057ab9 */ /* 0x000fe20000000800 */
[----:B------:R-:W-:Y:S01]  /*3ca40*/  LEA.HI.X.SX32 R11, R11, R242, 0x2, P6 ;  /* 0x000000f20b0b7211 */ /* 0x000fe200030f16ff */
[----:B------:R1:W-:Y:S01]  /*3ca50*/  @P4 STG.E desc[UR60][R8.64], R27 ;  /* 0x0000001b08004986 */ /* 0x0003e2000c10193c */
[----:B------:R-:W-:Y:S01]  /*3ca60*/  ISETP.LT.AND P5, PT, R237, UR5, !P0 ;  /* 0x00000005ed007c0c */ /* 0x000fe2000c7a1270 */
[C---:B------:R-:W-:Y:S01]  /*3ca70*/  VIADD R16, R2.reuse, UR4 ;  /* 0x0000000402107c36 */ /* 0x040fe20008000000 */
[----:B------:R-:W-:Y:S01]  /*3ca80*/  ULDC UR5, c[0x0][0x22c] ;  /* 0x00008b0000057ab9 */ /* 0x000fe20000000800 */
[----:B------:R2:W-:Y:S01]  /*3ca90*/  @P3 STG.E desc[UR60][R10.64], R12 ;  /* 0x0000000c0a003986 */ /* 0x0005e2000c10193c */
[----:B-1----:R-:W-:-:S02]  /*3caa0*/  LEA R8, P6, R2, R3, 0x2 ;  /* 0x0000000302087211 */ /* 0x002fc400078c10ff */
[----:B------:R-:W-:Y:S01]  /*3cab0*/  ISETP.LT.AND P4, PT, R24, UR5, !P0 ;  /* 0x0000000518007c0c */ /* 0x000fe2000c781270 */
[----:B------:R-:W-:Y:S01]  /*3cac0*/  ULDC UR5, c[0x0][0x22c] ;  /* 0x00008b0000057ab9 */ /* 0x000fe20000000800 */
[----:B------:R-:W4:Y:S01]  /*3cad0*/  LDL.LU R24, [R1+0x1258] ;  /* 0x0012580001187983 */ /* 0x000f220000300800 */
[-C--:B------:R-:W-:Y:S02]  /*3cae0*/  LEA.HI.X.SX32 R9, R2, R242.reuse, 0x2, P6 ;  /* 0x000000f202097211 */ /* 0x080fe400030f16ff */
[CC--:B--2---:R-:W-:Y:S01]  /*3caf0*/  LEA R10, P6, R16.reuse, R3.reuse, 0x2 ;  /* 0x00000003100a7211 */ /* 0x0c4fe200078c10ff */
[----:B------:R-:W2:Y:S01]  /*3cb00*/  LDL.LU R17, [R1+0x125c] ;  /* 0x00125c0001117983 */ /* 0x000ea20000300800 */
[C---:B------:R-:W-:Y:S02]  /*3cb10*/  VIADD R2, R16.reuse, UR4 ;  /* 0x0000000410027c36 */ /* 0x040fe40008000000 */
[----:B------:R-:W-:Y:S02]  /*3cb20*/  LEA.HI.X.SX32 R11, R16, R242, 0x2, P6 ;  /* 0x000000f2100b7211 */ /* 0x000fe400030f16ff */
[----:B------:R-:W2:Y:S04]  /*3cb30*/  LDL.LU R16, [R1+0x1260] ;  /* 0x0012600001107983 */ /* 0x000ea80000300800 */
[----:B------:R1:W-:Y:S04]  /*3cb40*/  @P2 STG.E desc[UR60][R8.64], R32 ;  /* 0x0000002008002986 */ /* 0x0003e8000c10193c */
[----:B------:R1:W-:Y:S01]  /*3cb50*/  @P1 STG.E desc[UR60][R10.64], R13 ;  /* 0x0000000d0a001986 */ /* 0x0003e2000c10193c */
[----:B---3--:R-:W-:Y:S01]  /*3cb60*/  ISETP.LT.AND P3, PT, R236, UR5, !P0 ;  /* 0x00000005ec007c0c */ /* 0x008fe2000c761270 */
[----:B------:R-:W-:Y:S01]  /*3cb70*/  ULDC UR5, c[0x0][0x22c] ;  /* 0x00008b0000057ab9 */ /* 0x000fe20000000800 */
[C---:B-1----:R-:W-:Y:S01]  /*3cb80*/  LEA R8, P6, R2.reuse, R3, 0x2 ;  /* 0x0000000302087211 */ /* 0x042fe200078c10ff */
[----:B------:R-:W-:-:S03]  /*3cb90*/  VIADD R11, R2, UR4 ;  /* 0x00000004020b7c36 */ /* 0x000fc60008000000 */
[----:B------:R-:W-:Y:S01]  /*3cba0*/  LEA.HI.X.SX32 R9, R2, R242, 0x2, P6 ;  /* 0x000000f202097211 */ /* 0x000fe200030f16ff */
[C---:B------:R-:W-:Y:S01]  /*3cbb0*/  VIADD R2, R11.reuse, UR4 ;  /* 0x000000040b027c36 */ /* 0x040fe20008000000 */
[----:B------:R-:W-:-:S03]  /*3cbc0*/  LEA R10, P6, R11, R3, 0x2 ;  /* 0x000000030b0a7211 */ /* 0x000fc600078c10ff */
[----:B------:R1:W-:Y:S01]  /*3cbd0*/  @P5 STG.E desc[UR60][R8.64], R33 ;  /* 0x0000002108005986 */ /* 0x0003e2000c10193c */
[----:B------:R-:W-:Y:S01]  /*3cbe0*/  ISETP.LT.AND P2, PT, R25, UR5, !P0 ;  /* 0x0000000519007c0c */ /* 0x000fe2000c741270 */
[----:B------:R-:W-:Y:S01]  /*3cbf0*/  ULDC UR5, c[0x0][0x22c] ;  /* 0x00008b0000057ab9 */ /* 0x000fe20000000800 */
[----:B------:R-:W-:Y:S01]  /*3cc00*/  LEA.HI.X.SX32 R11, R11, R242, 0x2, P6 ;  /* 0x000000f20b0b7211 */ /* 0x000fe200030f16ff */
[C---:B------:R-:W-:Y:S01]  /*3cc10*/  VIADD R12, R2.reuse, UR4 ;  /* 0x00000004020c7c36 */ /* 0x040fe20008000000 */
[----:B------:R-:W-:Y:S01]  /*3cc20*/  ISETP.LT.AND P1, PT, R19, UR5, !P0 ;  /* 0x0000000513007c0c */ /* 0x000fe2000c721270 */
[----:B------:R-:W-:Y:S01]  /*3cc30*/  ULDC UR5, c[0x0][0x22c] ;  /* 0x00008b0000057ab9 */ /* 0x000fe20000000800 */
[----:B------:R-:W3:Y:S01]  /*3cc40*/  LDL.LU R19, [R1+0x1264] ;  /* 0x0012640001137983 */ /* 0x000ee20000300800 */
[----:B-1----:R-:W-:-:S03]  /*3cc50*/  LEA R8, P6, R2, R3, 0x2 ;  /* 0x0000000302087211 */ /* 0x002fc600078c10ff */
[----:B------:R1:W-:Y:S01]  /*3cc60*/  @P4 STG.E desc[UR60][R10.64], R14 ;  /* 0x0000000e0a004986 */ /* 0x0003e2000c10193c */
[----:B------:R-:W-:Y:S02]  /*3cc70*/  LEA.HI.X.SX32 R9, R2, R242, 0x2, P6 ;  /* 0x000000f202097211 */ /* 0x000fe400030f16ff */
[----:B------:R-:W-:Y:S01]  /*3cc80*/  ISETP.LT.AND P5, PT, R18, UR5, !P0 ;  /* 0x0000000512007c0c */ /* 0x000fe2000c7a1270 */
[----:B------:R-:W-:Y:S01]  /*3cc90*/  ULDC UR5, c[0x0][0x22c] ;  /* 0x00008b0000057ab9 */ /* 0x000fe20000000800 */
[----:B------:R-:W3:Y:S04]  /*3cca0*/  LDL.LU R18, [R1+0x1270] ;  /* 0x0012700001127983 */ /* 0x000ee80000300800 */
[----:B------:R-:W3:Y:S01]  /*3ccb0*/  LDL.LU R13, [R1+0x1278] ;  /* 0x00127800010d7983 */ /* 0x000ee20000300800 */
[----:B-1----:R-:W-:-:S03]  /*3ccc0*/  LEA R10, P6, R12, R3, 0x2 ;  /* 0x000000030c0a7211 */ /* 0x002fc600078c10ff */
[----:B------:R-:W-:Y:S01]  /*3ccd0*/  @P3 STG.E desc[UR60][R8.64], R34 ;  /* 0x0000002208003986 */ /* 0x000fe2000c10193c */
[----:B------:R-:W-:-:S05]  /*3cce0*/  LEA.HI.X.SX32 R11, R12, R242, 0x2, P6 ;  /* 0x000000f20c0b7211 */ /* 0x000fca00030f16ff */
[----:B------:R1:W-:Y:S01]  /*3ccf0*/  @P2 STG.E desc[UR60][R10.64], R15 ;  /* 0x0000000f0a002986 */ /* 0x0003e2000c10193c */
[----:B----4-:R-:W-:Y:S01]  /*3cd00*/  ISETP.LT.AND P4, PT, R24, UR5, !P0 ;  /* 0x0000000518007c0c */ /* 0x010fe2000c781270 */
[----:B------:R-:W-:Y:S02]  /*3cd10*/  ULDC UR5, c[0x0][0x22c] ;  /* 0x00008b0000057ab9 */ /* 0x000fe40000000800 */
[----:B--2---:R-:W-:Y:S01]  /*3cd20*/  ISETP.LT.AND P3, PT, R17, UR5, !P0 ;  /* 0x0000000511007c0c */ /* 0x004fe2000c761270 */
[----:B------:R-:W-:Y:S01]  /*3cd30*/  ULDC UR5, c[0x0][0x22c] ;  /* 0x00008b0000057ab9 */ /* 0x000fe20000000800 */
[----:B------:R-:W2:Y:S01]  /*3cd40*/  LDL.LU R17, [R1+0x127c] ;  /* 0x00127c0001117983 */ /* 0x000ea20000300800 */
[----:B------:R-:W-:Y:S01]  /*3cd50*/  ISETP.LT.AND P2, PT, R16, UR5, !P0 ;  /* 0x0000000510007c0c */ /* 0x000fe2000c741270 */
[----:B------:R-:W-:Y:S02]  /*3cd60*/  VIADD R2, R12, UR4 ;  /* 0x000000040c027c36 */ /* 0x000fe40008000000 */
[----:B------:R-:W4:Y:S01]  /*3cd70*/  LDL.LU R16, [R1+0x1284] ;  /* 0x0012840001107983 */ /* 0x000f220000300800 */
[----:B------:R-:W-:Y:S01]  /*3cd80*/  ULDC UR5, c[0x0][0x22c] ;  /* 0x00008b0000057ab9 */ /* 0x000fe20000000800 */
[C---:B-1----:R-:W-:Y:S01]  /*3cd90*/  VIADD R11, R2.reuse, UR4 ;  /* 0x00000004020b7c36 */ /* 0x042fe20008000000 */
[CC--:B------:R-:W-:Y:S01]  /*3cda0*/  LEA R8, P6, R2.reuse, R3.reuse, 0x2 ;  /* 0x0000000302087211 */ /* 0x0c0fe200078c10ff */
[----:B------:R-:W4:Y:S03]  /*3cdb0*/  LDL.LU R15, [R1+0x128c] ;  /* 0x00128c00010f7983 */ /* 0x000f260000300800 */
[----:B------:R-:W-:Y:S01]  /*3cdc0*/  LEA.HI.X.SX32 R9, R2, R242, 0x2, P6 ;  /* 0x000000f202097211 */ /* 0x000fe200030f16ff */
[----:B------:R-:W4:Y:S01]  /*3cdd0*/  LDL.LU R14, [R1+0x1294] ;  /* 0x00129400010e7983 */ /* 0x000f220000300800 */
[----:B------:R-:W-:-:S02]  /*3cde0*/  LEA R10, P6, R11, R3, 0x2 ;  /* 0x000000030b0a7211 */ /* 0x000fc400078c10ff */
[C---:B------:R-:W-:Y:S01]  /*3cdf0*/  IADD3 R2, R11.reuse, UR4, RZ ;  /* 0x000000040b027c10 */ /* 0x040fe2000fffe0ff */
[----:B------:R1:W-:Y:S01]  /*3ce00*/  @P1 STG.E desc[UR60][R8.64], R35 ;  /* 0x0000002308001986 */ /* 0x0003e2000c10193c */
[----:B------:R-:W-:-:S03]  /*3ce10*/  LEA.HI.X.SX32 R11, R11, R242, 0x2, P6 ;  /* 0x000000f20b0b7211 */ /* 0x000fc600030f16ff */
[C---:B------:R-:W-:Y:S02]  /*3ce20*/  VIADD R12, R2.reuse, UR4 ;  /* 0x00000004020c7c36 */ /* 0x040fe40008000000 */
[----:B------:R1:W-:Y:S02]  /*3ce30*/  @P5 STG.E desc[UR60][R10.64], R20 ;  /* 0x000000140a005986 */ /* 0x0003e4000c10193c */
[----:B-1----:R-:W-:-:S04]  /*3ce40*/  LEA R8, P6, R2, R3, 0x2 ;  /* 0x0000000302087211 */ /* 0x002fc800078c10ff */
[-C--:B------:R-:W-:Y:S01]  /*3ce50*/  LEA.HI.X.SX32 R9, R2, R242.reuse, 0x2, P6 ;  /* 0x000000f202097211 */ /* 0x080fe200030f16ff */
[C---:B------:R-:W-:Y:S01]  /*3ce60*/  VIADD R2, R12.reuse, UR4 ;  /* 0x000000040c027c36 */ /* 0x040fe20008000000 */
[CC--:B------:R-:W-:Y:S02]  /*3ce70*/  LEA R10, P6, R12.reuse, R3.reuse, 0x2 ;  /* 0x000000030c0a7211 */ /* 0x0c0fe400078c10ff */
[----:B---3--:R-:W-:Y:S01]  /*3ce80*/  ISETP.LT.AND P1, PT, R19, UR5, !P0 ;  /* 0x0000000513007c0c */ /* 0x008fe2000c721270 */
[----:B------:R-:W-:Y:S01]  /*3ce90*/  ULDC UR5, c[0x0][0x22c] ;  /* 0x00008b0000057ab9 */ /* 0x000fe20000000800 */
[-C--:B------:R-:W-:Y:S01]  /*3cea0*/  LEA.HI.X.SX32 R11, R12, R242.reuse, 0x2, P6 ;  /* 0x000000f20c0b7211 */ /* 0x080fe200030f16ff */
[----:B------:R1:W-:Y:S01]  /*3ceb0*/  @P4 STG.E desc[UR60][R8.64], R40 ;  /* 0x0000002808004986 */ /* 0x0003e2000c10193c */
[----:B------:R-:W-:Y:S01]  /*3cec0*/  ISETP.LT.AND P5, PT, R18, UR5, !P0 ;  /* 0x0000000512007c0c */ /* 0x000fe2000c7a1270 */
[----:B------:R-:W-:Y:S02]  /*3ced0*/  ULDC UR5, c[0x0][0x22c] ;  /* 0x00008b0000057ab9 */ /* 0x000fe40000000800 */
[----:B------:R-:W-:Y:S01]  /*3cee0*/  ISETP.LT.AND P4, PT, R13, UR5, !P0 ;  /* 0x000000050d007c0c */ /* 0x000fe2000c781270 */
[----:B------:R-:W-:Y:S01]  /*3cef0*/  ULDC UR5, c[0x0][0x22c] ;  /* 0x00008b0000057ab9 */ /* 0x000fe20000000800 */
[C---:B-1----:R-:W-:Y:S01]  /*3cf00*/  LEA R8, P6, R2.reuse, R3, 0x2 ;  /* 0x0000000302087211 */ /* 0x042fe200078c10ff */
[----:B------:R-:W3:Y:S03]  /*3cf10*/  LDL.LU R13, [R1+0x1298] ;  /* 0x00129800010d7983 */ /* 0x000ee60000300800 */
[----:B------:R-:W-:Y:S01]  /*3cf20*/  LEA.HI.X.SX32 R9, R2, R242, 0x2, P6 ;  /* 0x000000f202097211 */ /* 0x000fe200030f16ff */
[----:B------:R1:W-:Y:S04]  /*3cf30*/  @P3 STG.E desc[UR60][R10.64], R21 ;  /* 0x000000150a003986 */ /* 0x0003e8000c10193c */
[----:B------:R1:W-:Y:S01]  /*3cf40*/  @P2 STG.E desc[UR60][R8.64], R41 ;  /* 0x0000002908002986 */ /* 0x0003e2000c10193c */
[----:B--2---:R-:W-:Y:S01]  /*3cf50*/  ISETP.LT.AND P3, PT, R17, UR5, !P0 ;  /* 0x0000000511007c0c */ /* 0x004fe2000c761270 */
[----:B------:R-:W-:-:S02]  /*3cf60*/  ULDC UR5, c[0x0][0x22c] ;  /* 0x00008b0000057ab9 */ /* 0x000fc40000000800 */
[----:B------:R-:W2:Y:S01]  /*3cf70*/  LDL.LU R17, [R1+0x12a0] ;  /* 0x0012a00001117983 */ /* 0x000ea20000300800 */
[----:B----4-:R-:W-:Y:S01]  /*3cf80*/  ISETP.LT.AND P2, PT, R16, UR5, !P0 ;  /* 0x0000000510007c0c */ /* 0x010fe2000c741270 */
[----:B-1----:R-:W-:Y:S02]  /*3cf90*/  VIADD R11, R2, UR4 ;  /* 0x00000004020b7c36 */ /* 0x002fe40008000000 */
[----:B------:R-:W4:Y:S01]  /*3cfa0*/  LDL.LU R16, [R1+0x12a8] ;  /* 0x0012a80001107983 */ /* 0x000f220000300800 */
[----:B------:R-:W-:Y:S01]  /*3cfb0*/  ULDC UR5, c[0x0][0x22c] ;  /* 0x00008b0000057ab9 */ /* 0x000fe20000000800 */
[C---:B------:R-:W-:Y:S01]  /*3cfc0*/  VIADD R2, R11.reuse, UR4 ;  /* 0x000000040b027c36 */ /* 0x040fe20008000000 */
[----:B------:R-:W-:-:S03]  /*3cfd0*/  LEA R10, P6, R11, R3, 0x2 ;  /* 0x000000030b0a7211 */ /* 0x000fc600078c10ff */
[C---:B------:R-:W-:Y:S01]  /*3cfe0*/  VIADD R12, R2.reuse, UR4 ;  /* 0x00000004020c7c36 */ /* 0x040fe20008000000 */
[----:B------:R-:W-:Y:S02]  /*3cff0*/  LEA.HI.X.SX32 R11, R11, R242, 0x2, P6 ;  /* 0x000000f20b0b7211 */ /* 0x000fe400030f16ff */
[----:B------:R-:W-:-:S03]  /*3d000*/  LEA R8, P6, R2, R3, 0x2 ;  /* 0x0000000302087211 */ /* 0x000fc600078c10ff */
[----:B------:R1:W-:Y:S01]  /*3d010*/  @P1 STG.E desc[UR60][R10.64], R22 ;  /* 0x000000160a001986 */ /* 0x0003e2000c10193c */
[----:B------:R-:W-:Y:S01]  /*3d020*/  LEA.HI.X.SX32 R9, R2, R242, 0x2, P6 ;  /* 0x000000f202097211 */ /* 0x000fe200030f16ff */
[C---:B------:R-:W-:Y:S01]  /*3d030*/  VIADD R2, R12.reuse, UR4 ;  /* 0x000000040c027c36 */ /* 0x040fe20008000000 */
[----:B------:R-:W-:Y:S01]  /*3d040*/  ISETP.LT.AND P1, PT, R15, UR5, !P0 ;  /* 0x000000050f007c0c */ /* 0x000fe2000c721270 */
[----:B------:R-:W-:Y:S01]  /*3d050*/  ULDC UR5, c[0x0][0x22c] ;  /* 0x00008b0000057ab9 */ /* 0x000fe20000000800 */
[----:B------:R-:W4:Y:S01]  /*3d060*/  LDL.LU R15, [R1+0x12ac] ;  /* 0x0012ac00010f7983 */ /* 0x000f220000300800 */
[----:B-1----:R-:W-:-:S04]  /*3d070*/  LEA R10, P6, R12, R3, 0x2 ;  /* 0x000000030c0a7211 */ /* 0x002fc800078c10ff */
[----:B------:R-:W-:Y:S01]  /*3d080*/  LEA.HI.X.SX32 R11, R12, R242, 0x2, P6 ;  /* 0x000000f20c0b7211 */ /* 0x000fe200030f16ff */
[----:B------:R1:W-:Y:S01]  /*3d090*/  @P5 STG.E desc[UR60][R8.64], R42 ;  /* 0x0000002a08005986 */ /* 0x0003e2000c10193c */
[----:B------:R-:W-:Y:S01]  /*3d0a0*/  ISETP.LT.AND P5, PT, R14, UR5, !P0 ;  /* 0x000000050e007c0c */ /* 0x000fe2000c7a1270 */
[----:B------:R-:W-:Y:S02]  /*3d0b0*/  ULDC UR5, c[0x0][0x22c] ;  /* 0x00008b0000057ab9 */ /* 0x000fe40000000800 */
[----:B------:R1:W-:Y:S04]  /*3d0c0*/  @P4 STG.E desc[UR60][R10.64], R23 ;  /* 0x000000170a004986 */ /* 0x0003e8000c10193c */
[----:B------:R-:W4:Y:S01]  /*3d0d0*/  LDL.LU R14, [R1+0x12b8] ;  /* 0x0012b800010e7983 */ /* 0x000f220000300800 */
[C---:B-1----:R-:W-:Y:S01]  /*3d0e0*/  LEA R8, P6, R2.reuse, R3, 0x2 ;  /* 0x0000000302087211 */ /* 0x042fe200078c10ff */
[----:B------:R-:W-:-:S03]  /*3d0f0*/  VIADD R11, R2, UR4 ;  /* 0x00000004020b7c36 */ /* 0x000fc60008000000 */
[-C--:B------:R-:W-:Y:S02]  /*3d100*/  LEA.HI.X.SX32 R9, R2, R242.reuse, 0x2, P6 ;  /* 0x000000f202097211 */ /* 0x080fe400030f16ff */
[----:B---3--:R-:W-:Y:S01]  /*3d110*/  ISETP.LT.AND P4, PT, R13, UR5, !P0 ;  /* 0x000000050d007c0c */ /* 0x008fe2000c781270 */
[----:B------:R-:W-:Y:S01]  /*3d120*/  ULDC UR5, c[0x0][0x22c] ;  /* 0x00008b0000057ab9 */ /* 0x000fe20000000800 */
[C---:B------:R-:W-:Y:S01]  /*3d130*/  LEA R10, P6, R11.reuse, R3, 0x2 ;  /* 0x000000030b0a7211 */ /* 0x040fe200078c10ff */
[----:B------:R-:W3:Y:S01]  /*3d140*/  LDL.LU R13, [R1+0x12c0] ;  /* 0x0012c000010d7983 */ /* 0x000ee20000300800 */
[C---:B------:R-:W-:Y:S02]  /*3d150*/  IADD3 R2, R11.reuse, UR4, RZ ;  /* 0x000000040b027c10 */ /* 0x040fe4000fffe0ff */
[----:B------:R-:W-:Y:S01]  /*3d160*/  LEA.HI.X.SX32 R11, R11, R242, 0x2, P6 ;  /* 0x000000f20b0b7211 */ /* 0x000fe200030f16ff */
[----:B------:R1:W-:Y:S04]  /*3d170*/  @P3 STG.E desc[UR60][R8.64], R43 ;  /* 0x0000002b08003986 */ /* 0x0003e8000c10193c */
[----:B------:R1:W-:Y:S01]  /*3d180*/  @P2 STG.E desc[UR60][R10.64], R28 ;  /* 0x0000001c0a002986 */ /* 0x0003e2000c10193c */
[----:B--2---:R-:W-:Y:S01]  /*3d190*/  ISETP.LT.AND P3, PT, R17, UR5, !P0 ;  /* 0x0000000511007c0c */ /* 0x004fe2000c761270 */
[----:B------:R-:W-:-:S02]  /*3d1a0*/  ULDC UR5, c[0x0][0x22c] ;  /* 0x00008b0000057ab9 */ /* 0x000fc40000000800 */
[----:B------:R-:W2:Y:S01]  /*3d1b0*/  LDL.LU R17, [R1+0x12c4] ;  /* 0x0012c40001117983 */ /* 0x000ea20000300800 */
[----:B----4-:R-:W-:Y:S01]  /*3d1c0*/  ISETP.LT.AND P2, PT, R16, UR5, !P0 ;  /* 0x0000000510007c0c */ /* 0x010fe2000c741270 */
[C---:B------:R-:W-:Y:S02]  /*3d1d0*/  VIADD R12, R2.reuse, UR4 ;  /* 0x00000004020c7c36 */ /* 0x040fe40008000000 */
[----:B------:R-:W4:Y:S01]  /*3d1e0*/  LDL.LU R16, [R1+0x12c8] ;  /* 0x0012c80001107983 */ /* 0x000f220000300800 */
[----:B-1----:R-:W-:Y:S01]  /*3d1f0*/  LEA R8, P6, R2, R3, 0x2 ;  /* 0x0000000302087211 */ /* 0x002fe200078c10ff */
[----:B------:R-:W-:-:S03]  /*3d200*/  ULDC UR5, c[0x0][0x22c] ;  /* 0x00008b0000057ab9 */ /* 0x000fc60000000800 */
[----:B------:R-:W-:Y:S02]  /*3d210*/  LEA.HI.X.SX32 R9, R2, R242, 0x2, P6 ;  /* 0x000000f202097211 */ /* 0x000fe400030f16ff */
[C---:B------:R-:W-:Y:S01]  /*3d220*/  LEA R10, P6, R12.reuse, R3, 0x2 ;  /* 0x000000030c0a7211 */ /* 0x040fe200078c10ff */
[----:B------:R-:W-:-:S03]  /*3d230*/  VIADD R2, R12, UR4 ;  /* 0x000000040c027c36 */ /* 0x000fc60008000000 */
[----:B------:R-:W-:Y:S01]  /*3d240*/  LEA.HI.X.SX32 R11, R12, R242, 0x2, P6 ;  /* 0x000000f20c0b7211 */ /* 0x000fe200030f16ff */
[----:B------:R1:W-:Y:S04]  /*3d250*/  @P1 STG.E desc[UR60][R8.64], R48 ;  /* 0x0000003008001986 */ /* 0x0003e8000c10193c */
[----:B------:R1:W-:Y:S01]  /*3d260*/  @P5 STG.E desc[UR60][R10.64], R29 ;  /* 0x0000001d0a005986 */ /* 0x0003e2000c10193c */
[----:B------:R-:W-:Y:S01]  /*3d270*/  ISETP.LT.AND P1, PT, R15, UR5, !P0 ;  /* 0x000000050f007c0c */ /* 0x000fe2000c721270 */
[----:B------:R-:W-:Y:S02]  /*3d280*/  ULDC UR5, c[0x0][0x22c] ;  /* 0x00008b0000057ab9 */ /* 0x000fe40000000800 */
[----:B------:R-:W4:Y:S01]  /*3d290*/  LDL.LU R15, [R1+0x12d0] ;  /* 0x0012d000010f7983 */ /* 0x000f220000300800 */
[C---:B-1----:R-:W-:Y:S01]  /*3d2a0*/  LEA R8, P6, R2.reuse, R3, 0x2 ;  /* 0x0000000302087211 */ /* 0x042fe200078c10ff */
[----:B------:R-:W-:-:S03]  /*3d2b0*/  VIADD R11, R2, UR4 ;  /* 0x00000004020b7c36 */ /* 0x000fc60008000000 */
[----:B------:R-:W-:Y:S01]  /*3d2c0*/  LEA.HI.X.SX32 R9, R2, R242, 0x2, P6 ;  /* 0x000000f202097211 */ /* 0x000fe200030f16ff */
[C---:B------:R-:W-:Y:S01]  /*3d2d0*/  VIADD R2, R11.reuse, UR4 ;  /* 0x000000040b027c36 */ /* 0x040fe20008000000 */
[----:B------:R-:W-:-:S03]  /*3d2e0*/  LEA R10, P6, R11, R3, 0x2 ;  /* 0x000000030b0a7211 */ /* 0x000fc600078c10ff */
[----:B------:R1:W-:Y:S01]  /*3d2f0*/  @P4 STG.E desc[UR60][R8.64], R49 ;  /* 0x0000003108004986 */ /* 0x0003e2000c10193c */
[----:B------:R-:W-:Y:S01]  /*3d300*/  ISETP.LT.AND P5, PT, R14, UR5, !P0 ;  /* 0x000000050e007c0c */ /* 0x000fe2000c7a1270 */
[----:B------:R-:W-:Y:S02]  /*3d310*/  ULDC UR5, c[0x0][0x22c] ;  /* 0x00008b0000057ab9 */ /* 0x000fe40000000800 */
[----:B------:R-:W4:Y:S01]  /*3d320*/  LDL.LU R14, [R1+0x12dc] ;  /* 0x0012dc00010e7983 */ /* 0x000f220000300800 */
[-C--:B------:R-:W-:Y:S02]  /*3d330*/  LEA.HI.X.SX32 R11, R11, R242.reuse, 0x2, P6 ;  /* 0x000000f20b0b7211 */ /* 0x080fe400030f16ff */
[C---:B-1----:R-:W-:Y:S02]  /*3d340*/  LEA R8, P6, R2.reuse, R3, 0x2 ;  /* 0x0000000302087211 */ /* 0x042fe400078c10ff */
[----:B---3--:R-:W-:Y:S01]  /*3d350*/  ISETP.LT.AND P4, PT, R13, UR5, !P0 ;  /* 0x000000050d007c0c */ /* 0x008fe2000c781270 */
[----:B------:R-:W-:Y:S01]  /*3d360*/  ULDC UR5, c[0x0][0x22c] ;  /* 0x00008b0000057ab9 */ /* 0x000fe20000000800 */
[----:B------:R-:W3:Y:S01]  /*3d370*/  LDL.LU R13, [R1+0x12e4] ;  /* 0x0012e400010d7983 */ /* 0x000ee20000300800 */
[----:B------:R-:W-:-:S03]  /*3d380*/  LEA.HI.X.SX32 R9, R2, R242, 0x2, P6 ;  /* 0x000000f202097211 */ /* 0x000fc600030f16ff */
[----:B------:R1:W-:Y:S04]  /*3d390*/  @P3 STG.E desc[UR60][R10.64], R30 ;  /* 0x0000001e0a003986 */ /* 0x0003e8000c10193c */
[----:B------:R1:W-:Y:S01]  /*3d3a0*/  @P2 STG.E desc[UR60][R8.64], R50 ;  /* 0x0000003208002986 */ /* 0x0003e2000c10193c */
[----:B--2---:R-:W-:Y:S01]  /*3d3b0*/  ISETP.LT.AND P3, PT, R17, UR5, !P0 ;  /* 0x0000000511007c0c */ /* 0x004fe2000c761270 */
[----:B------:R-:W-:Y:S02]  /*3d3c0*/  ULDC UR5, c[0x0][0x22c] ;  /* 0x00008b0000057ab9 */ /* 0x000fe40000000800 */
[----:B------:R-:W2:Y:S01]  /*3d3d0*/  LDL.LU R17, [R1+0x12e8] ;  /* 0x0012e80001117983 */ /* 0x000ea20000300800 */
[----:B----4-:R-:W-:Y:S01]  /*3d3e0*/  ISETP.LT.AND P2, PT, R16, UR5, !P0 ;  /* 0x0000000510007c0c */ /* 0x010fe2000c741270 */
[----:B------:R-:W-:-:S02]  /*3d3f0*/  VIADD R12, R2, UR4 ;  /* 0x00000004020c7c36 */ /* 0x000fc40008000000 */
[----:B------:R-:W4:Y:S01]  /*3d400*/  LDL.LU R16, [R1+0x12ec] ;  /* 0x0012ec0001107983 */ /* 0x000f220000300800 */
[----:B------:R-:W-:Y:S02]  /*3d410*/  ULDC UR5, c[0x0][0x22c] ;  /* 0x00008b0000057ab9 */ /* 0x000fe40000000800 */
[C---:B-1----:R-:W-:Y:S01]  /*3d420*/  LEA R10, P6, R12.reuse, R3, 0x2 ;  /* 0x000000030c0a7211 */ /* 0x042fe200078c10ff */
[----:B------:R-:W-:-:S03]  /*3d430*/  VIADD R2, R12, UR4 ;  /* 0x000000040c027c36 */ /* 0x000fc60008000000 */
[----:B------:R-:W-:Y:S02]  /*3d440*/  LEA.HI.X.SX32 R11, R12, R242, 0x2, P6 ;  /* 0x000000f20c0b7211 */ /* 0x000fe400030f16ff */
[----:B------:R-:W-:-:S03]  /*3d450*/  LEA R8, P6, R2, R3, 0x2 ;  /* 0x0000000302087211 */ /* 0x000fc600078c10ff */
[----:B------:R1:W-:Y:S01]  /*3d460*/  @P1 STG.E desc[UR60][R10.64], R31 ;  /* 0x0000001f0a001986 */ /* 0x0003e2000c10193c */
[C---:B------:R-:W-:Y:S01]  /*3d470*/  LEA.HI.X.SX32 R9, R2.reuse, R242, 0x2, P6 ;  /* 0x000000f202097211 */ /* 0x040fe200030f16ff */
[----:B-1----:R-:W-:Y:S01]  /*3d480*/  VIADD R11, R2, UR4 ;  /* 0x00000004020b7c36 */ /* 0x002fe20008000000 */
[----:B------:R-:W-:-:S03]  /*3d490*/  ISETP.LT.AND P1, PT, R15, UR5, !P0 ;  /* 0x000000050f007c0c */ /* 0x000fc6000c721270 */
[----:B------:R1:W-:Y:S01]  /*3d4a0*/  @P5 STG.E desc[UR60][R8.64], R51 ;  /* 0x0000003308005986 */ /* 0x0003e2000c10193c */
[----:B------:R-:W-:Y:S01]  /*3d4b0*/  ULDC UR5, c[0x0][0x22c] ;  /* 0x00008b0000057ab9 */ /* 0x000fe20000000800 */
[C---:B------:R-:W-:Y:S02]  /*3d4c0*/  LEA R10, P6, R11.reuse, R3, 0x2 ;  /* 0x000000030b0a7211 */ /* 0x040fe400078c10ff */
[----:B------:R-:W4:Y:S01]  /*3d4d0*/  LDL.LU R15, [R1+0x12f4] ;  /* 0x0012f400010f7983 */ /* 0x000f220000300800 */
[C---:B------:R-:W-:Y:S02]  /*3d4e0*/  IADD3 R2, R11.reuse, UR4, RZ ;  /* 0x000000040b027c10 */ /* 0x040fe4000fffe0ff */
[----:B------:R-:W-:-:S03]  /*3d4f0*/  LEA.HI.X.SX32 R11, R11, R242, 0x2, P6 ;  /* 0x000000f20b0b7211 */ /* 0x000fc600030f16ff */
[C---:B------:R-:W-:Y:S01]  /*3d500*/  VIADD R12, R2.reuse, UR4 ;  /* 0x00000004020c7c36 */ /* 0x040fe20008000000 */
[----:B-1----:R-:W-:Y:S02]  /*3d510*/  LEA R8, P6, R2, R3, 0x2 ;  /* 0x0000000302087211 */ /* 0x002fe400078c10ff */
[----:B------:R-:W-:Y:S01]  /*3d520*/  ISETP.LT.AND P5, PT, R14, UR5, !P0 ;  /* 0x000000050e007c0c */ /* 0x000fe2000c7a1270 */
[----:B------:R-:W-:Y:S01]  /*3d530*/  ULDC UR5, c[0x0][0x22c] ;  /* 0x00008b0000057ab9 */ /* 0x000fe20000000800 */
[----:B------:R-:W4:Y:S01]  /*3d540*/  LDL.LU R14, [R1+0x1300] ;  /* 0x00130000010e7983 */ /* 0x000f220000300800 */
[----:B------:R-:W-:-:S03]  /*3d550*/  LEA.HI.X.SX32 R9, R2, R242, 0x2, P6 ;  /* 0x000000f202097211 */ /* 0x000fc600030f16ff */
[----:B------:R1:W-:Y:S01]  /*3d560*/  @P4 STG.E desc[UR60][R10.64], R36 ;  /* 0x000000240a004986 */ /* 0x0003e2000c10193c */
[----:B---3--:R-:W-:Y:S01]  /*3d570*/  ISETP.LT.AND P4, PT, R13, UR5, !P0 ;  /* 0x000000050d007c0c */ /* 0x008fe2000c781270 */
[----:B------:R-:W-:Y:S02]  /*3d580*/  ULDC UR5, c[0x0][0x22c] ;  /* 0x00008b0000057ab9 */ /* 0x000fe40000000800 */
[----:B------:R-:W3:Y:S01]  /*3d590*/  LDL.LU R13, [R1+0x1304] ;  /* 0x00130400010d7983 */ /* 0x000ee20000300800 */
[----:B-1----:R-:W-:-:S03]  /*3d5a0*/  LEA R10, P6, R12, R3, 0x2 ;  /* 0x000000030c0a7211 */ /* 0x002fc600078c10ff */
[----:B------:R-:W-:Y:S01]  /*3d5b0*/  @P3 STG.E desc[UR60][R8.64], R56 ;  /* 0x0000003808003986 */ /* 0x000fe2000c10193c */
[----:B------:R-:W-:-:S05]  /*3d5c0*/  LEA.HI.X.SX32 R11, R12, R242, 0x2, P6 ;  /* 0x000000f20c0b7211 */ /* 0x000fca00030f16ff */
[----:B------:R1:W-:Y:S01]  /*3d5d0*/  @P2 STG.E desc[UR60][R10.64], R37 ;  /* 0x000000250a002986 */ /* 0x0003e2000c10193c */
[----:B--2---:R-:W-:Y:S01]  /*3d5e0*/  ISETP.LT.AND P3, PT, R17, UR5, !P0 ;  /* 0x0000000511007c0c */ /* 0x004fe2000c761270 */
[----:B------:R-:W-:Y:S02]  /*3d5f0*/  ULDC UR5, c[0x0][0x22c] ;  /* 0x00008b0000057ab9 */ /* 0x000fe40000000800 */
[----:B------:R-:W2:Y:S01]  /*3d600*/  LDL.LU R17, [R1+0x130c] ;  /* 0x00130c0001117983 */ /* 0x000ea20000300800 */
[----:B----4-:R-:W-:Y:S01]  /*3d610*/  ISETP.LT.AND P2, PT, R16, UR5, !P0 ;  /* 0x0000000510007c0c */ /* 0x010fe2000c741270 */
[----:B------:R-:W-:Y:S02]  /*3d620*/  VIADD R2, R12, UR4 ;  /* 0x000000040c027c36 */ /* 0x000fe40008000000 */
[----:B------:R-:W4:Y:S01]  /*3d630*/  LDL.LU R16, [R1+0x1314] ;  /* 0x0013140001107983 */ /* 0x000f220000300800 */
[----:B------:R-:W-:Y:S01]  /*3d640*/  ULDC UR5, c[0x0][0x22c] ;  /* 0x00008b0000057ab9 */ /* 0x000fe20000000800 */
[C---:B-1----:R-:W-:Y:S01]  /*3d650*/  VIADD R11, R2.reuse, UR4 ;  /* 0x00000004020b7c36 */ /* 0x042fe20008000000 */
[----:B------:R-:W-:-:S04]  /*3d660*/  LEA R8, P6, R2, R3, 0x2 ;  /* 0x0000000302087211 */ /* 0x000fc800078c10ff */
[----:B------:R-:W-:Y:S01]  /*3d670*/  LEA.HI.X.SX32 R9, R2, R242, 0x2, P6 ;  /* 0x000000f202097211 */ /* 0x000fe200030f16ff */
[C---:B------:R-:W-:Y:S01]  /*3d680*/  VIADD R2, R11.reuse, UR4 ;  /* 0x000000040b027c36 */ /* 0x040fe20008000000 */
[----:B------:R-:W-:-:S03]  /*3d690*/  LEA R10, P6, R11, R3, 0x2 ;  /* 0x000000030b0a7211 */ /* 0x000fc600078c10ff */
[----:B------:R1:W-:Y:S01]  /*3d6a0*/  @P1 STG.E desc[UR60][R8.64], R57 ;  /* 0x0000003908001986 */ /* 0x0003e2000c10193c */
[----:B------:R-:W-:Y:S01]  /*3d6b0*/  LEA.HI.X.SX32 R11, R11, R242, 0x2, P6 ;  /* 0x000000f20b0b7211 */ /* 0x000fe200030f16ff */
[----:B------:R-:W-:-:S04]  /*3d6c0*/  VIADD R12, R2, UR4 ;  /* 0x00000004020c7c36 */ /* 0x000fc80008000000 */
[----:B------:R1:W-:Y:S02]  /*3d6d0*/  @P5 STG.E desc[UR60][R10.64], R38 ;  /* 0x000000260a005986 */ /* 0x0003e4000c10193c */
[CC--:B-1----:R-:W-:Y:S02]  /*3d6e0*/  LEA R8, P6, R2.reuse, R3.reuse, 0x2 ;  /* 0x0000000302087211 */ /* 0x0c2fe400078c10ff */
[----:B------:R-:W-:Y:S01]  /*3d6f0*/  ISETP.LT.AND P1, PT, R15, UR5, !P0 ;  /* 0x000000050f007c0c */ /* 0x000fe2000c721270 */
[----:B------:R-:W-:Y:S01]  /*3d700*/  ULDC UR5, c[0x0][0x22c] ;  /* 0x00008b0000057ab9 */ /* 0x000fe20000000800 */
[-C--:B------:R-:W-:Y:S01]  /*3d710*/  LEA.HI.X.SX32 R9, R2, R242.reuse, 0x2, P6 ;  /* 0x000000f202097211 */ /* 0x080fe200030f16ff */
[----:B------:R-:W4:Y:S01]  /*3d720*/  LDL.LU R15, [R1+0x1318] ;  /* 0x00131800010f7983 */ /* 0x000f220000300800 */
[C---:B------:R-:W-:Y:S01]  /*3d730*/  LEA R10, P6, R12.reuse, R3, 0x2 ;  /* 0x000000030c0a7211 */ /* 0x040fe200078c10ff */
[C---:B------:R-:W-:Y:S02]  /*3d740*/  VIADD R2, R12.reuse, UR4 ;  /* 0x000000040c027c36 */ /* 0x040fe40008000000 */
[----:B------:R1:W-:Y:S01]  /*3d750*/  @P4 STG.E desc[UR60][R8.64], R58 ;  /* 0x0000003a08004986 */ /* 0x0003e2000c10193c */
[----:B------:R-:W-:-:S02]  /*3d760*/  LEA.HI.X.SX32 R11, R12, R242, 0x2, P6 ;  /* 0x000000f20c0b7211 */ /* 0x000fc400030f16ff */
[----:B------:R-:W-:Y:S01]  /*3d770*/  ISETP.LT.AND P5, PT, R14, UR5, !P0 ;  /* 0x000000050e007c0c */ /* 0x000fe2000c7a1270 */
[----:B------:R-:W-:Y:S01]  /*3d780*/  ULDC UR5, c[0x0][0x22c] ;  /* 0x00008b0000057ab9 */ /* 0x000fe20000000800 */
[----:B------:R-:W4:Y:S01]  /*3d790*/  LDL.LU R14, [R1+0x1320] ;  /* 0x00132000010e7983 */ /* 0x000f220000300800 */
        /* <DEDUP_REMOVED lines=11> */
[----:B-1----:R-:W-:-:S02]  /*3d850*/  VIADD R11, R2, UR4 ;  /* 0x00000004020b7c36 */ /* 0x002fc40008000000 */
[----:B------:R-:W4:Y:S01]  /*3d860*/  LDL.LU R16, [R1+0x1334] ;  /* 0x0013340001107983 */ /* 0x000f220000300800 */
[----:B------:R-:W-:Y:S02]  /*3d870*/  ULDC UR5, c[0x0][0x22c] ;  /* 0x00008b0000057ab9 */ /* 0x000fe40000000800 */
[CC--:B------:R-:W-:Y:S02]  /*3d880*/  LEA R10, P6, R11.reuse, R3.reuse, 0x2 ;  /* 0x000000030b0a7211 */ /* 0x0c0fe400078c10ff */
[C---:B------:R-:W-:Y:S02]  /*3d890*/  IADD3 R2, R11.reuse, UR4, RZ ;  /* 0x000000040b027c10 */ /* 0x040fe4000fffe0ff */
[----:B------:R-:W-:Y:S02]  /*3d8a0*/  LEA.HI.X.SX32 R11, R11, R242, 0x2, P6 ;  /* 0x000000f20b0b7211 */ /* 0x000fe400030f16ff */
[C---:B------:R-:W-:Y:S01]  /*3d8b0*/  LEA R8, P6, R2.reuse, R3, 0x2 ;  /* 0x0000000302087211 */ /* 0x040fe200078c10ff */
[----:B------:R-:W-:-:S02]  /*3d8c0*/  VIADD R12, R2, UR4 ;  /* 0x00000004020c7c36 */ /* 0x000fc40008000000 */
[----:B------:R1:W-:Y:S01]  /*3d8d0*/  @P1 STG.E desc[UR60][R10.64], R44 ;  /* 0x0000002c0a001986 */ /* 0x0003e2000c10193c */
[----:B------:R-:W-:Y:S01]  /*3d8e0*/  LEA.HI.X.SX32 R9, R2, R242, 0x2, P6 ;  /* 0x000000f202097211 */ /* 0x000fe200030f16ff */
[C---:B------:R-:W-:Y:S01]  /*3d8f0*/  VIADD R2, R12.reuse, UR4 ;  /* 0x000000040c027c36 */ /* 0x040fe20008000000 */
[----:B-1----:R-:W-:-:S04]  /*3d900*/  LEA R10, P6, R12, R3, 0x2 ;  /* 0x000000030c0a7211 */ /* 0x002fc800078c10ff */
[----:B------:R-:W-:Y:S01]  /*3d910*/  LEA.HI.X.SX32 R11, R12, R242, 0x2, P6 ;  /* 0x000000f20c0b7211 */ /* 0x000fe200030f16ff */
[----:B------:R1:W-:Y:S01]  /*3d920*/  @P5 STG.E desc[UR60][R8.64], R60 ;  /* 0x0000003c08005986 */ /* 0x0003e2000c10193c */
[----:B------:R-:W-:Y:S01]  /*3d930*/  ISETP.LT.AND P1, PT, R15, UR5, !P0 ;  /* 0x000000050f007c0c */ /* 0x000fe2000c721270 */
[----:B------:R-:W-:Y:S02]  /*3d940*/  ULDC UR5, c[0x0][0x22c] ;  /* 0x00008b0000057ab9 */ /* 0x000fe40000000800 */
[----:B------:R3:W-:Y:S04]  /*3d950*/  @P4 STG.E desc[UR60][R10.64], R45 ;  /* 0x0000002d0a004986 */ /* 0x0007e8000c10193c */
[----:B------:R-:W4:Y:S01]  /*3d960*/  LDL.LU R15, [R1+0x133c] ;  /* 0x00133c00010f7983 */ /* 0x000f220000300800 */
[----:B-1----:R-:W-:-:S02]  /*3d970*/  LEA R8, P6, R2, R3, 0x2 ;  /* 0x0000000302087211 */ /* 0x002fc400078c10ff */
[----:B------:R-:W-:Y:S01]  /*3d980*/  ISETP.LT.AND P5, PT, R14, UR5, !P0 ;  /* 0x000000050e007c0c */ /* 0x000fe2000c7a1270 */
[----:B------:R-:W-:Y:S01]  /*3d990*/  ULDC UR5, c[0x0][0x22c] ;  /* 0x00008b0000057ab9 */ /* 0x000fe20000000800 */
[C---:B---3--:R-:W-:Y:S01]  /*3d9a0*/  VIADD R11, R2.reuse, UR4 ;  /* 0x00000004020b7c36 */ /* 0x048fe20008000000 */
[----:B------:R-:W3:Y:S01]  /*3d9b0*/  LDL.LU R14, [R1+0x1344] ;  /* 0x00134400010e7983 */ /* 0x000ee20000300800 */
[----:B------:R-:W-:Y:S02]  /*3d9c0*/  LEA.HI.X.SX32 R9, R2, R242, 0x2, P6 ;  /* 0x000000f202097211 */ /* 0x000fe400030f16ff */
[----:B------:R-:W-:Y:S01]  /*3d9d0*/  ISETP.LT.AND P4, PT, R13, UR5, !P0 ;  /* 0x000000050d007c0c */ /* 0x000fe2000c781270 */
[C---:B------:R-:W-:Y:S01]  /*3d9e0*/  VIADD R2, R11.reuse, UR4 ;  /* 0x000000040b027c36 */ /* 0x040fe20008000000 */
[----:B------:R-:W-:Y:S01]  /*3d9f0*/  LEA R10, P6, R11, R3, 0x2 ;  /* 0x000000030b0a7211 */ /* 0x000fe200078c10ff */
[----:B------:R-:W3:Y:S01]  /*3da00*/  LDL.LU R13, [R1+0x134c] ;  /* 0x00134c00010d7983 */ /* 0x000ee20000300800 */
[----:B------:R-:W-:-:S02]  /*3da10*/  ULDC UR5, c[0x0][0x22c] ;  /* 0x00008b0000057ab9 */ /* 0x000fc40000000800 */
[----:B------:R-:W-:Y:S01]  /*3da20*/  LEA.HI.X.SX32 R11, R11, R242, 0x2, P6 ;  /* 0x000000f20b0b7211 */ /* 0x000fe200030f16ff */
        /* <DEDUP_REMOVED lines=15> */
[----:B------:R1:W-:Y:S02]  /*3db20*/  @P5 STG.E desc[UR60][R10.64], R47 ;  /* 0x0000002f0a005986 */ /* 0x0003e4000c10193c */
[C---:B-1----:R-:W-:Y:S01]  /*3db30*/  LEA R8, P6, R2.reuse, R3, 0x2 ;  /* 0x0000000302087211 */ /* 0x042fe200078c10ff */
[----:B------:R-:W-:-:S03]  /*3db40*/  VIADD R11, R2, UR4 ;  /* 0x00000004020b7c36 */ /* 0x000fc60008000000 */
[-C--:B------:R-:W-:Y:S02]  /*3db50*/  LEA.HI.X.SX32 R9, R2, R242.reuse, 0x2, P6 ;  /* 0x000000f202097211 */ /* 0x080fe400030f16ff */
[----:B------:R-:W-:Y:S02]  /*3db60*/  LEA R10, P6, R11, R3, 0x2 ;  /* 0x000000030b0a7211 */ /* 0x000fe400078c10ff */
[----:B------:R-:W-:Y:S01]  /*3db70*/  ISETP.LT.AND P1, PT, R15, UR5, !P0 ;  /* 0x000000050f007c0c */ /* 0x000fe2000c721270 */
[----:B------:R-:W-:Y:S01]  /*3db80*/  ULDC UR5, c[0x0][0x22c] ;  /* 0x00008b0000057ab9 */ /* 0x000fe20000000800 */
[----:B------:R-:W4:Y:S01]  /*3db90*/  LDL.LU R15, [R1+0x135c] ;  /* 0x00135c00010f7983 */ /* 0x000f220000300800 */
[C---:B------:R-:W-:Y:S02]  /*3dba0*/  IADD3 R2, R11.reuse, UR4, RZ ;  /* 0x000000040b027c10 */ /* 0x040fe4000fffe0ff */
[----:B------:R-:W-:Y:S01]  /*3dbb0*/  LEA.HI.X.SX32 R11, R11, R242, 0x2, P6 ;  /* 0x000000f20b0b7211 */ /* 0x000fe200030f16ff */
[----:B------:R1:W-:Y:S01]  /*3dbc0*/  @P4 STG.E desc[UR60][R8.64], R63 ;  /* 0x0000003f08004986 */ /* 0x0003e2000c10193c */
[----:B---3--:R-:W-:Y:S01]  /*3dbd0*/  ISETP.LT.AND P5, PT, R14, UR5, !P0 ;  /* 0x000000050e007c0c */ /* 0x008fe2000c7a1270 */
[----:B------:R-:W-:-:S02]  /*3dbe0*/  ULDC UR5, c[0x0][0x22c] ;  /* 0x00008b0000057ab9 */ /* 0x000fc40000000800 */
[----:B------:R-:W3:Y:S01]  /*3dbf0*/  LDL.LU R14, [R1+0x136c] ;  /* 0x00136c00010e7983 */ /* 0x000ee20000300800 */
        /* <DEDUP_REMOVED lines=11> */
[----:B------:R-:W-:Y:S02]  /*3dcb0*/  VIADD R12, R2, UR4 ;  /* 0x00000004020c7c36 */ /* 0x000fe40008000000 */
        /* <DEDUP_REMOVED lines=8> */
[----:B-1----:R-:W-:-:S04]  /*3dd40*/  VIADD R11, R2, UR4 ;  /* 0x00000004020b7c36 */ /* 0x002fc80008000000 */
[C---:B------:R-:W-:Y:S01]  /*3dd50*/  VIADD R2, R11.reuse, UR4 ;  /* 0x000000040b027c36 */ /* 0x040fe20008000000 */
[CC--:B------:R-:W-:Y:S01]  /*3dd60*/  LEA R10, P6, R11.reuse, R3.reuse, 0x2 ;  /* 0x000000030b0a7211 */ /* 0x0c0fe200078c10ff */
[----:B------:R1:W-:Y:S02]  /*3dd70*/  @P5 STG.E desc[UR60][R8.64], R65 ;  /* 0x0000004108005986 */ /* 0x0003e4000c10193c */
[C---:B------:R-:W-:Y:S01]  /*3dd80*/  VIADD R12, R2.reuse, UR4 ;  /* 0x00000004020c7c36 */ /* 0x040fe20008000000 */
[----:B------:R-:W-:Y:S02]  /*3dd90*/  LEA.HI.X.SX32 R11, R11, R242, 0x2, P6 ;  /* 0x000000f20b0b7211 */ /* 0x000fe400030f16ff */
[----:B------:R-:W-:Y:S01]  /*3dda0*/  ISETP.LT.AND P1, PT, R15, UR5, !P0 ;  /* 0x000000050f007c0c */ /* 0x000fe2000c721270 */
[----:B------:R-:W-:Y:S01]  /*3ddb0*/  ULDC UR5, c[0x0][0x22c] ;  /* 0x00008b0000057ab9 */ /* 0x000fe20000000800 */
[----:B------:R-:W4:Y:S01]  /*3ddc0*/  LDL.LU R15, [R1+0x1380] ;  /* 0x00138000010f7983 */ /* 0x000f220000300800 */
[----:B-1----:R-:W-:-:S02]  /*3ddd0*/  LEA R8, P6, R2, R3, 0x2 ;  /* 0x0000000302087211 */ /* 0x002fc400078c10ff */
[----:B---3--:R-:W-:Y:S01]  /*3dde0*/  ISETP.LT.AND P5, PT, R14, UR5, !P0 ;  /* 0x000000050e007c0c */ /* 0x008fe2000c7a1270 */
[----:B------:R-:W-:Y:S01]  /*3ddf0*/  ULDC UR5, c[0x0][0x22c] ;  /* 0x00008b0000057ab9 */ /* 0x000fe20000000800 */
[----:B------:R-:W3:Y:S01]  /*3de00*/  LDL.LU R14, [R1+0x1394] ;  /* 0x00139400010e7983 */ /* 0x000ee20000300800 */
[----:B------:R-:W-:-:S03]  /*3de10*/  LEA.HI.X.SX32 R9, R2, R242, 0x2, P6 ;  /* 0x000000f202097211 */ /* 0x000fc600030f16ff */
[----:B------:R1:W-:Y:S01]  /*3de20*/  @P4 STG.E desc[UR60][R10.64], R54 ;  /* 0x000000360a004986 */ /* 0x0003e2000c10193c */
[----:B------:R-:W-:Y:S01]  /*3de30*/  ISETP.LT.AND P4, PT, R13, UR5, !P0 ;  /* 0x000000050d007c0c */ /* 0x000fe2000c781270 */
        /* <DEDUP_REMOVED lines=15> */
[-C--:B------:R-:W-:Y:S02]  /*3df30*/  LEA.HI.X.SX32 R9, R2, R242.reuse, 0x2, P6 ;  /* 0x000000f202097211 */ /* 0x080fe400030f16ff */
[C---:B------:R-:W-:Y:S02]  /*3df40*/  LEA R10, P6, R11.reuse, R3, 0x2 ;  /* 0x000000030b0a7211 */ /* 0x040fe400078c10ff */
        /* <DEDUP_REMOVED lines=8> */
[C---:B------:R-:W-:Y:S02]  /*3dfd0*/  LEA R10, P6, R12.reuse, R3, 0x2 ;  /* 0x000000030c0a7211 */ /* 0x040fe400078c10ff */
        /* <DEDUP_REMOVED lines=30> */
[----:B-1----:R-:W-:-:S04]  /*3e1c0*/  LEA R10, P6, R12, R3, 0x2 ;  /* 0x000000030c0a7211 */ /* 0x002fc800078c10ff */
[-C--:B------:R-:W-:Y:S01]  /*3e1d0*/  LEA.HI.X.SX32 R11, R12, R242.reuse, 0x2, P6 ;  /* 0x000000f20c0b7211 */ /* 0x080fe200030f16ff */
[----:B------:R1:W-:Y:S04]  /*3e1e0*/  @P5 STG.E desc[UR60][R8.64], R70 ;  /* 0x0000004608005986 */ /* 0x0003e8000c10193c */
[----:B------:R3:W-:Y:S01]  /*3e1f0*/  @P4 STG.E desc[UR60][R10.64], R155 ;  /* 0x0000009b0a004986 */ /* 0x0007e2000c10193c */
[----:B------:R-:W-:Y:S01]  /*3e200*/  ISETP.LT.AND P1, PT, R15, UR5, !P0 ;  /* 0x000000050f007c0c */ /* 0x000fe2000c721270 */
[----:B------:R-:W-:Y:S02]  /*3e210*/  ULDC UR5, c[0x0][0x22c] ;  /* 0x00008b0000057ab9 */ /* 0x000fe40000000800 */
[----:B------:R-:W4:Y:S01]  /*3e220*/  LDL.LU R15, [R1+0x13c0] ;  /* 0x0013c000010f7983 */ /* 0x000f220000300800 */
[C---:B-1----:R-:W-:Y:S01]  /*3e230*/  LEA R8, P6, R2.reuse, R3, 0x2 ;  /* 0x0000000302087211 */ /* 0x042fe200078c10ff */
[----:B---3--:R-:W-:Y:S01]  /*3e240*/  VIADD R11, R2, UR4 ;  /* 0x00000004020b7c36 */ /* 0x008fe20008000000 */
[----:B------:R-:W-:Y:S01]  /*3e250*/  ISETP.LT.AND P5, PT, R14, UR5, !P0 ;  /* 0x000000050e007c0c */ /* 0x000fe2000c7a1270 */
[----:B------:R-:W-:Y:S01]  /*3e260*/  ULDC UR5, c[0x0][0x22c] ;  /* 0x00008b0000057ab9 */ /* 0x000fe20000000800 */
[----:B------:R-:W3:Y:S01]  /*3e270*/  LDL.LU R14, [R1+0x13d0] ;  /* 0x0013d000010e7983 */ /* 0x000ee20000300800 */
[----:B------:R-:W-:-:S02]  /*3e280*/  LEA.HI.X.SX32 R9, R2, R242, 0x2, P6 ;  /* 0x000000f202097211 */ /* 0x000fc400030f16ff */
[----:B------:R-:W-:Y:S02]  /*3e290*/  LEA R10, P6, R11, R3, 0x2 ;  /* 0x000000030b0a7211 */ /* 0x000fe400078c10ff */
[----:B------:R-:W-:Y:S01]  /*3e2a0*/  ISETP.LT.AND P4, PT, R13, UR5, !P0 ;  /* 0x000000050d007c0c */ /* 0x000fe2000c781270 */
[----:B------:R-:W-:Y:S01]  /*3e2b0*/  ULDC UR5, c[0x0][0x22c] ;  /* 0x00008b0000057ab9 */ /* 0x000fe20000000800 */
        /* <DEDUP_REMOVED lines=21> */
[-C--:B------:R-:W-:Y:S01]  /*3e410*/  LEA.HI.X.SX32 R9, R2, R242.reuse, 0x2, P6 ;  /* 0x000000f202097211 */ /* 0x080fe200030f16ff */
[C---:B------:R-:W-:Y:S01]  /*3e420*/  VIADD R2, R11.reuse, UR4 ;  /* 0x000000040b027c36 */ /* 0x040fe20008000000 */
[----:B------:R-:W-:Y:S02]  /*3e430*/  LEA R10, P6, R11, R3, 0x2 ;  /* 0x000000030b0a7211 */ /* 0x000fe400078c10ff */
        /* <DEDUP_REMOVED lines=29> */
[----:B------:R1:W-:Y:S01]  /*3e610*/  @P5 STG.E desc[UR60][R8.64], R75 ;  /* 0x0000004b08005986 */ /* 0x0003e2000c10193c */
[CC--:B------:R-:W-:Y:S02]  /*3e620*/  LEA R10, P6, R11.reuse, R3.reuse, 0x2 ;  /* 0x000000030b0a7211 */ /* 0x0c0fe400078c10ff */
[C---:B------:R-:W-:Y:S02]  /*3e630*/  IADD3 R2, R11.reuse, UR4, RZ ;  /* 0x000000040b027c10 */ /* 0x040fe4000fffe0ff */
[----:B------:R-:W-:Y:S02]  /*3e640*/  LEA.HI.X.SX32 R11, R11, R242, 0x2, P6 ;  /* 0x000000f20b0b7211 */ /* 0x000fe400030f16ff */
[----:B------:R-:W-:Y:S01]  /*3e650*/  ISETP.LT.AND P1, PT, R15, UR5, !P0 ;  /* 0x000000050f007c0c */ /* 0x000fe2000c721270 */
[----:B------:R-:W-:Y:S01]  /*3e660*/  ULDC UR5, c[0x0][0x22c] ;  /* 0x00008b0000057ab9 */ /* 0x000fe20000000800 */
[----:B------:R-:W4:Y:S01]  /*3e670*/  LDL.LU R15, [R1+0x141c] ;  /* 0x00141c00010f7983 */ /* 0x000f220000300800 */
[C---:B------:R-:W-:Y:S01]  /*3e680*/  VIADD R12, R2.reuse, UR4 ;  /* 0x00000004020c7c36 */ /* 0x040fe20008000000 */
[----:B-1----:R-:W-:-:S02]  /*3e690*/  LEA R8, P6, R2, R3, 0x2 ;  /* 0x0000000302087211 */ /* 0x002fc400078c10ff */
[----:B------:R1:W-:Y:S02]  /*3e6a0*/  @P4 STG.E desc[UR60][R10.64], R160 ;  /* 0x000000a00a004986 */ /* 0x0003e4000c10193c */
[-C--:B------:R-:W-:Y:S02]  /*3e6b0*/  LEA.HI.X.SX32 R9, R2, R242.reuse, 0x2, P6 ;  /* 0x000000f202097211 */ /* 0x080fe400030f16ff */
[----:B---3--:R-:W-:Y:S01]  /*3e6c0*/  ISETP.LT.AND P5, PT, R14, UR5, !P0 ;  /* 0x000000050e007c0c */ /* 0x008fe2000c7a1270 */
[----:B------:R-:W-:Y:S01]  /*3e6d0*/  ULDC UR5, c[0x0][0x22c] ;  /* 0x00008b0000057ab9 */ /* 0x000fe20000000800 */
[----:B------:R-:W3:Y:S01]  /*3e6e0*/  LDL.LU R14, [R1+0x1438] ;  /* 0x00143800010e7983 */ /* 0x000ee20000300800 */
[C---:B-1----:R-:W-:Y:S02]  /*3e6f0*/  LEA R10, P6, R12.reuse, R3, 0x2 ;  /* 0x000000030c0a7211 */ /* 0x042fe400078c10ff */
[----:B------:R-:W-:Y:S01]  /*3e700*/  ISETP.LT.AND P4, PT, R13, UR5, !P0 ;  /* 0x000000050d007c0c */ /* 0x000fe2000c781270 */
[----:B------:R-:W-:Y:S01]  /*3e710*/  ULDC UR5, c[0x0][0x22c] ;  /* 0x00008b0000057ab9 */ /* 0x000fe20000000800 */
[----:B------:R-:W3:Y:S01]  /*3e720*/  LDL.LU R13, [R1+0x1448] ;  /* 0x00144800010d7983 */ /* 0x000ee20000300800 */
[----:B------:R-:W-:-:S03]  /*3e730*/  LEA.HI.X.SX32 R11, R12, R242, 0x2, P6 ;  /* 0x000000f20c0b7211 */ /* 0x000fc600030f16ff */
[----:B------:R-:W-:Y:S04]  /*3e740*/  @P3 STG.E desc[UR60][R8.64], R76 ;  /* 0x0000004c08003986 */ /* 0x000fe8000c10193c */
[----:B------:R1:W-:Y:S01]  /*3e750*/  @P2 STG.E desc[UR60][R10.64], R161 ;  /* 0x000000a10a002986 */ /* 0x0003e2000c10193c */
[----:B--2---:R-:W-:Y:S01]  /*3e760*/  ISETP.LT.AND P3, PT, R17, UR5, !P0 ;  /* 0x0000000511007c0c */ /* 0x004fe2000c761270 */
[----:B------:R-:W-:Y:S02]  /*3e770*/  ULDC UR5, c[0x0][0x22c] ;  /* 0x00008b0000057ab9 */ /* 0x000fe40000000800 */
[----:B------:R-:W2:Y:S01]  /*3e780*/  LDL.LU R17, [R1+0x1450] ;  /* 0x0014500001117983 */ /* 0x000ea20000300800 */
[----:B----4-:R-:W-:Y:S01]  /*3e790*/  ISETP.LT.AND P2, PT, R16, UR5, !P0 ;  /* 0x0000000510007c0c */ /* 0x010fe2000c741270 */
[----:B------:R-:W-:-:S02]  /*3e7a0*/  VIADD R2, R12, UR4 ;  /* 0x000000040c027c36 */ /* 0x000fc40008000000 */
        /* <DEDUP_REMOVED lines=23> */
[C---:B-1----:R-:W-:Y:S02]  /*3e920*/  LEA R8, P6, R2.reuse, R3, 0x2 ;  /* 0x0000000302087211 */ /* 0x042fe400078c10ff */
[----:B------:R-:W-:Y:S01]  /*3e930*/  ISETP.LT.AND P4, PT, R13, UR5, !P0 ;  /* 0x000000050d007c0c */ /* 0x000fe2000c781270 */
        /* <DEDUP_REMOVED lines=33> */
[C---:B------:R-:W-:Y:S01]  /*3eb50*/  LEA R10, P6, R11.reuse, R3, 0x2 ;  /* 0x000000030b0a7211 */ /* 0x040fe200078c10ff */
[----:B------:R-:W-:Y:S01]  /*3eb60*/  VIADD R2, R11, UR4 ;  /* 0x000000040b027c36 */ /* 0x000fe20008000000 */
        /* <DEDUP_REMOVED lines=62> */
[----:B-1----:R-:W-:-:S03]  /*3ef50*/  LEA R8, P6, R2, R3, 0x2 ;  /* 0x0000000302087211 */ /* 0x002fc600078c10ff */
[----:B------:R1:W-:Y:S01]  /*3ef60*/  @P4 STG.E desc[UR60][R10.64], R170 ;  /* 0x000000aa0a004986 */ /* 0x0003e2000c10193c */
[----:B---3--:R-:W-:Y:S01]  /*3ef70*/  ISETP.LT.AND P5, PT, R14, UR5, !P0 ;  /* 0x000000050e007c0c */ /* 0x008fe2000c7a1270 */
[----:B------:R-:W-:Y:S02]  /*3ef80*/  ULDC UR5, c[0x0][0x22c] ;  /* 0x00008b0000057ab9 */ /* 0x000fe40000000800 */
[----:B------:R-:W3:Y:S01]  /*3ef90*/  LDL.LU R14, [R1+0x1514] ;  /* 0x00151400010e7983 */ /* 0x000ee20000300800 */
[-C--:B------:R-:W-:Y:S02]  /*3efa0*/  LEA.HI.X.SX32 R9, R2, R242.reuse, 0x2, P6 ;  /* 0x000000f202097211 */ /* 0x080fe400030f16ff */
        /* <DEDUP_REMOVED lines=70> */
[C---:B------:R-:W-:Y:S02]  /*3f410*/  LEA R10, P6, R11.reuse, R3, 0x2 ;  /* 0x000000030b0a7211 */ /* 0x040fe400078c10ff */
[----:B------:R-:W-:Y:S02]  /*3f420*/  IADD3 R2, R11, UR4, RZ ;  /* 0x000000040b027c10 */ /* 0x000fe4000fffe0ff */
        /* <DEDUP_REMOVED lines=30> */
[----:B-1----:R-:W-:Y:S02]  /*3f610*/  LEA R8, P6, R2, R3, 0x2 ;  /* 0x0000000302087211 */ /* 0x002fe400078c10ff */
[----:B---3--:R-:W-:Y:S01]  /*3f620*/  ISETP.LT.AND P5, PT, R14, UR5, !P0 ;  /* 0x000000050e007c0c */ /* 0x008fe2000c7a1270 */
[----:B------:R-:W-:Y:S01]  /*3f630*/  ULDC UR5, c[0x0][0x22c] ;  /* 0x00008b0000057ab9 */ /* 0x000fe20000000800 */
[----:B------:R-:W3:Y:S01]  /*3f640*/  LDL.LU R14, [R1+0x14c4] ;  /* 0x0014c400010e7983 */ /* 0x000ee20000300800 */
[----:B------:R-:W-:-:S02]  /*3f650*/  LEA.HI.X.SX32 R9, R2, R242, 0x2, P6 ;  /* 0x000000f202097211 */ /* 0x000fc400030f16ff */
[----:B------:R-:W-:Y:S01]  /*3f660*/  ISETP.LT.AND P4, PT, R13, UR5, !P0 ;  /* 0x000000050d007c0c */ /* 0x000fe2000c781270 */
[----:B------:R-:W-:Y:S01]  /*3f670*/  ULDC UR5, c[0x0][0x22c] ;  /* 0x00008b0000057ab9 */ /* 0x000fe20000000800 */
[----:B------:R-:W3:Y:S04]  /*3f680*/  LDL.LU R13, [R1+0x14b8] ;  /* 0x0014b800010d7983 */ /* 0x000ee80000300800 */
        /* <DEDUP_REMOVED lines=8> */
[----:B------:R-:W-:Y:S01]  /*3f710*/  ULDC UR5, c[0x0][0x22c] ;  /* 0x00008b0000057ab9 */ /* 0x000fe20000000800 */
[C---:B------:R-:W-:Y:S01]  /*3f720*/  VIADD R2, R12.reuse, UR4 ;  /* 0x000000040c027c36 */ /* 0x040fe20008000000 */
[----:B-1----:R-:W-:-:S04]  /*3f730*/  LEA R10, P6, R12, R3, 0x2 ;  /* 0x000000030c0a7211 */ /* 0x002fc800078c10ff */
[----:B------:R-:W-:Y:S01]  /*3f740*/  LEA.HI.X.SX32 R11, R12, R242, 0x2, P6 ;  /* 0x000000f20c0b7211 */ /* 0x000fe200030f16ff */
[C---:B------:R-:W-:Y:S01]  /*3f750*/  VIADD R12, R2.reuse, UR4 ;  /* 0x00000004020c7c36 */ /* 0x040fe20008000000 */
[----:B------:R-:W-:-:S03]  /*3f760*/  LEA R8, P6, R2, R3, 0x2 ;  /* 0x0000000302087211 */ /* 0x000fc600078c10ff */
[----:B------:R1:W-:Y:S01]  /*3f770*/  @P1 STG.E desc[UR60][R10.64], R179 ;  /* 0x000000b30a001986 */ /* 0x0003e2000c10193c */
[----:B------:R-:W-:Y:S02]  /*3f780*/  LEA.HI.X.SX32 R9, R2, R242, 0x2, P6 ;  /* 0x000000f202097211 */ /* 0x000fe400030f16ff */
[----:B------:R-:W-:-:S03]  /*3f790*/  IADD3 R2, R12, UR4, RZ ;  /* 0x000000040c027c10 */ /* 0x000fc6000fffe0ff */
        /* <DEDUP_REMOVED lines=62> */
[CC--:B-1----:R-:W-:Y:S02]  /*3fb80*/  LEA R10, P6, R12.reuse, R3.reuse, 0x2 ;  /* 0x000000030c0a7211 */ /* 0x0c2fe400078c10ff */
[C---:B------:R-:W-:Y:S02]  /*3fb90*/  IADD3 R2, R12.reuse, UR4, RZ ;  /* 0x000000040c027c10 */ /* 0x040fe4000fffe0ff */
[----:B------:R-:W-:Y:S02]  /*3fba0*/  LEA.HI.X.SX32 R11, R12, R242, 0x2, P6 ;  /* 0x000000f20c0b7211 */ /* 0x000fe400030f16ff */
[C---:B------:R-:W-:Y:S01]  /*3fbb0*/  LEA R8, P6, R2.reuse, R3, 0x2 ;  /* 0x0000000302087211 */ /* 0x040fe200078c10ff */
[----:B------:R-:W-:-:S02]  /*3fbc0*/  VIADD R12, R2, UR4 ;  /* 0x00000004020c7c36 */ /* 0x000fc40008000000 */
        /* <DEDUP_REMOVED lines=40> */
[-C--:B------:R-:W-:Y:S02]  /*3fe50*/  LEA.HI.X.SX32 R9, R2, R242.reuse, 0x2, P6 ;  /* 0x000000f202097211 */ /* 0x080fe400030f16ff */
[C---:B------:R-:W-:Y:S02]  /*3fe60*/  LEA R10, P6, R12.reuse, R3, 0x2 ;  /* 0x000000030c0a7211 */ /* 0x040fe400078c10ff */
[C---:B------:R-:W-:Y:S02]  /*3fe70*/  IADD3 R2, R12.reuse, UR4, RZ ;  /* 0x000000040c027c10 */ /* 0x040fe4000fffe0ff */
        /* <DEDUP_REMOVED lines=119> */
[----:B------:R-:W3:Y:S04]  /*405f0*/  LDL.LU R19, [R1+0x13f0] ;  /* 0x0013f00001137983 */ /* 0x000ee80000300800 */
[----:B------:R1:W-:Y:S01]  /*40600*/  @P2 STG.E desc[UR60][R10.64], R196 ;  /* 0x000000c40a002986 */ /* 0x0003e2000c10193c */
[----:B--2---:R-:W-:Y:S01]  /*40610*/  ISETP.LT.AND P3, PT, R17, UR5, !P0 ;  /* 0x0000000511007c0c */ /* 0x004fe2000c761270 */
[----:B------:R-:W-:-:S02]  /*40620*/  ULDC UR5, c[0x0][0x22c] ;  /* 0x00008b0000057ab9 */ /* 0x000fc40000000800 */
[----:B----4-:R-:W-:Y:S01]  /*40630*/  ISETP.LT.AND P2, PT, R16, UR5, !P0 ;  /* 0x0000000510007c0c */ /* 0x010fe2000c741270 */
[----:B------:R-:W-:Y:S01]  /*40640*/  ULDC UR5, c[0x0][0x22c] ;  /* 0x00008b0000057ab9 */ /* 0x000fe20000000800 */
[----:B------:R-:W2:Y:S04]  /*40650*/  LDL.LU R16, [R1+0x13ec] ;  /* 0x0013ec0001107983 */ /* 0x000ea80000300800 */
[----:B------:R-:W4:Y:S04]  /*40660*/  LDL.LU R20, [R1+0x13e4] ;  /* 0x0013e40001147983 */ /* 0x000f280000300800 */
[----:B------:R-:W4:Y:S04]  /*40670*/  LDL.LU R18, [R1+0x13d4] ;  /* 0x0013d40001127983 */ /* 0x000f280000300800 */
[----:B------:R-:W4:Y:S01]  /*40680*/  LDL.LU R17, [R1+0x13cc] ;  /* 0x0013cc0001117983 */ /* 0x000f220000300800 */
[----:B------:R-:W-:-:S04]  /*40690*/  IADD3 R2, R12, UR4, RZ ;  /* 0x000000040c027c10 */ /* 0x000fc8000fffe0ff */
[C---:B-1----:R-:W-:Y:S01]  /*406a0*/  LEA R8, P6, R2.reuse, R3, 0x2 ;  /* 0x0000000302087211 */ /* 0x042fe200078c10ff */
[----:B------:R-:W-:-:S03]  /*406b0*/  VIADD R12, R2, UR4 ;  /* 0x00000004020c7c36 */ /* 0x000fc60008000000 */
        /* <DEDUP_REMOVED lines=10> */
[CC--:B------:R-:W-:Y:S02]  /*40760*/  LEA R10, P6, R12.reuse, R3.reuse, 0x2 ;  /* 0x000000030c0a7211 */ /* 0x0c0fe400078c10ff */
[----:B------:R-:W-:Y:S01]  /*40770*/  ISETP.LT.AND P1, PT, R15, UR5, !P0 ;  /* 0x000000050f007c0c */ /* 0x000fe2000c721270 */
[----:B------:R-:W-:Y:S01]  /*40780*/  ULDC UR5, c[0x0][0x22c] ;  /* 0x00008b0000057ab9 */ /* 0x000fe20000000800 */
[-C--:B------:R-:W-:Y:S01]  /*40790*/  LEA.HI.X.SX32 R11, R12, R242.reuse, 0x2, P6 ;  /* 0x000000f20c0b7211 */ /* 0x080fe200030f16ff */
[----:B------:R-:W-:Y:S01]  /*407a0*/  VIADD R15, R2, UR4 ;  /* 0x00000004020f7c36 */ /* 0x000fe20008000000 */
[----:B---3--:R-:W-:Y:S01]  /*407b0*/  ISETP.LT.AND P5, PT, R14, UR5, !P0 ;  /* 0x000000050e007c0c */ /* 0x008fe2000c7a1270 */
[----:B------:R-:W-:Y:S01]  /*407c0*/  ULDC UR5, c[0x0][0x22c] ;  /* 0x00008b0000057ab9 */ /* 0x000fe20000000800 */
[CC--:B------:R-:W-:Y:S01]  /*407d0*/  LEA R12, P6, R2.reuse, R3.reuse, 0x2 ;  /* 0x00000003020c7211 */ /* 0x0c0fe200078c10ff */
[----:B------:R1:W-:Y:S01]  /*407e0*/  @P4 STG.E desc[UR60][R8.64], R113 ;  /* 0x0000007108004986 */ /* 0x0003e2000c10193c */
[----:B------:R-:W-:Y:S01]  /*407f0*/  ISETP.LT.AND P4, PT, R13, UR5, !P0 ;  /* 0x000000050d007c0c */ /* 0x000fe2000c781270 */
[----:B------:R-:W-:Y:S01]  /*40800*/  ULDC UR5, c[0x0][0x22c] ;  /* 0x00008b0000057ab9 */ /* 0x000fe20000000800 */
[-C--:B------:R-:W-:Y:S01]  /*40810*/  LEA.HI.X.SX32 R13, R2, R242.reuse, 0x2, P6 ;  /* 0x000000f2020d7211 */ /* 0x080fe200030f16ff */
[C---:B------:R-:W-:Y:S01]  /*40820*/  VIADD R2, R15.reuse, UR4 ;  /* 0x000000040f027c36 */ /* 0x040fe20008000000 */
[C---:B------:R-:W-:Y:S01]  /*40830*/  LEA R14, P6, R15.reuse, R3, 0x2 ;  /* 0x000000030f0e7211 */ /* 0x040fe200078c10ff */
[----:B------:R3:W-:Y:S03]  /*40840*/  @P3 STG.E desc[UR60][R10.64], R198 ;  /* 0x000000c60a003986 */ /* 0x0007e6000c10193c */
[----:B------:R-:W-:-:S02]  /*40850*/  LEA.HI.X.SX32 R15, R15, R242, 0x2, P6 ;  /* 0x000000f20f0f7211 */ /* 0x000fc400030f16ff */
[----:B------:R-:W-:Y:S01]  /*40860*/  ISETP.LT.AND P3, PT, R19, UR5, !P0 ;  /* 0x0000000513007c0c */ /* 0x000fe2000c761270 */
[----:B------:R-:W-:Y:S01]  /*40870*/  ULDC UR5, c[0x0][0x22c] ;  /* 0x00008b0000057ab9 */ /* 0x000fe20000000800 */
[C---:B-1----:R-:W-:Y:S01]  /*40880*/  LEA R8, P6, R2.reuse, R3, 0x2 ;  /* 0x0000000302087211 */ /* 0x042fe200078c10ff */
[----:B------:R-:W4:Y:S01]  /*40890*/  LDL.LU R19, [R1+0x13c8] ;  /* 0x0013c80001137983 */ /* 0x000f220000300800 */
[----:B---3--:R-:W-:-:S03]  /*408a0*/  VIADD R11, R2, UR4 ;  /* 0x00000004020b7c36 */ /* 0x008fc60008000000 */
[----:B------:R-:W-:Y:S01]  /*408b0*/  @P2 STG.E desc[UR60][R12.64], R114 ;  /* 0x000000720c002986 */ /* 0x000fe2000c10193c */
[-C--:B------:R-:W-:Y:S02]  /*408c0*/  LEA.HI.X.SX32 R9, R2, R242.reuse, 0x2, P6 ;  /* 0x000000f202097211 */ /* 0x080fe400030f16ff */
[C---:B------:R-:W-:Y:S01]  /*408d0*/  LEA R10, P6, R11.reuse, R3, 0x2 ;  /* 0x000000030b0a7211 */ /* 0x040fe200078c10ff */
[----:B------:R1:W-:Y:S01]  /*408e0*/  @P1 STG.E desc[UR60][R14.64], R199 ;  /* 0x000000c70e001986 */ /* 0x0003e2000c10193c */
[C---:B------:R-:W-:Y:S02]  /*408f0*/  IADD3 R2, R11.reuse, UR4, RZ ;  /* 0x000000040b027c10 */ /* 0x040fe4000fffe0ff */
[----:B------:R-:W-:Y:S01]  /*40900*/  LEA.HI.X.SX32 R11, R11, R242, 0x2, P6 ;  /* 0x000000f20b0b7211 */ /* 0x000fe200030f16ff */
[----:B------:R-:W-:Y:S04]  /*40910*/  @P5 STG.E desc[UR60][R8.64], R115 ;  /* 0x0000007308005986 */ /* 0x000fe8000c10193c */
[----:B------:R3:W-:Y:S01]  /*40920*/  @P4 STG.E desc[UR60][R10.64], R200 ;  /* 0x000000c80a004986 */ /* 0x0007e2000c10193c */
[----:B--2---:R-:W-:Y:S01]  /*40930*/  ISETP.LT.AND P2, PT, R16, UR5, !P0 ;  /* 0x0000000510007c0c */ /* 0x004fe2000c741270 */
[----:B------:R-:W-:-:S02]  /*40940*/  ULDC UR5, c[0x0][0x22c] ;  /* 0x00008b0000057ab9 */ /* 0x000fc40000000800 */
[----:B------:R-:W2:Y:S01]  /*40950*/  LDL.LU R16, [R1+0x13b8] ;  /* 0x0013b80001107983 */ /* 0x000ea20000300800 */
[----:B----4-:R-:W-:Y:S01]  /*40960*/  ISETP.LT.AND P1, PT, R20, UR5, !P0 ;  /* 0x0000000514007c0c */ /* 0x010fe2000c721270 */
[----:B------:R-:W-:Y:S02]  /*40970*/  ULDC UR5, c[0x0][0x22c] ;  /* 0x00008b0000057ab9 */ /* 0x000fe40000000800 */
[----:B------:R-:W4:Y:S01]  /*40980*/  LDL.LU R20, [R1+0x13b0] ;  /* 0x0013b00001147983 */ /* 0x000f220000300800 */
[----:B------:R-:W-:Y:S01]  /*40990*/  ISETP.LT.AND P5, PT, R18, UR5, !P0 ;  /* 0x0000000512007c0c */ /* 0x000fe2000c7a1270 */
[----:B------:R-:W-:Y:S02]  /*409a0*/  ULDC UR5, c[0x0][0x22c] ;  /* 0x00008b0000057ab9 */ /* 0x000fe40000000800 */
[----:B------:R-:W4:Y:S01]  /*409b0*/  LDL.LU R18, [R1+0x13a8] ;  /* 0x0013a80001127983 */ /* 0x000f220000300800 */
[----:B------:R-:W-:Y:S01]  /*409c0*/  ISETP.LT.AND P4, PT, R17, UR5, !P0 ;  /* 0x0000000511007c0c */ /* 0x000fe2000c781270 */
[----:B-1----:R-:W-:-:S02]  /*409d0*/  VIADD R15, R2, UR4 ;  /* 0x00000004020f7c36 */ /* 0x002fc40008000000 */
[----:B------:R-:W4:Y:S01]  /*409e0*/  LDL.LU R17, [R1+0x139c] ;  /* 0x00139c0001117983 */ /* 0x000f220000300800 */
[----:B------:R-:W-:Y:S01]  /*409f0*/  LEA R12, P6, R2, R3, 0x2 ;  /* 0x00000003020c7211 */ /* 0x000fe200078c10ff */
[----:B------:R-:W-:-:S03]  /*40a00*/  ULDC UR5, c[0x0][0x22c] ;  /* 0x00008b0000057ab9 */ /* 0x000fc60000000800 */
[----:B------:R-:W-:Y:S01]  /*40a10*/  LEA.HI.X.SX32 R13, R2, R242, 0x2, P6 ;  /* 0x000000f2020d7211 */ /* 0x000fe200030f16ff */
[C---:B------:R-:W-:Y:S01]  /*40a20*/  VIADD R2, R15.reuse, UR4 ;  /* 0x000000040f027c36 */ /* 0x040fe20008000000 */
[----:B------:R-:W-:-:S03]  /*40a30*/  LEA R14, P6, R15, R3, 0x2 ;  /* 0x000000030f0e7211 */ /* 0x000fc600078c10ff */
[C---:B---3--:R-:W-:Y:S01]  /*40a40*/  VIADD R11, R2.reuse, UR4 ;  /* 0x00000004020b7c36 */ /* 0x048fe20008000000 */
[-C--:B------:R-:W-:Y:S02]  /*40a50*/  LEA.HI.X.SX32 R15, R15, R242.reuse, 0x2, P6 ;  /* 0x000000f20f0f7211 */ /* 0x080fe400030f16ff */
[CC--:B------:R-:W-:Y:S01]  /*40a60*/  LEA R8, P6, R2.reuse, R3.reuse, 0x2 ;  /* 0x0000000302087211 */ /* 0x0c0fe200078c10ff */
[----:B------:R1:W-:Y:S03]  /*40a70*/  @P3 STG.E desc[UR60][R12.64], R116 ;  /* 0x000000740c003986 */ /* 0x0003e6000c10193c */
[-C--:B------:R-:W-:Y:S01]  /*40a80*/  LEA.HI.X.SX32 R9, R2, R242.reuse, 0x2, P6 ;  /* 0x000000f202097211 */ /* 0x080fe200030f16ff */
[C---:B------:R-:W-:Y:S01]  /*40a90*/  VIADD R2, R11.reuse, UR4 ;  /* 0x000000040b027c36 */ /* 0x040fe20008000000 */
[C---:B------:R-:W-:Y:S01]  /*40aa0*/  LEA R10, P6, R11.reuse, R3, 0x2 ;  /* 0x000000030b0a7211 */ /* 0x040fe200078c10ff */
[----:B------:R3:W-:Y:S03]  /*40ab0*/  @P2 STG.E desc[UR60][R14.64], R201 ;  /* 0x000000c90e002986 */ /* 0x0007e6000c10193c */
[----:B------:R-:W-:-:S02]  /*40ac0*/  LEA.HI.X.SX32 R11, R11, R242, 0x2, P6 ;  /* 0x000000f20b0b7211 */ /* 0x000fc400030f16ff */
[C---:B-1----:R-:W-:Y:S01]  /*40ad0*/  LEA R12, P6, R2.reuse, R3, 0x2 ;  /* 0x00000003020c7211 */ /* 0x042fe200078c10ff */
[----:B------:R-:W-:Y:S03]  /*40ae0*/  @P1 STG.E desc[UR60][R8.64], R117 ;  /* 0x0000007508001986 */ /* 0x000fe6000c10193c */
[----:B------:R-:W-:Y:S01]  /*40af0*/  LEA.HI.X.SX32 R13, R2, R242, 0x2, P6 ;  /* 0x000000f2020d7211 */ /* 0x000fe200030f16ff */
[----:B------:R1:W-:Y:S04]  /*40b00*/  @P5 STG.E desc[UR60][R10.64], R202 ;  /* 0x000000ca0a005986 */ /* 0x0003e8000c10193c */
[----:B------:R1:W-:Y:S01]  /*40b10*/  @P4 STG.E desc[UR60][R12.64], R118 ;  /* 0x000000760c004986 */ /* 0x0003e2000c10193c */
[----:B------:R-:W-:Y:S01]  /*40b20*/  ISETP.LT.AND P3, PT, R19, UR5, !P0 ;  /* 0x0000000513007c0c */ /* 0x000fe2000c761270 */
[----:B------:R-:W-:-:S02]  /*40b30*/  ULDC UR5, c[0x0][0x22c] ;  /* 0x00008b0000057ab9 */ /* 0x000fc40000000800 */
[----:B------:R-:W3:Y:S01]  /*40b40*/  LDL.LU R19, [R1+0x1390] ;  /* 0x0013900001137983 */ /* 0x000ee20000300800 */
[----:B--2---:R-:W-:Y:S01]  /*40b50*/  ISETP.LT.AND P2, PT, R16, UR5, !P0 ;  /* 0x0000000510007c0c */ /* 0x004fe2000c741270 */
[----:B------:R-:W-:Y:S02]  /*40b60*/  ULDC UR5, c[0x0][0x22c] ;  /* 0x00008b0000057ab9 */ /* 0x000fe40000000800 */
[----:B------:R-:W2:Y:S01]  /*40b70*/  LDL.LU R16, [R1+0x1388] ;  /* 0x0013880001107983 */ /* 0x000ea20000300800 */
[----:B----4-:R-:W-:Y:S01]  /*40b80*/  ISETP.LT.AND P1, PT, R20, UR5, !P0 ;  /* 0x0000000514007c0c */ /* 0x010fe2000c721270 */
[----:B------:R-:W-:Y:S02]  /*40b90*/  ULDC UR5, c[0x0][0x22c] ;  /* 0x00008b0000057ab9 */ /* 0x000fe40000000800 */
[----:B------:R-:W4:Y:S01]  /*40ba0*/  LDL.LU R20, [R1+0x1384] ;  /* 0x0013840001147983 */ /* 0x000f220000300800 */
[----:B------:R-:W-:Y:S01]  /*40bb0*/  ISETP.LT.AND P5, PT, R18, UR5, !P0 ;  /* 0x0000000512007c0c */ /* 0x000fe2000c7a1270 */
[----:B------:R-:W-:-:S02]  /*40bc0*/  ULDC UR5, c[0x0][0x22c] ;  /* 0x00008b0000057ab9 */ /* 0x000fc40000000800 */
[----:B------:R-:W4:Y:S01]  /*40bd0*/  LDL.LU R18, [R1+0x137c] ;  /* 0x00137c0001127983 */ /* 0x000f220000300800 */
[----:B------:R-:W-:Y:S01]  /*40be0*/  ISETP.LT.AND P4, PT, R17, UR5, !P0 ;  /* 0x0000000511007c0c */ /* 0x000fe2000c781270 */
[----:B---3--:R-:W-:Y:S02]  /*40bf0*/  VIADD R15, R2, UR4 ;  /* 0x00000004020f7c36 */ /* 0x008fe40008000000 */
[----:B------:R-:W3:Y:S01]  /*40c00*/  LDL.LU R17, [R1+0x1368] ;  /* 0x0013680001117983 */ /* 0x000ee20000300800 */
[----:B------:R-:W-:Y:S01]  /*40c10*/  ULDC UR5, c[0x0][0x22c] ;  /* 0x00008b0000057ab9 */ /* 0x000fe20000000800 */
[C---:B------:R-:W-:Y:S01]  /*40c20*/  VIADD R2, R15.reuse, UR4 ;  /* 0x000000040f027c36 */ /* 0x040fe20008000000 */
[----:B------:R-:W-:-:S03]  /*40c30*/  LEA R14, P6, R15, R3, 0x2 ;  /* 0x000000030f0e7211 */ /* 0x000fc600078c10ff */
[C---:B-1----:R-:W-:Y:S01]  /*40c40*/  VIADD R11, R2.reuse, UR4 ;  /* 0x00000004020b7c36 */ /* 0x042fe20008000000 */
[----:B------:R-:W-:Y:S02]  /*40c50*/  LEA.HI.X.SX32 R15, R15, R242, 0x2, P6 ;  /* 0x000000f20f0f7211 */ /* 0x000fe400030f16ff */
[----:B------:R-:W-:-:S04]  /*40c60*/  LEA R8, P6, R2, R3, 0x2 ;  /* 0x0000000302087211 */ /* 0x000fc800078c10ff */
[-C--:B------:R-:W-:Y:S02]  /*40c70*/  LEA.HI.X.SX32 R9, R2, R242.reuse, 0x2, P6 ;  /* 0x000000f202097211 */ /* 0x080fe400030f16ff */
[CC--:B------:R-:W-:Y:S02]  /*40c80*/  LEA R10, P6, R11.reuse, R3.reuse, 0x2 ;  /* 0x000000030b0a7211 */ /* 0x0c0fe400078c10ff */
[C---:B------:R-:W-:Y:S01]  /*40c90*/  IADD3 R2, R11.reuse, UR4, RZ ;  /* 0x000000040b027c10 */ /* 0x040fe2000fffe0ff */
[----:B------:R1:W-:Y:S01]  /*40ca0*/  @P3 STG.E desc[UR60][R14.64], R203 ;  /* 0x000000cb0e003986 */ /* 0x0003e2000c10193c */
[-C--:B------:R-:W-:Y:S02]  /*40cb0*/  LEA.HI.X.SX32 R11, R11, R242.reuse, 0x2, P6 ;  /* 0x000000f20b0b7211 */ /* 0x080fe400030f16ff */
[CC--:B------:R-:W-:Y:S01]  /*40cc0*/  LEA R12, P6, R2.reuse, R3.reuse, 0x2 ;  /* 0x00000003020c7211 */ /* 0x0c0fe200078c10ff */
[----:B------:R-:W-:Y:S03]  /*40cd0*/  @P2 STG.E desc[UR60][R8.64], R119 ;  /* 0x0000007708002986 */ /* 0x000fe6000c10193c */
[CC--:B------:R-:W-:Y:S01]  /*40ce0*/  LEA.HI.X.SX32 R13, R2.reuse, R242.reuse, 0x2, P6 ;  /* 0x000000f2020d7211 */ /* 0x0c0fe200030f16ff */
[----:B-1----:R-:W-:Y:S01]  /*40cf0*/  VIADD R15, R2, UR4 ;  /* 0x00000004020f7c36 */ /* 0x002fe20008000000 */
[----:B------:R1:W-:Y:S04]  /*40d00*/  @P1 STG.E desc[UR60][R10.64], R204 ;  /* 0x000000cc0a001986 */ /* 0x0003e8000c10193c */
[C---:B------:R-:W-:Y:S01]  /*40d10*/  LEA R14, P6, R15.reuse, R3, 0x2 ;  /* 0x000000030f0e7211 */ /* 0x040fe200078c10ff */
[C---:B------:R-:W-:Y:S01]  /*40d20*/  VIADD R2, R15.reuse, UR4 ;  /* 0x000000040f027c36 */ /* 0x040fe20008000000 */
[----:B------:R-:W-:Y:S02]  /*40d30*/  @P5 STG.E desc[UR60][R12.64], R120 ;  /* 0x000000780c005986 */ /* 0x000fe4000c10193c */
[----:B------:R-:W-:-:S02]  /*40d40*/  LEA.HI.X.SX32 R15, R15, R242, 0x2, P6 ;  /* 0x000000f20f0f7211 */ /* 0x000fc400030f16ff */
[----:B------:R-:W-:Y:S01]  /*40d50*/  ISETP.LT.AND P3, PT, R19, UR5, !P0 ;  /* 0x0000000513007c0c */ /* 0x000fe2000c761270 */
[----:B------:R-:W-:Y:S01]  /*40d60*/  ULDC UR5, c[0x0][0x22c] ;  /* 0x00008b0000057ab9 */ /* 0x000fe20000000800 */
[----:B------:R-:W3:Y:S04]  /*40d70*/  LDL.LU R19, [R1+0x1364] ;  /* 0x0013640001137983 */ /* 0x000ee80000300800 */
[----:B------:R1:W-:Y:S01]  /*40d80*/  @P4 STG.E desc[UR60][R14.64], R205 ;  /* 0x000000cd0e004986 */ /* 0x0003e2000c10193c */
[----:B--2---:R-:W-:Y:S01]  /*40d90*/  ISETP.LT.AND P2, PT, R16, UR5, !P0 ;  /* 0x0000000510007c0c */ /* 0x004fe2000c741270 */
[----:B------:R-:W-:Y:S02]  /*40da0*/  ULDC UR5, c[0x0][0x22c] ;  /* 0x00008b0000057ab9 */ /* 0x000fe40000000800 */
[----:B------:R-:W2:Y:S01]  /*40db0*/  LDL.LU R16, [R1+0x1360] ;  /* 0x0013600001107983 */ /* 0x000ea20000300800 */
[----:B----4-:R-:W-:Y:S01]  /*40dc0*/  ISETP.LT.AND P1, PT, R20, UR5, !P0 ;  /* 0x0000000514007c0c */ /* 0x010fe2000c721270 */
[----:B------:R-:W-:-:S02]  /*40dd0*/  ULDC UR5, c[0x0][0x22c] ;  /* 0x00008b0000057ab9 */ /* 0x000fc40000000800 */
[----:B------:R-:W4:Y:S01]  /*40de0*/  LDL.LU R20, [R1+0x1358] ;  /* 0x0013580001147983 */ /* 0x000f220000300800 */
[----:B------:R-:W-:Y:S01]  /*40df0*/  ISETP.LT.AND P5, PT, R18, UR5, !P0 ;  /* 0x0000000512007c0c */ /* 0x000fe2000c7a1270 */
[----:B------:R-:W-:Y:S02]  /*40e00*/  ULDC UR5, c[0x0][0x22c] ;  /* 0x00008b0000057ab9 */ /* 0x000fe40000000800 */
[----:B------:R-:W4:Y:S01]  /*40e10*/  LDL.LU R18, [R1+0x1348] ;  /* 0x0013480001127983 */ /* 0x000f220000300800 */
[----:B---3--:R-:W-:Y:S01]  /*40e20*/  ISETP.LT.AND P4, PT, R17, UR5, !P0 ;  /* 0x0000000511007c0c */ /* 0x008fe2000c781270 */
[C---:B-1----:R-:W-:Y:S02]  /*40e30*/  VIADD R11, R2.reuse, UR4 ;  /* 0x00000004020b7c36 */ /* 0x042fe40008000000 */
[----:B------:R-:W3:Y:S01]  /*40e40*/  LDL.LU R17, [R1+0x1340] ;  /* 0x0013400001117983 */ /* 0x000ee20000300800 */
[----:B------:R-:W-:Y:S01]  /*40e50*/  LEA R8, P6, R2, R3, 0x2 ;  /* 0x0000000302087211 */ /* 0x000fe200078c10ff */
[----:B------:R-:W-:-:S03]  /*40e60*/  ULDC UR5, c[0x0][0x22c] ;  /* 0x00008b0000057ab9 */ /* 0x000fc60000000800 */
[----:B------:R-:W-:Y:S01]  /*40e70*/  LEA.HI.X.SX32 R9, R2, R242, 0x2, P6 ;  /* 0x000000f202097211 */ /* 0x000fe200030f16ff */
[C---:B------:R-:W-:Y:S01]  /*40e80*/  VIADD R2, R11.reuse, UR4 ;  /* 0x000000040b027c36 */ /* 0x040fe20008000000 */
[----:B------:R-:W-:-:S03]  /*40e90*/  LEA R10, P6, R11, R3, 0x2 ;  /* 0x000000030b0a7211 */ /* 0x000fc600078c10ff */
[C---:B------:R-:W-:Y:S01]  /*40ea0*/  VIADD R15, R2.reuse, UR4 ;  /* 0x00000004020f7c36 */ /* 0x040fe20008000000 */
        /* <DEDUP_REMOVED lines=9> */
[----:B------:R1:W-:Y:S03]  /*40f40*/  @P1 STG.E desc[UR60][R12.64], R122 ;  /* 0x0000007a0c001986 */ /* 0x0003e6000c10193c */
        /* <DEDUP_REMOVED lines=15> */
[----:B---3--:R-:W-:Y:S01]  /*41040*/  ISETP.LT.AND P4, PT, R17, UR5, !P0 ;  /* 0x0000000511007c0c */ /* 0x008fe2000c781270 */
[----:B------:R-:W-:Y:S02]  /*41050*/  VIADD R11, R2, UR4 ;  /* 0x00000004020b7c36 */ /* 0x000fe40008000000 */
[----:B------:R-:W3:Y:S01]  /*41060*/  LDL.LU R17, [R1+0x1310] ;  /* 0x0013100001117983 */ /* 0x000ee20000300800 */
[----:B------:R-:W-:Y:S02]  /*41070*/  ULDC UR5, c[0x0][0x22c] ;  /* 0x00008b0000057ab9 */ /* 0x000fe40000000800 */
[C---:B------:R-:W-:Y:S02]  /*41080*/  LEA R10, P6, R11.reuse, R3, 0x2 ;  /* 0x000000030b0a7211 */ /* 0x040fe400078c10ff */
[C---:B------:R-:W-:Y:S02]  /*41090*/  IADD3 R2, R11.reuse, UR4, RZ ;  /* 0x000000040b027c10 */ /* 0x040fe4000fffe0ff */
[----:B------:R-:W-:-:S02]  /*410a0*/  LEA.HI.X.SX32 R11, R11, R242, 0x2, P6 ;  /* 0x000000f20b0b7211 */ /* 0x000fc400030f16ff */
[C---:B-1----:R-:W-:Y:S01]  /*410b0*/  LEA R12, P6, R2.reuse, R3, 0x2 ;  /* 0x00000003020c7211 */ /* 0x042fe200078c10ff */
[----:B------:R-:W-:-:S03]  /*410c0*/  VIADD R15, R2, UR4 ;  /* 0x00000004020f7c36 */ /* 0x000fc60008000000 */
[-C--:B------:R-:W-:Y:S01]  /*410d0*/  LEA.HI.X.SX32 R13, R2, R242.reuse, 0x2, P6 ;  /* 0x000000f2020d7211 */ /* 0x080fe200030f16ff */
[C---:B------:R-:W-:Y:S01]  /*410e0*/  VIADD R2, R15.reuse, UR4 ;  /* 0x000000040f027c36 */ /* 0x040fe20008000000 */
[CC--:B------:R-:W-:Y:S01]  /*410f0*/  LEA R14, P6, R15.reuse, R3.reuse, 0x2 ;  /* 0x000000030f0e7211 */ /* 0x0c0fe200078c10ff */
[----:B------:R1:W-:Y:S03]  /*41100*/  @P3 STG.E desc[UR60][R10.64], R208 ;  /* 0x000000d00a003986 */ /* 0x0003e6000c10193c */
[----:B------:R-:W-:Y:S02]  /*41110*/  LEA.HI.X.SX32 R15, R15, R242, 0x2, P6 ;  /* 0x000000f20f0f7211 */ /* 0x000fe400030f16ff */
[C---:B------:R-:W-:Y:S01]  /*41120*/  LEA R8, P6, R2.reuse, R3, 0x2 ;  /* 0x0000000302087211 */ /* 0x040fe200078c10ff */
[----:B------:R-:W-:Y:S01]  /*41130*/  @P2 STG.E desc[UR60][R12.64], R124 ;  /* 0x0000007c0c002986 */ /* 0x000fe2000c10193c */
[----:B-1----:R-:W-:-:S02]  /*41140*/  VIADD R11, R2, UR4 ;  /* 0x00000004020b7c36 */ /* 0x002fc40008000000 */
[-C--:B------:R-:W-:Y:S01]  /*41150*/  LEA.HI.X.SX32 R9, R2, R242.reuse, 0x2, P6 ;  /* 0x000000f202097211 */ /* 0x080fe200030f16ff */
[----:B------:R1:W-:Y:S02]  /*41160*/  @P1 STG.E desc[UR60][R14.64], R209 ;  /* 0x000000d10e001986 */ /* 0x0003e4000c10193c */
[C---:B------:R-:W-:Y:S01]  /*41170*/  LEA R10, P6, R11.reuse, R3, 0x2 ;  /* 0x000000030b0a7211 */ /* 0x040fe200078c10ff */
[C---:B------:R-:W-:Y:S01]  /*41180*/  VIADD R2, R11.reuse, UR4 ;  /* 0x000000040b027c36 */ /* 0x040fe20008000000 */
[----:B------:R-:W-:Y:S02]  /*41190*/  @P5 STG.E desc[UR60][R8.64], R125 ;  /* 0x0000007d08005986 */ /* 0x000fe4000c10193c */
[----:B------:R-:W-:-:S05]  /*411a0*/  LEA.HI.X.SX32 R11, R11, R242, 0x2, P6 ;  /* 0x000000f20b0b7211 */ /* 0x000fca00030f16ff */
[----:B------:R1:W-:Y:S01]  /*411b0*/  @P4 STG.E desc[UR60][R10.64], R210 ;  /* 0x000000d20a004986 */ /* 0x0003e2000c10193c */
[----:B------:R-:W-:Y:S01]  /*411c0*/  ISETP.LT.AND P3, PT, R19, UR5, !P0 ;  /* 0x0000000513007c0c */ /* 0x000fe2000c761270 */
[----:B------:R-:W-:Y:S02]  /*411d0*/  ULDC UR5, c[0x0][0x22c] ;  /* 0x00008b0000057ab9 */ /* 0x000fe40000000800 */
[----:B------:R-:W3:Y:S01]  /*411e0*/  LDL.LU R19, [R1+0x1308] ;  /* 0x0013080001137983 */ /* 0x000ee20000300800 */
        /* <DEDUP_REMOVED lines=21> */
[----:B------:R-:W-:Y:S02]  /*41340*/  LEA.HI.X.SX32 R9, R2, R242, 0x2, P6 ;  /* 0x000000f202097211 */ /* 0x000fe400030f16ff */
[C---:B------:R-:W-:Y:S01]  /*41350*/  LEA R10, P6, R11.reuse, R3, 0x2 ;  /* 0x000000030b0a7211 */ /* 0x040fe200078c10ff */
[----:B------:R3:W-:Y:S01]  /*41360*/  @P2 STG.E desc[UR60][R14.64], R211 ;  /* 0x000000d30e002986 */ /* 0x0007e2000c10193c */
[----:B------:R-:W-:-:S02]  /*41370*/  IADD3 R2, R11, UR4, RZ ;  /* 0x000000040b027c10 */ /* 0x000fc4000fffe0ff */
[-C--:B------:R-:W-:Y:S02]  /*41380*/  LEA.HI.X.SX32 R11, R11, R242.reuse, 0x2, P6 ;  /* 0x000000f20b0b7211 */ /* 0x080fe400030f16ff */
        /* <DEDUP_REMOVED lines=20> */
[----:B------:R-:W-:Y:S01]  /*414d0*/  ULDC UR5, c[0x0][0x22c] ;  /* 0x00008b0000057ab9 */ /* 0x000fe20000000800 */
[C---:B------:R-:W-:Y:S01]  /*414e0*/  VIADD R2, R15.reuse, UR4 ;  /* 0x000000040f027c36 */ /* 0x040fe20008000000 */
[----:B------:R-:W-:-:S03]  /*414f0*/  LEA R14, P6, R15, R3, 0x2 ;  /* 0x000000030f0e7211 */ /* 0x000fc600078c10ff */
[C---:B-1----:R-:W-:Y:S01]  /*41500*/  VIADD R11, R2.reuse, UR4 ;  /* 0x00000004020b7c36 */ /* 0x042fe20008000000 */
[----:B------:R-:W-:Y:S02]  /*41510*/  LEA.HI.X.SX32 R15, R15, R242, 0x2, P6 ;  /* 0x000000f20f0f7211 */ /* 0x000fe400030f16ff */
[----:B------:R-:W-:-:S04]  /*41520*/  LEA R8, P6, R2, R3, 0x2 ;  /* 0x0000000302087211 */ /* 0x000fc800078c10ff */
        /* <DEDUP_REMOVED lines=12> */
[----:B------:R1:W-:Y:S02]  /*415f0*/  @P5 STG.E desc[UR60][R12.64], R130 ;  /* 0x000000820c005986 */ /* 0x0003e4000c10193c */
        /* <DEDUP_REMOVED lines=19> */
[-C--:B------:R-:W-:Y:S02]  /*41730*/  LEA.HI.X.SX32 R9, R2, R242.reuse, 0x2, P6 ;  /* 0x000000f202097211 */ /* 0x080fe400030f16ff */
[CC--:B------:R-:W-:Y:S02]  /*41740*/  LEA R10, P6, R11.reuse, R3.reuse, 0x2 ;  /* 0x000000030b0a7211 */ /* 0x0c0fe400078c10ff */
[C---:B------:R-:W-:Y:S02]  /*41750*/  IADD3 R2, R11.reuse, UR4, RZ ;  /* 0x000000040b027c10 */ /* 0x040fe4000fffe0ff */
[-C--:B------:R-:W-:Y:S02]  /*41760*/  LEA.HI.X.SX32 R11, R11, R242.reuse, 0x2, P6 ;  /* 0x000000f20b0b7211 */ /* 0x080fe400030f16ff */
[CC--:B------:R-:W-:Y:S01]  /*41770*/  LEA R12, P6, R2.reuse, R3.reuse, 0x2 ;  /* 0x00000003020c7211 */ /* 0x0c0fe200078c10ff */
[C---:B------:R-:W-:Y:S01]  /*41780*/  VIADD R15, R2.reuse, UR4 ;  /* 0x00000004020f7c36 */ /* 0x040fe20008000000 */
[----:B------:R1:W-:Y:S02]  /*41790*/  @P3 STG.E desc[UR60][R8.64], R131 ;  /* 0x0000008308003986 */ /* 0x0003e4000c10193c */
[-C--:B------:R-:W-:Y:S01]  /*417a0*/  LEA.HI.X.SX32 R13, R2, R242.reuse, 0x2, P6 ;  /* 0x000000f2020d7211 */ /* 0x080fe200030f16ff */
[C---:B------:R-:W-:Y:S01]  /*417b0*/  VIADD R2, R15.reuse, UR4 ;  /* 0x000000040f027c36 */ /* 0x040fe20008000000 */
[CC--:B------:R-:W-:Y:S01]  /*417c0*/  LEA R14, P6, R15.reuse, R3.reuse, 0x2 ;  /* 0x000000030f0e7211 */ /* 0x0c0fe200078c10ff */
[----:B------:R3:W-:Y:S03]  /*417d0*/  @P2 STG.E desc[UR60][R10.64], R216 ;  /* 0x000000d80a002986 */ /* 0x0007e6000c10193c */
[----:B------:R-:W-:Y:S01]  /*417e0*/  LEA.HI.X.SX32 R15, R15, R242, 0x2, P6 ;  /* 0x000000f20f0f7211 */ /* 0x000fe200030f16ff */
[----:B------:R-:W-:Y:S01]  /*417f0*/  @P1 STG.E desc[UR60][R12.64], R132 ;  /* 0x000000840c001986 */ /* 0x000fe2000c10193c */
[----:B-1----:R-:W-:-:S03]  /*41800*/  LEA R8, P6, R2, R3, 0x2 ;  /* 0x0000000302087211 */ /* 0x002fc600078c10ff */
[----:B------:R1:W-:Y:S01]  /*41810*/  @P5 STG.E desc[UR60][R14.64], R217 ;  /* 0x000000d90e005986 */ /* 0x0003e2000c10193c */
        /* <DEDUP_REMOVED lines=33> */
[C---:B------:R-:W-:Y:S02]  /*41a30*/  LEA R10, P6, R11.reuse, R3, 0x2 ;  /* 0x000000030b0a7211 */ /* 0x040fe400078c10ff */
[C---:B------:R-:W-:Y:S02]  /*41a40*/  IADD3 R2, R11.reuse, UR4, RZ ;  /* 0x000000040b027c10 */ /* 0x040fe4000fffe0ff */
[----:B------:R-:W-:Y:S01]  /*41a50*/  LEA.HI.X.SX32 R11, R11, R242, 0x2, P6 ;  /* 0x000000f20b0b7211 */ /* 0x000fe200030f16ff */
[----:B------:R-:W-:Y:S04]  /*41a60*/  @P5 STG.E desc[UR60][R8.64], R135 ;  /* 0x0000008708005986 */ /* 0x000fe8000c10193c */
        /* <DEDUP_REMOVED lines=192> */
[C---:B------:R-:W-:Y:S01]  /*42670*/  LEA R14, P6, R15.reuse, R3, 0x2 ;  /* 0x000000030f0e7211 */ /* 0x040fe200078c10ff */
[----:B------:R-:W3:Y:S02]  /*42680*/  LDS.128 R20, [R0] ;  /* 0x0000000000147984 */ /* 0x000ee40000000c00 */
[----:B-1----:R-:W-:Y:S01]  /*42690*/  VIADD R11, R2, UR4 ;  /* 0x00000004020b7c36 */ /* 0x002fe20008000000 */
[----:B------:R-:W-:-:S02]  /*426a0*/  LEA.HI.X.SX32 R15, R15, R242, 0x2, P6 ;  /* 0x000000f20f0f7211 */ /* 0x000fc400030f16ff */
[----:B------:R-:W-:-:S04]  /*426b0*/  LEA R8, P6, R2, R3, 0x2 ;  /* 0x0000000302087211 */ /* 0x000fc800078c10ff */
[-C--:B------:R-:W-:Y:S01]  /*426c0*/  LEA.HI.X.SX32 R9, R2, R242.reuse, 0x2, P6 ;  /* 0x000000f202097211 */ /* 0x080fe200030f16ff */
[C---:B------:R-:W-:Y:S01]  /*426d0*/  VIADD R2, R11.reuse, UR4 ;  /* 0x000000040b027c36 */ /* 0x040fe20008000000 */
[CC--:B------:R-:W-:Y:S01]  /*426e0*/  LEA R10, P6, R11.reuse, R3.reuse, 0x2 ;  /* 0x000000030b0a7211 */ /* 0x0c0fe200078c10ff */
[----:B------:R1:W-:Y:S02]  /*426f0*/  @P3 STG.E desc[UR60][R14.64], R233 ;  /* 0x000000e90e003986 */ /* 0x0003e4000c10193c */
[C---:B------:R-:W-:Y:S01]  /*42700*/  VIADD R4, R2.reuse, UR4 ;  /* 0x0000000402047c36 */ /* 0x040fe20008000000 */
[-C--:B------:R-:W-:Y:S02]  /*42710*/  LEA.HI.X.SX32 R11, R11, R242.reuse, 0x2, P6 ;  /* 0x000000f20b0b7211 */ /* 0x080fe400030f16ff */
[C---:B------:R-:W-:Y:S01]  /*42720*/  LEA R12, P6, R2.reuse, R3, 0x2 ;  /* 0x00000003020c7211 */ /* 0x040fe200078c10ff */
[----:B------:R3:W-:Y:S03]  /*42730*/  @P2 STG.E desc[UR60][R8.64], R5 ;  /* 0x0000000508002986 */ /* 0x0007e6000c10193c */
[----:B------:R-:W-:-:S02]  /*42740*/  LEA.HI.X.SX32 R13, R2, R242, 0x2, P6 ;  /* 0x000000f2020d7211 */ /* 0x000fc400030f16ff */
[C---:B-1----:R-:W-:Y:S01]  /*42750*/  LEA R14, P6, R4.reuse, R3, 0x2 ;  /* 0x00000003040e7211 */ /* 0x042fe200078c10ff */
[----:B------:R-:W-:Y:S03]  /*42760*/  @P1 STG.E desc[UR60][R10.64], R234 ;  /* 0x000000ea0a001986 */ /* 0x000fe6000c10193c */
[----:B------:R-:W-:Y:S01]  /*42770*/  LEA.HI.X.SX32 R15, R4, R242, 0x2, P6 ;  /* 0x000000f2040f7211 */ /* 0x000fe200030f16ff */
[----:B------:R1:W-:Y:S04]  /*42780*/  @P5 STG.E desc[UR60][R12.64], R6 ;  /* 0x000000060c005986 */ /* 0x0003e8000c10193c */
[----:B------:R-:W-:Y:S01]  /*42790*/  @P4 STG.E desc[UR60][R14.64], R235 ;  /* 0x000000eb0e004986 */ /* 0x000fe2000c10193c */
        /* <DEDUP_REMOVED lines=8> */
[----:B------:R-:W-:Y:S01]  /*42820*/  ISETP.LT.AND P5, PT, R18, UR5, !P0 ;  /* 0x0000000512007c0c */ /* 0x000fe2000c7a1270 */
[----:B------:R-:W-:Y:S01]  /*42830*/  ULDC UR5, c[0x0][0x22c] ;  /* 0x00008b0000057ab9 */ /* 0x000fe20000000800 */
[----:B------:R-:W4:Y:S01]  /*42840*/  LDL.LU R18, [R1+0x1140] ;  /* 0x0011400001127983 */ /* 0x000f220000300800 */
[----:B---3--:R-:W-:Y:S01]  /*42850*/  ISETP.LT.AND P4, PT, R17, UR5, !P0 ;  /* 0x0000000511007c0c */ /* 0x008fe2000c781270 */
[----:B------:R-:W-:-:S02]  /*42860*/  VIADD R2, R4, UR4 ;  /* 0x0000000404027c36 */ /* 0x000fc40008000000 */
[----:B------:R-:W3:Y:S01]  /*42870*/  LDL.LU R17, [R1+0x1528] ;  /* 0x0015280001117983 */ /* 0x000ee20000300800 */
[----:B------:R-:W-:Y:S01]  /*42880*/  ULDC UR5, c[0x0][0x22c] ;  /* 0x00008b0000057ab9 */ /* 0x000fe20000000800 */
[C---:B------:R-:W-:Y:S01]  /*42890*/  VIADD R0, R2.reuse, UR4 ;  /* 0x0000000402007c36 */ /* 0x040fe20008000000 */
[----:B------:R-:W-:-:S04]  /*428a0*/  LEA R4, P6, R2, R3, 0x2 ;  /* 0x0000000302047211 */ /* 0x000fc800078c10ff */
[----:B------:R-:W-:Y:S02]  /*428b0*/  LEA.HI.X.SX32 R5, R2, R242, 0x2, P6 ;  /* 0x000000f202057211 */ /* 0x000fe400030f16ff */
[C---:B------:R-:W-:Y:S02]  /*428c0*/  IADD3 R2, R0.reuse, UR4, RZ ;  /* 0x0000000400027c10 */ /* 0x040fe4000fffe0ff */
[----:B------:R-:W-:-:S03]  /*428d0*/  LEA R8, P6, R0, R3, 0x2 ;  /* 0x0000000300087211 */ /* 0x000fc600078c10ff */
[----:B-1----:R-:W-:Y:S01]  /*428e0*/  VIADD R12, R2, UR4 ;  /* 0x00000004020c7c36 */ /* 0x002fe20008000000 */
[----:B------:R-:W-:Y:S02]  /*428f0*/  LEA.HI.X.SX32 R9, R0, R242, 0x2, P6 ;  /* 0x000000f200097211 */ /* 0x000fe400030f16ff */
[----:B------:R-:W-:Y:S01]  /*42900*/  LEA R10, P6, R2, R3, 0x2 ;  /* 0x00000003020a7211 */ /* 0x000fe200078c10ff */
[----:B------:R-:W-:-:S03]  /*42910*/  VIADD R0, R12, UR4 ;  /* 0x000000040c007c36 */ /* 0x000fc60008000000 */
[----:B------:R-:W-:Y:S01]  /*42920*/  LEA.HI.X.SX32 R11, R2, R242, 0x2, P6 ;  /* 0x000000f2020b7211 */ /* 0x000fe200030f16ff */
[C---:B------:R-:W-:Y:S01]  /*42930*/  VIADD R13, R0.reuse, UR4 ;  /* 0x00000004000d7c36 */ /* 0x040fe20008000000 */
[----:B------:R1:W-:Y:S03]  /*42940*/  @P3 STG.E desc[UR60][R4.64], R7 ;  /* 0x0000000704003986 */ /* 0x0003e6000c10193c */
[----:B------:R-:W-:Y:S01]  /*42950*/  VIADD R2, R13, UR4 ;  /* 0x000000040d027c36 */ /* 0x000fe20008000000 */
[----:B------:R1:W-:Y:S04]  /*42960*/  @P2 STG.E desc[UR60][R8.64], R148 ;  /* 0x0000009408002986 */ /* 0x0003e8000c10193c */
[----:B------:R2:W-:Y:S01]  /*42970*/  @P1 STG.E desc[UR60][R10.64], R20 ;  /* 0x000000140a001986 */ /* 0x0005e2000c10193c */
[----:B------:R-:W-:-:S02]  /*42980*/  LEA R6, P1, R0, R3, 0x2 ;  /* 0x0000000300067211 */ /* 0x000fc400078210ff */
[-C--:B-1----:R-:W-:Y:S02]  /*42990*/  LEA R4, P6, R12, R3.reuse, 0x2 ;  /* 0x000000030c047211 */ /* 0x082fe400078c10ff */
[-C--:B------:R-:W-:Y:S02]  /*429a0*/  LEA.HI.X.SX32 R7, R0, R242.reuse, 0x2, P1 ;  /* 0x000000f200077211 */ /* 0x080fe400008f16ff */
[-C--:B------:R-:W-:Y:S02]  /*429b0*/  LEA.HI.X.SX32 R5, R12, R242.reuse, 0x2, P6 ;  /* 0x000000f20c057211 */ /* 0x080fe400030f16ff */
[CC--:B------:R-:W-:Y:S02]  /*429c0*/  LEA R8, P1, R2.reuse, R3.reuse, 0x2 ;  /* 0x0000000302087211 */ /* 0x0c0fe400078210ff */
[----:B------:R-:W-:Y:S02]  /*429d0*/  LEA R12, P6, R13, R3, 0x2 ;  /* 0x000000030d0c7211 */ /* 0x000fe400078c10ff */
[----:B------:R-:W-:-:S02]  /*429e0*/  LEA.HI.X.SX32 R9, R2, R242, 0x2, P1 ;  /* 0x000000f202097211 */ /* 0x000fc400008f16ff */
[----:B------:R-:W-:Y:S01]  /*429f0*/  ISETP.LT.AND P3, PT, R19, UR5, !P0 ;  /* 0x0000000513007c0c */ /* 0x000fe2000c761270 */
[----:B------:R-:W-:Y:S01]  /*42a00*/  ULDC UR5, c[0x0][0x22c] ;  /* 0x00008b0000057ab9 */ /* 0x000fe20000000800 */
[----:B------:R-:W-:Y:S01]  /*42a10*/  LEA.HI.X.SX32 R13, R13, R242, 0x2, P6 ;  /* 0x000000f20d0d7211 */ /* 0x000fe200030f16ff */
[----:B------:R1:W-:Y:S04]  /*42a20*/  @P5 STG.E desc[UR60][R4.64], R149 ;  /* 0x0000009504005986 */ /* 0x0003e8000c10193c */
[----:B------:R1:W-:Y:S06]  /*42a30*/  @P4 STG.E desc[UR60][R6.64], R21 ;  /* 0x0000001506004986 */ /* 0x0003ec000c10193c */
[----:B------:R1:W-:Y:S01]  /*42a40*/  @P3 STG.E desc[UR60][R12.64], R150 ;  /* 0x000000960c003986 */ /* 0x0003e2000c10193c */
[----:B--2---:R-:W-:Y:S01]  /*42a50*/  ISETP.LT.AND P2, PT, R16, UR5, !P0 ;  /* 0x0000000510007c0c */ /* 0x004fe2000c741270 */
[----:B------:R-:W-:-:S04]  /*42a60*/  VIADD R16, R2, UR4 ;  /* 0x0000000402107c36 */ /* 0x000fc80008000000 */
[----:B------:R-:W-:Y:S01]  /*42a70*/  VIADD R15, R16, UR4 ;  /* 0x00000004100f7c36 */ /* 0x000fe20008000000 */
[----:B------:R-:W-:Y:S02]  /*42a80*/  ULDC UR4, c[0x0][0x22c] ;  /* 0x00008b0000047ab9 */ /* 0x000fe40000000800 */
[----:B----4-:R-:W-:Y:S01]  /*42a90*/  ISETP.LT.AND P1, PT, R18, UR4, !P0 ;  /* 0x0000000412007c0c */ /* 0x010fe2000c721270 */
[----:B------:R-:W-:Y:S01]  /*42aa0*/  ULDC UR4, c[0x0][0x22c] ;  /* 0x00008b0000047ab9 */ /* 0x000fe20000000800 */
[-C--:B------:R-:W-:Y:S02]  /*42ab0*/  LEA R14, P6, R15, R3.reuse, 0x2 ;  /* 0x000000030f0e7211 */ /* 0x080fe400078c10ff */
[----:B---3--:R-:W-:Y:S02]  /*42ac0*/  ISETP.LT.AND P0, PT, R17, UR4, !P0 ;  /* 0x0000000411007c0c */ /* 0x008fe4000c701270 */
[----:B------:R-:W-:Y:S02]  /*42ad0*/  LEA.HI.X.SX32 R15, R15, R242, 0x2, P6 ;  /* 0x000000f20f0f7211 */ /* 0x000fe400030f16ff */
[----:B------:R-:W-:-:S04]  /*42ae0*/  LEA R2, P6, R16, R3, 0x2 ;  /* 0x0000000310027211 */ /* 0x000fc800078c10ff */
[----:B------:R-:W-:Y:S01]  /*42af0*/  LEA.HI.X.SX32 R3, R16, R242, 0x2, P6 ;  /* 0x000000f210037211 */ /* 0x000fe200030f16ff */
[----:B------:R1:W-:Y:S04]  /*42b00*/  @P2 STG.E desc[UR60][R8.64], R22 ;  /* 0x0000001608002986 */ /* 0x0003e8000c10193c */
[----:B------:R1:W-:Y:S01]  /*42b10*/  @P1 STG.E desc[UR60][R2.64], R151 ;  /* 0x0000009702001986 */ /* 0x0003e2000c10193c */
[----:B------:R-:W-:Y:S05]  /*42b20*/  @!P0 EXIT ;  /* 0x000000000000894d */ /* 0x000fea0003800000 */
[----:B------:R-:W-:Y:S01]  /*42b30*/  STG.E desc[UR60][R14.64], R23 ;  /* 0x000000170e007986 */ /* 0x000fe2000c10193c */
[----:B------:R-:W-:Y:S05]  /*42b40*/  EXIT ;  /* 0x000000000000794d */ /* 0x000fea0003800000 */
.L_x_2:
[----:B------:R-:W-:-:S00]  /*42b50*/  BRA `(.L_x_2) ;  /* 0xfffffffc00fc7947 */ /* 0x000fc0000383ffff */
[----:B------:R-:W-:-:S00]  /*42b60*/  NOP ;  /* 0x0000000000007918 */ /* 0x000fc00000000000 */
        /* <DEDUP_REMOVED lines=9> */
.L_x_3:


//--------------------- .nv.shared.matmul_kernel  --------------------------
	.section	.nv.shared.matmul_kernel,"aw",@nobits
	.sectionflags	@""
	.align	16
	.zero		1024


//--------------------- .nv.shared.reserved.0     --------------------------
	.section	.nv.shared.reserved.0,"aw",@nobits
	.weak		__nv_reservedSMEM_offset_0_alias
	.size		__nv_reservedSMEM_offset_0_alias, 0, 0
	.other		__nv_reservedSMEM_offset_0_alias,@"STO_CUDA_RESERVED_SHARED STV_DEFAULT"
__nv_reservedSMEM_offset_0_alias:
	.zero		0


//--------------------- .nv.constant0.matmul_kernel --------------------------
	.section	.nv.constant0.matmul_kernel,"a",@progbits
	.sectionflags	@""
	.align	4
.nv.constant0.matmul_kernel:
	.zero		608


//--------------------- SYMBOLS --------------------------

	.type		.nv.reservedSmem.offset0,@object
	.size		.nv.reservedSmem.offset0,0x4
